	.target	sm_100a

	.elftype	@"ET_EXEC"


//--------------------- .note.nv.tkinfo           --------------------------
	.section	.note.nv.tkinfo,"",@"SHT_NOTE"
	.sectionflags	@"SHF_NOTE_NV_TKINFO"
	.tkinfo
        /*0018*/ 	.word	0x00000002
        /*0030*/ 	.string	""
        /*0030*/ 	.string	"ptxas"
        /*0030*/ 	.string	"Cuda compilation tools, release 13.0, V13.0.88"
        /*0030*/ 	.string	"Build cuda_13.0.r13.0/compiler.36424714_0"
        /*0030*/ 	.string	"-arch sm_100a -m 64 "



//--------------------- .note.nv.cuinfo           --------------------------
	.section	.note.nv.cuinfo,"",@"SHT_NOTE"
	.sectionflags	@"SHF_NOTE_NV_CUINFO"
        /*0018*/ 	.short	0x0002
        /*001a*/ 	.short	0x0064
        /*001c*/ 	.short	0x0082
	.zero		2


//--------------------- .nv.info                  --------------------------
	.section	.nv.info,"",@"SHT_CUDA_INFO"
	.align	4


	//----- nvinfo : EIATTR_REGCOUNT
	.align		4
        /*0000*/ 	.byte	0x04, 0x2f
        /*0002*/ 	.short	(.L_21 - .L_20)
	.align		4
.L_20:
        /*0004*/ 	.word	index@(_ZN7cutlass13device_kernelINS_4fmha6kernel36Sm100FmhaBwdKernelTmaWarpSpecializedIN4cute5tupleIJiiiiNS5_IJNS5_IJiiEEEiEEEEEENS_6half_tEfNS5_IJNS4_1CILi128EEESB_SB_SB_EEENS1_10collective12ResidualMaskEEEEEvNT_6ParamsE)
        /*0008*/ 	.word	0x00000080


	//----- nvinfo : EIATTR_FRAME_SIZE
	.align		4
.L_21:
        /*000c*/ 	.byte	0x04, 0x11
        /*000e*/ 	.short	(.L_23 - .L_22)
	.align		4
.L_22:
        /*0010*/ 	.word	index@($__internal_3_$__cuda_sm20_div_u16)
        /*0014*/ 	.word	0x00000018


	//----- nvinfo : EIATTR_FRAME_SIZE
	.align		4
.L_23:
        /*0018*/ 	.byte	0x04, 0x11
        /*001a*/ 	.short	(.L_25 - .L_24)
	.align		4
.L_24:
        /*001c*/ 	.word	index@($__internal_2_$__cuda_sm10x_tcgen05_guardrail_trap_unallocated_columns_being_dealloced)
        /*0020*/ 	.word	0x00000018


	//----- nvinfo : EIATTR_FRAME_SIZE
	.align		4
.L_25:
        /*0024*/ 	.byte	0x04, 0x11
        /*0026*/ 	.short	(.L_27 - .L_26)
	.align		4
.L_26:
        /*0028*/ 	.word	index@($__internal_1_$__cuda_sm10x_tcgen05_guardrail_trap_phase_invalid_during_alloc)
        /*002c*/ 	.word	0x00000018


	//----- nvinfo : EIATTR_FRAME_SIZE
	.align		4
.L_27:
        /*0030*/ 	.byte	0x04, 0x11
        /*0032*/ 	.short	(.L_29 - .L_28)
	.align		4
.L_28:
        /*0034*/ 	.word	index@($__internal_0_$__cuda_sm10x_tcgen05_guardrail_trap_col_being_dealloced_not_returned_by_alloc)
        /*0038*/ 	.word	0x00000018


	//----- nvinfo : EIATTR_FRAME_SIZE
	.align		4
.L_29:
        /*003c*/ 	.byte	0x04, 0x11
        /*003e*/ 	.short	(.L_31 - .L_30)
	.align		4
.L_30:
        /*0040*/ 	.word	index@(_ZN7cutlass13device_kernelINS_4fmha6kernel36Sm100FmhaBwdKernelTmaWarpSpecializedIN4cute5tupleIJiiiiNS5_IJNS5_IJiiEEEiEEEEEENS_6half_tEfNS5_IJNS4_1CILi128EEESB_SB_SB_EEENS1_10collective12ResidualMaskEEEEEvNT_6ParamsE)
        /*0044*/ 	.word	0x00000018


	//----- nvinfo : EIATTR_MIN_STACK_SIZE
	.align		4
.L_31:
        /*0048*/ 	.byte	0x04, 0x12
        /*004a*/ 	.short	(.L_33 - .L_32)
	.align		4
.L_32:
        /*004c*/ 	.word	index@(_ZN7cutlass13device_kernelINS_4fmha6kernel36Sm100FmhaBwdKernelTmaWarpSpecializedIN4cute5tupleIJiiiiNS5_IJNS5_IJiiEEEiEEEEEENS_6half_tEfNS5_IJNS4_1CILi128EEESB_SB_SB_EEENS1_10collective12ResidualMaskEEEEEvNT_6ParamsE)
        /*0050*/ 	.word	0x00000018
.L_33:


//--------------------- .nv.compat                --------------------------
	.section	.nv.compat,"",@"SHT_CUDA_COMPAT_INFO"
	.align	4
        /*0000*/ 	.byte	0x02, 0x09, 0x01, 0x00, 0x02, 0x02, 0x02, 0x00, 0x02, 0x05, 0x05, 0x00, 0x03, 0x07, 0x01, 0x01
        /*0010*/ 	.byte	0x02, 0x03, 0x01, 0x00, 0x02, 0x06, 0x01, 0x00, 0x04, 0x0b, 0x08, 0x00, 0x01, 0x00, 0x00, 0x00
        /*0020*/ 	.byte	0x00, 0x00, 0x00, 0x00


//--------------------- .nv.info._ZN7cutlass13device_kernelINS_4fmha6kernel36Sm100FmhaBwdKernelTmaWarpSpecializedIN4cute5tupleIJiiiiNS5_IJNS5_IJiiEEEiEEEEEENS_6half_tEfNS5_IJNS4_1CILi128EEESB_SB_SB_EEENS1_10collective12ResidualMaskEEEEEvNT_6ParamsE --------------------------
	.section	.nv.info._ZN7cutlass13device_kernelINS_4fmha6kernel36Sm100FmhaBwdKernelTmaWarpSpecializedIN4cute5tupleIJiiiiNS5_IJNS5_IJiiEEEiEEEEEENS_6half_tEfNS5_IJNS4_1CILi128EEESB_SB_SB_EEENS1_10collective12ResidualMaskEEEEEvNT_6ParamsE,"",@"SHT_CUDA_INFO"
	.sectionflags	@""
	.align	4


	//----- nvinfo : EIATTR_CUDA_API_VERSION
	.align		4
        /*0000*/ 	.byte	0x04, 0x37
        /*0002*/ 	.short	(.L_35 - .L_34)
.L_34:
        /*0004*/ 	.word	0x00000082


	//----- nvinfo : EIATTR_KPARAM_INFO
	.align		4
.L_35:
        /*0008*/ 	.byte	0x04, 0x17
        /*000a*/ 	.short	(.L_37 - .L_36)
.L_36:
        /*000c*/ 	.word	0x00000000
        /*0010*/ 	.short	0x0000
        /*0012*/ 	.short	0x0000
        /*0014*/ 	.byte	0x00, 0xf0, 0x01, 0x1a


	//----- nvinfo : EIATTR_AT_ENTRY_FRAGMENTS
	.align		4
.L_37:
        /*0018*/ 	.byte	0x04, 0x4f
        /*001a*/ 	.short	(.L_39 - .L_38)


	//   ....[0]....
.L_38:
        /*001c*/ 	.word	0x00000006


	//----- nvinfo : EIATTR_RESERVED_SMEM_USED
	.align		4
.L_39:
        /*0020*/ 	.byte	0x01, 0x41
	.zero		2


	//----- nvinfo : EIATTR_SPARSE_MMA_MASK
	.align		4
        /*0024*/ 	.byte	0x03, 0x50
        /*0026*/ 	.short	0x0000


	//----- nvinfo : EIATTR_TCGEN05_1CTA_USED
	.align		4
        /*0028*/ 	.byte	0x01, 0x51
	.zero		2


	//----- nvinfo : EIATTR_MAXREG_COUNT
	.align		4
        /*002c*/ 	.byte	0x03, 0x1b
        /*002e*/ 	.short	0x0080


	//----- nvinfo : EIATTR_NUM_BARRIERS
	.align		4
        /*0030*/ 	.byte	0x02, 0x4c
        /*0032*/ 	.byte	0x04
	.zero		1


	//----- nvinfo : EIATTR_EXTERNS
	.align		4
        /*0034*/ 	.byte	0x04, 0x0f
        /*0036*/ 	.short	(.L_41 - .L_40)


	//   ....[0]....
	.align		4
.L_40:
        /*0038*/ 	.word	index@(__assertfail)


	//----- nvinfo : EIATTR_ANNOTATIONS
	.align		4
.L_41:
        /*003c*/ 	.byte	0x04, 0x55
        /*003e*/ 	.short	(.L_43 - .L_42)


	//   ....[0]....
.L_42:
        /*0040*/ 	.word	0x00000001
        /*0044*/ 	.byte	0xd0, 0x11, 0x00, 0x00, 0x01, 0x00, 0x00, 0x00, 0x20, 0x2e, 0x00, 0x00, 0x01, 0x00, 0x00, 0x00
        /* <DEDUP_REMOVED lines=14> */
        /*0134*/ 	.byte	0xc0, 0xce, 0x00, 0x00


	//----- nvinfo : EIATTR_MERCURY_ISA_VERSION
	.align		4
.L_43:
        /*0138*/ 	.byte	0x03, 0x5f
        /*013a*/ 	.short	0x0101


	//----- nvinfo : EIATTR_INT_WARP_WIDE_INSTR_OFFSETS
	.align		4
        /*013c*/ 	.byte	0x04, 0x31
        /*013e*/ 	.short	(.L_45 - .L_44)


	//   ....[0]....
.L_44:
        /*0140*/ 	.word	0x00010300


	//   ....[1]....
        /*0144*/ 	.word	0x00010320


	//   ....[2]....
        /*0148*/ 	.word	0x00010350


	//----- nvinfo : EIATTR_COOP_GROUP_MASK_REGIDS
	.align		4
.L_45:
        /*014c*/ 	.byte	0x04, 0x29
        /*014e*/ 	.short	(.L_47 - .L_46)


	//   ....[0]....
.L_46:
        /*0150*/ 	.word	0xffffffff


	//   ....[1]....
        /*0154*/ 	.word	0xffffffff


	//   ....[2]....
        /*0158*/ 	.word	0xffffffff


	//   ....[3]....
        /*015c*/ 	.word	0xffffffff


	//   ....[4]....
        /*0160*/ 	.word	0xffffffff


	//   ....[5]....
        /*0164*/ 	.word	0xffffffff


	//   ....[6]....
        /*0168*/ 	.word	0xffffffff


	//   ....[7]....
        /*016c*/ 	.word	0xffffffff


	//   ....[8]....
        /*0170*/ 	.word	0xffffffff


	//   ....[9]....
        /*0174*/ 	.word	0xffffffff


	//   ....[10]....
        /*0178*/ 	.word	0xffffffff


	//   ....[11]....
        /*017c*/ 	.word	0xffffffff


	//   ....[12]....
        /*0180*/ 	.word	0xffffffff


	//   ....[13]....
        /*0184*/ 	.word	0xffffffff


	//   ....[14]....
        /*0188*/ 	.word	0xffffffff


	//   ....[15]....
        /*018c*/ 	.word	0xffffffff


	//----- nvinfo : EIATTR_COOP_GROUP_INSTR_OFFSETS
	.align		4
.L_47:
        /*0190*/ 	.byte	0x04, 0x28
        /*0192*/ 	.short	(.L_49 - .L_48)


	//   ....[0]....
.L_48:
        /*0194*/ 	.word	0x00000080


	//   ....[1]....
        /*0198*/ 	.word	0x00000360


	//   ....[2]....
        /*019c*/ 	.word	0x00000580


	//   ....[3]....
        /*01a0*/ 	.word	0x00000670


	//   ....[4]....
        /*01a4*/ 	.word	0x000007b0


	//   ....[5]....
        /*01a8*/ 	.word	0x000008f0


	//   ....[6]....
        /*01ac*/ 	.word	0x00000a30


	//   ....[7]....
        /*01b0*/ 	.word	0x00000b70


	//   ....[8]....
        /*01b4*/ 	.word	0x00000cb0


	//   ....[9]....
        /*01b8*/ 	.word	0x00000df0


	//   ....[10]....
        /*01bc*/ 	.word	0x00000f30


	//   ....[11]....
        /*01c0*/ 	.word	0x000039a0


	//   ....[12]....
        /*01c4*/ 	.word	0x00003ba0


	//   ....[13]....
        /*01c8*/ 	.word	0x00003bc0


	//   ....[14]....
        /*01cc*/ 	.word	0x000101f0


	//   ....[15]....
        /*01d0*/ 	.word	0x00010420


	//----- nvinfo : EIATTR_REG_RECONFIG
	.align		4
.L_49:
        /*01d4*/ 	.byte	0x01, 0x54
	.zero		2


	//----- nvinfo : EIATTR_VRC_CTA_INIT_COUNT
	.align		4
        /*01d8*/ 	.byte	0x02, 0x4a
        /*01da*/ 	.byte	0x80
	.zero		1


	//----- nvinfo : EIATTR_SYSCALL_OFFSETS
	.align		4
        /*01dc*/ 	.byte	0x04, 0x46
        /*01de*/ 	.short	(.L_51 - .L_50)


	//   ....[0]....
.L_50:
        /*01e0*/ 	.word	0x00008d80


	//   ....[1]....
        /*01e4*/ 	.word	0x00008ef0


	//   ....[2]....
        /*01e8*/ 	.word	0x00009070


	//   ....[3]....
        /*01ec*/ 	.word	0x0000a940


	//   ....[4]....
        /*01f0*/ 	.word	0x0000aab0


	//   ....[5]....
        /*01f4*/ 	.word	0x0000ac20


	//   ....[6]....
        /*01f8*/ 	.word	0x0000ad90


	//   ....[7]....
        /*01fc*/ 	.word	0x0000b1d0


	//   ....[8]....
        /*0200*/ 	.word	0x0000b380


	//   ....[9]....
        /*0204*/ 	.word	0x0000b4f0


	//   ....[10]....
        /*0208*/ 	.word	0x0000c220


	//   ....[11]....
        /*020c*/ 	.word	0x0000d220


	//   ....[12]....
        /*0210*/ 	.word	0x0000d390


	//   ....[13]....
        /*0214*/ 	.word	0x0000d500


	//   ....[14]....
        /*0218*/ 	.word	0x0000d670


	//   ....[15]....
        /*021c*/ 	.word	0x0000e800


	//   ....[16]....
        /*0220*/ 	.word	0x0000e970


	//   ....[17]....
        /*0224*/ 	.word	0x0000eae0


	//   ....[18]....
        /*0228*/ 	.word	0x0000ec50


	//----- nvinfo : EIATTR_MBARRIER_INSTR_OFFSETS
	.align		4
.L_51:
        /*022c*/ 	.byte	0x04, 0x39
        /*022e*/ 	.short	(.L_53 - .L_52)


	//   ....[0]....
.L_52:
        /*0230*/ 	.word	0x00000430
        /*0234*/ 	.word	0x000000ff
        /*0238*/ 	.word	0x00038800
        /*023c*/ 	.short	0x0100
        /*023e*/ 	.byte	0x04
	.zero		1


	//   ....[1]....
        /*0240*/ 	.word	0x00000440
        /*0244*/ 	.word	0x000000ff
        /*0248*/ 	.word	0x00038810
        /*024c*/ 	.short	0x0100
        /*024e*/ 	.byte	0x04
	.zero		1


	//   ....[2]....
        /*0250*/ 	.word	0x00000450
        /*0254*/ 	.word	0x000000ff
        /*0258*/ 	.word	0x00038808
        /*025c*/ 	.short	0x0100
        /*025e*/ 	.byte	0x04
	.zero		1


	//   ....[3]....
        /*0260*/ 	.word	0x00000460
        /*0264*/ 	.word	0x000000ff
        /*0268*/ 	.word	0x00038818
        /*026c*/ 	.short	0x0100
        /*026e*/ 	.byte	0x04
	.zero		1


	//   ....[4]....
        /*0270*/ 	.word	0x00000640
        /*0274*/ 	.word	0x000000ff
        /*0278*/ 	.word	0x00038820
        /*027c*/ 	.short	0x0100
        /*027e*/ 	.byte	0x06
	.zero		1


	//   ....[5]....
        /*0280*/ 	.word	0x00000650
        /*0284*/ 	.word	0x000000ff
        /*0288*/ 	.word	0x00038828
        /*028c*/ 	.short	0x0100
        /*028e*/ 	.byte	0x06
	.zero		1


	//   ....[6]....
        /*0290*/ 	.word	0x00000780
        /*0294*/ 	.word	0x000000ff
        /*0298*/ 	.word	0x00038830
        /*029c*/ 	.short	0x0100
        /*029e*/ 	.byte	0x04
	.zero		1


	//   ....[7]....
        /*02a0*/ 	.word	0x00000790
        /*02a4*/ 	.word	0x000000ff
        /*02a8*/ 	.word	0x00038838
        /*02ac*/ 	.short	0x0100
        /*02ae*/ 	.byte	0x04
	.zero		1


	//   ....[8]....
        /*02b0*/ 	.word	0x000008c0
        /*02b4*/ 	.word	0x000000ff
        /*02b8*/ 	.word	0x00038840
        /*02bc*/ 	.short	0x0100
        /*02be*/ 	.byte	0x04
	.zero		1


	//   ....[9]....
        /*02c0*/ 	.word	0x000008d0
        /*02c4*/ 	.word	0x000000ff
        /*02c8*/ 	.word	0x00038848
        /*02cc*/ 	.short	0x0100
        /*02ce*/ 	.byte	0x04
	.zero		1


	//   ....[10]....
        /*02d0*/ 	.word	0x00000a00
        /*02d4*/ 	.word	0x000000ff
        /*02d8*/ 	.word	0x00038850
        /*02dc*/ 	.short	0x0100
        /*02de*/ 	.byte	0x04
	.zero		1


	//   ....[11]....
        /*02e0*/ 	.word	0x00000a10
        /*02e4*/ 	.word	0x000000ff
        /*02e8*/ 	.word	0x00038858
        /*02ec*/ 	.short	0x0100
        /*02ee*/ 	.byte	0x04
	.zero		1


	//   ....[12]....
        /*02f0*/ 	.word	0x00000b40
        /*02f4*/ 	.word	0x000000ff
        /*02f8*/ 	.word	0x00038860
        /*02fc*/ 	.short	0x0100
        /*02fe*/ 	.byte	0x04
	.zero		1


	//   ....[13]....
        /*0300*/ 	.word	0x00000b50
        /*0304*/ 	.word	0x000000ff
        /*0308*/ 	.word	0x00038868
        /*030c*/ 	.short	0x0100
        /*030e*/ 	.byte	0x04
	.zero		1


	//   ....[14]....
        /*0310*/ 	.word	0x00000c80
        /*0314*/ 	.word	0x000000ff
        /*0318*/ 	.word	0x00038870
        /*031c*/ 	.short	0x0100
        /*031e*/ 	.byte	0x04
	.zero		1


	//   ....[15]....
        /*0320*/ 	.word	0x00000c90
        /*0324*/ 	.word	0x000000ff
        /*0328*/ 	.word	0x00038878
        /*032c*/ 	.short	0x0100
        /*032e*/ 	.byte	0x04
	.zero		1


	//   ....[16]....
        /*0330*/ 	.word	0x00000dc0
        /*0334*/ 	.word	0x000000ff
        /*0338*/ 	.word	0x00038880
        /*033c*/ 	.short	0x0100
        /*033e*/ 	.byte	0x04
	.zero		1


	//   ....[17]....
        /*0340*/ 	.word	0x00000dd0
        /*0344*/ 	.word	0x000000ff
        /*0348*/ 	.word	0x00038888
        /*034c*/ 	.short	0x0100
        /*034e*/ 	.byte	0x04
	.zero		1


	//   ....[18]....
        /*0350*/ 	.word	0x00000f00
        /*0354*/ 	.word	0x000000ff
        /*0358*/ 	.word	0x00038890
        /*035c*/ 	.short	0x0100
        /*035e*/ 	.byte	0x04
	.zero		1


	//   ....[19]....
        /*0360*/ 	.word	0x00000f10
        /*0364*/ 	.word	0x000000ff
        /*0368*/ 	.word	0x00038898
        /*036c*/ 	.short	0x0100
        /*036e*/ 	.byte	0x04
	.zero		1


	//   ....[20]....
        /*0370*/ 	.word	0x00001040
        /*0374*/ 	.word	0x000000ff
        /*0378*/ 	.word	0x000388a0
        /*037c*/ 	.short	0x0100
        /*037e*/ 	.byte	0x04
	.zero		1


	//   ....[21]....
        /*0380*/ 	.word	0x00001050
        /*0384*/ 	.word	0x000000ff
        /*0388*/ 	.word	0x000388b0
        /*038c*/ 	.short	0x0100
        /*038e*/ 	.byte	0x04
	.zero		1


	//   ....[22]....
        /*0390*/ 	.word	0x00001060
        /*0394*/ 	.word	0x000000ff
        /*0398*/ 	.word	0x000388a8
        /*039c*/ 	.short	0x0100
        /*039e*/ 	.byte	0x04
	.zero		1


	//   ....[23]....
        /*03a0*/ 	.word	0x00001070
        /*03a4*/ 	.word	0x000000ff
        /*03a8*/ 	.word	0x000388b8
        /*03ac*/ 	.short	0x0100
        /*03ae*/ 	.byte	0x04
	.zero		1


	//   ....[24]....
        /*03b0*/ 	.word	0x000022b0
        /*03b4*/ 	.word	0x000000ff
        /*03b8*/ 	.word	0x00038810
        /*03bc*/ 	.short	0x010a
        /*03be*/ 	.byte	0x18
	.zero		1


	//   ....[25]....
        /*03c0*/ 	.word	0x00002430
        /*03c4*/ 	.word	0x000000ff
        /*03c8*/ 	.word	0x00038800
        /*03cc*/ 	.short	0x010b
        /*03ce*/ 	.byte	0x18
	.zero		1


	//   ....[26]....
        /*03d0*/ 	.word	0x00002670
        /*03d4*/ 	.word	0x000000ff
        /*03d8*/ 	.word	0x00038838
        /*03dc*/ 	.short	0x010a
        /*03de*/ 	.byte	0x18
	.zero		1


	//   ....[27]....
        /*03e0*/ 	.word	0x00002860
        /*03e4*/ 	.word	0x000000ff
        /*03e8*/ 	.word	0x00038830
        /*03ec*/ 	.short	0x0107
        /*03ee*/ 	.byte	0x18
	.zero		1


	//   ....[28]....
        /*03f0*/ 	.word	0x000028c0
        /*03f4*/ 	.word	0x000000ff
        /*03f8*/ 	.word	0x00038830
        /*03fc*/ 	.short	0x0101
        /*03fe*/ 	.byte	0x18
	.zero		1


	//   ....[29]....
        /*0400*/ 	.word	0x000028f0
        /*0404*/ 	.word	0x000000ff
        /*0408*/ 	.word	0x00038828
        /*040c*/ 	.short	0x010a
        /*040e*/ 	.byte	0x18
	.zero		1


	//   ....[30]....
        /*0410*/ 	.word	0x00002a10
        /*0414*/ 	.word	0x000000ff
        /*0418*/ 	.word	0x00038820
        /*041c*/ 	.short	0x010b
        /*041e*/ 	.byte	0x18
	.zero		1


	//   ....[31]....
        /*0420*/ 	.word	0x00002c60
        /*0424*/ 	.word	0x000000ff
        /*0428*/ 	.word	0x00038848
        /*042c*/ 	.short	0x010a
        /*042e*/ 	.byte	0x18
	.zero		1


	//   ....[32]....
        /*0430*/ 	.word	0x00002dc0
        /*0434*/ 	.word	0x000000ff
        /*0438*/ 	.word	0x00038840
        /*043c*/ 	.short	0x0107
        /*043e*/ 	.byte	0x18
	.zero		1


	//   ....[33]....
        /*0440*/ 	.word	0x00002e30
        /*0444*/ 	.word	0x000000ff
        /*0448*/ 	.word	0x00038840
        /*044c*/ 	.short	0x0101
        /*044e*/ 	.byte	0x18
	.zero		1


	//   ....[34]....
        /*0450*/ 	.word	0x00003000
        /*0454*/ 	.word	0x000000ff
        /*0458*/ 	.word	0x00038810
        /*045c*/ 	.short	0x010a
        /*045e*/ 	.byte	0x11
	.zero		1


	//   ....[35]....
        /*0460*/ 	.word	0x00003260
        /*0464*/ 	.word	0x000000ff
        /*0468*/ 	.word	0x00038838
        /*046c*/ 	.short	0x010a
        /*046e*/ 	.byte	0x18
	.zero		1


	//   ....[36]....
        /*0470*/ 	.word	0x00003450
        /*0474*/ 	.word	0x000000ff
        /*0478*/ 	.word	0x00038830
        /*047c*/ 	.short	0x0107
        /*047e*/ 	.byte	0x18
	.zero		1


	//   ....[37]....
        /*0480*/ 	.word	0x000034b0
        /*0484*/ 	.word	0x000000ff
        /*0488*/ 	.word	0x00038830
        /*048c*/ 	.short	0x0101
        /*048e*/ 	.byte	0x18
	.zero		1


	//   ....[38]....
        /*0490*/ 	.word	0x00003500
        /*0494*/ 	.word	0x000000ff
        /*0498*/ 	.word	0x00038828
        /*049c*/ 	.short	0x010a
        /*049e*/ 	.byte	0x18
	.zero		1


	//   ....[39]....
        /*04a0*/ 	.word	0x000036c0
        /*04a4*/ 	.word	0x000000ff
        /*04a8*/ 	.word	0x00038848
        /*04ac*/ 	.short	0x010a
        /*04ae*/ 	.byte	0x18
	.zero		1


	//   ....[40]....
        /*04b0*/ 	.word	0x00003820
        /*04b4*/ 	.word	0x000000ff
        /*04b8*/ 	.word	0x00038840
        /*04bc*/ 	.short	0x0107
        /*04be*/ 	.byte	0x18
	.zero		1


	//   ....[41]....
        /*04c0*/ 	.word	0x00003890
        /*04c4*/ 	.word	0x000000ff
        /*04c8*/ 	.word	0x00038840
        /*04cc*/ 	.short	0x0101
        /*04ce*/ 	.byte	0x18
	.zero		1


	//   ....[42]....
        /*04d0*/ 	.word	0x00003e00
        /*04d4*/ 	.word	0x000000ff
        /*04d8*/ 	.word	0x00038800
        /*04dc*/ 	.short	0x010a
        /*04de*/ 	.byte	0x16
	.zero		1


	//   ....[43]....
        /*04e0*/ 	.word	0x00003e30
        /*04e4*/ 	.word	0x000000ff
        /*04e8*/ 	.word	0x00038858
        /*04ec*/ 	.short	0x010a
        /*04ee*/ 	.byte	0x16
	.zero		1


	//   ....[44]....
        /*04f0*/ 	.word	0x00004300
        /*04f4*/ 	.word	0x000000ff
        /*04f8*/ 	.word	0x00038820
        /*04fc*/ 	.short	0x010a
        /*04fe*/ 	.byte	0x16
	.zero		1


	//   ....[45]....
        /*0500*/ 	.word	0x00004340
        /*0504*/ 	.word	0x000000ff
        /*0508*/ 	.word	0x00038868
        /*050c*/ 	.short	0x010a
        /*050e*/ 	.byte	0x16
	.zero		1


	//   ....[46]....
        /*0510*/ 	.word	0x00004380
        /*0514*/ 	.word	0x000000ff
        /*0518*/ 	.word	0x00038878
        /*051c*/ 	.short	0x010a
        /*051e*/ 	.byte	0x16
	.zero		1


	//   ....[47]....
        /*0520*/ 	.word	0x00004880
        /*0524*/ 	.word	0x000000ff
        /*0528*/ 	.word	0x00038880
        /*052c*/ 	.short	0x010a
        /*052e*/ 	.byte	0x16
	.zero		1


	//   ....[48]....
        /*0530*/ 	.word	0x000051d0
        /*0534*/ 	.word	0x000000ff
        /*0538*/ 	.word	0x00038800
        /*053c*/ 	.short	0x010a
        /*053e*/ 	.byte	0x04
	.zero		1


	//   ....[49]....
        /*0540*/ 	.word	0x00005240
        /*0544*/ 	.word	0x000000ff
        /*0548*/ 	.word	0x00038858
        /*054c*/ 	.short	0x010a
        /*054e*/ 	.byte	0x16
	.zero		1


	//   ....[50]....
        /*0550*/ 	.word	0x00005700
        /*0554*/ 	.word	0x000000ff
        /*0558*/ 	.word	0x00038890
        /*055c*/ 	.short	0x010a
        /*055e*/ 	.byte	0x16
	.zero		1


	//   ....[51]....
        /*0560*/ 	.word	0x00005750
        /*0564*/ 	.word	0x000000ff
        /*0568*/ 	.word	0x00038868
        /*056c*/ 	.short	0x010a
        /*056e*/ 	.byte	0x16
	.zero		1


	//   ....[52]....
        /*0570*/ 	.word	0x00006140
        /*0574*/ 	.word	0x000000ff
        /*0578*/ 	.word	0x00038878
        /*057c*/ 	.short	0x010a
        /*057e*/ 	.byte	0x16
	.zero		1


	//   ....[53]....
        /*0580*/ 	.word	0x000061b0
        /*0584*/ 	.word	0x000000ff
        /*0588*/ 	.word	0x00038820
        /*058c*/ 	.short	0x010a
        /*058e*/ 	.byte	0x16
	.zero		1


	//   ....[54]....
        /*0590*/ 	.word	0x000065f0
        /*0594*/ 	.word	0x000000ff
        /*0598*/ 	.word	0x00038880
        /*059c*/ 	.short	0x010a
        /*059e*/ 	.byte	0x16
	.zero		1


	//   ....[55]....
        /*05a0*/ 	.word	0x00006af0
        /*05a4*/ 	.word	0x000000ff
        /*05a8*/ 	.word	0x000388b0
        /*05ac*/ 	.short	0x010a
        /*05ae*/ 	.byte	0x16
	.zero		1


	//   ....[56]....
        /*05b0*/ 	.word	0x00006b70
        /*05b4*/ 	.word	0x000000ff
        /*05b8*/ 	.word	0x000388b8
        /*05bc*/ 	.short	0x010a
        /*05be*/ 	.byte	0x16
	.zero		1


	//   ....[57]....
        /*05c0*/ 	.word	0x00006be0
        /*05c4*/ 	.word	0x000000ff
        /*05c8*/ 	.word	0x00038890
        /*05cc*/ 	.short	0x010a
        /*05ce*/ 	.byte	0x16
	.zero		1


	//   ....[58]....
        /*05d0*/ 	.word	0x00007960
        /*05d4*/ 	.word	0x000000ff
        /*05d8*/ 	.word	0x00038870
        /*05dc*/ 	.short	0x010a
        /*05de*/ 	.byte	0x0e
	.zero		1


	//   ....[59]....
        /*05e0*/ 	.word	0x00007b10
        /*05e4*/ 	.word	0x000000ff
        /*05e8*/ 	.word	0x00000000
        /*05ec*/ 	.short	0x0101
        /*05ee*/ 	.byte	0x04
	.zero		1


	//   ....[60]....
        /*05f0*/ 	.word	0x00008ab0
        /*05f4*/ 	.word	0x00000002
        /*05f8*/ 	.word	0x00038850
        /*05fc*/ 	.short	0x010a
        /*05fe*/ 	.byte	0xff
	.zero		1


	//   ....[61]....
        /*0600*/ 	.word	0x00008b30
        /*0604*/ 	.word	0x00000002
        /*0608*/ 	.word	0x00038888
        /*060c*/ 	.short	0x010a
        /*060e*/ 	.byte	0xff
	.zero		1


	//   ....[62]....
        /*0610*/ 	.word	0x00008ba0
        /*0614*/ 	.word	0x00000002
        /*0618*/ 	.word	0x00038830
        /*061c*/ 	.short	0x010a
        /*061e*/ 	.byte	0xff
	.zero		1


	//   ....[63]....
        /*0620*/ 	.word	0x0000ae20
        /*0624*/ 	.word	0x00000002
        /*0628*/ 	.word	0x00038880
        /*062c*/ 	.short	0x0101
        /*062e*/ 	.byte	0xff
	.zero		1


	//   ....[64]....
        /*0630*/ 	.word	0x0000ae80
        /*0634*/ 	.word	0x00000000
        /*0638*/ 	.word	0x00000000
        /*063c*/ 	.short	0x0101
        /*063e*/ 	.byte	0xff
	.zero		1


	//   ....[65]....
        /*0640*/ 	.word	0x0000aed0
        /*0644*/ 	.word	0x00000000
        /*0648*/ 	.word	0x00000000
        /*064c*/ 	.short	0x0101
        /*064e*/ 	.byte	0xff
	.zero		1


	//   ....[66]....
        /*0650*/ 	.word	0x0000af30
        /*0654*/ 	.word	0x00000002
        /*0658*/ 	.word	0x00038840
        /*065c*/ 	.short	0x010a
        /*065e*/ 	.byte	0xff
	.zero		1


	//   ....[67]....
        /*0660*/ 	.word	0x0000afb0
        /*0664*/ 	.word	0x00000002
        /*0668*/ 	.word	0x00038860
        /*066c*/ 	.short	0x010a
        /*066e*/ 	.byte	0xff
	.zero		1


	//   ....[68]....
        /*0670*/ 	.word	0x0000b070
        /*0674*/ 	.word	0x00000002
        /*0678*/ 	.word	0x00038898
        /*067c*/ 	.short	0x010a
        /*067e*/ 	.byte	0xff
	.zero		1


	//   ....[69]....
        /*0680*/ 	.word	0x0000c0f0
        /*0684*/ 	.word	0x000000ff
        /*0688*/ 	.word	0x00000000
        /*068c*/ 	.short	0x0101
        /*068e*/ 	.byte	0x04
	.zero		1


	//   ....[70]....
        /*0690*/ 	.word	0x0000cd30
        /*0694*/ 	.word	0x000000ff
        /*0698*/ 	.word	0x00038890
        /*069c*/ 	.short	0x0101
        /*069e*/ 	.byte	0x24
	.zero		1


	//   ....[71]....
        /*06a0*/ 	.word	0x0000cdd0
        /*06a4*/ 	.word	0x000000ff
        /*06a8*/ 	.word	0x00000000
        /*06ac*/ 	.short	0x0101
        /*06ae*/ 	.byte	0x04
	.zero		1


	//   ....[72]....
        /*06b0*/ 	.word	0x0000d0d0
        /*06b4*/ 	.word	0x000000ff
        /*06b8*/ 	.word	0x000388a0
        /*06bc*/ 	.short	0x010a
        /*06be*/ 	.byte	0x24
	.zero		1


	//   ....[73]....
        /*06c0*/ 	.word	0x0000e680
        /*06c4*/ 	.word	0x000000ff
        /*06c8*/ 	.word	0x00000000
        /*06cc*/ 	.short	0x0101
        /*06ce*/ 	.byte	0x04
	.zero		1


	//   ....[74]....
        /*06d0*/ 	.word	0x0000e6d0
        /*06d4*/ 	.word	0x000000ff
        /*06d8*/ 	.word	0x000388a8
        /*06dc*/ 	.short	0x010a
        /*06de*/ 	.byte	0x24
	.zero		1


	//   ....[75]....
        /*06e0*/ 	.word	0x00010140
        /*06e4*/ 	.word	0x000000ff
        /*06e8*/ 	.word	0x00000000
        /*06ec*/ 	.short	0x0101
        /*06ee*/ 	.byte	0x04
	.zero		1


	//   ....[76]....
        /*06f0*/ 	.word	0x00010450
        /*06f4*/ 	.word	0x00000003
        /*06f8*/ 	.word	0x00038810
        /*06fc*/ 	.short	0x010a
        /*06fe*/ 	.byte	0xff
	.zero		1


	//   ....[77]....
        /*0700*/ 	.word	0x000104b0
        /*0704*/ 	.word	0x00000003
        /*0708*/ 	.word	0x00038838
        /*070c*/ 	.short	0x010a
        /*070e*/ 	.byte	0xff
	.zero		1


	//   ....[78]....
        /*0710*/ 	.word	0x00010510
        /*0714*/ 	.word	0x00000004
        /*0718*/ 	.word	0x00038828
        /*071c*/ 	.short	0x010a
        /*071e*/ 	.byte	0xff
	.zero		1


	//   ....[79]....
        /*0720*/ 	.word	0x00010570
        /*0724*/ 	.word	0x00000004
        /*0728*/ 	.word	0x00038848
        /*072c*/ 	.short	0x010a
        /*072e*/ 	.byte	0xff
	.zero		1


	//   ....[80]....
        /*0730*/ 	.word	0x000105d0
        /*0734*/ 	.word	0x00000000
        /*0738*/ 	.word	0x00038810
        /*073c*/ 	.short	0x010a
        /*073e*/ 	.byte	0xff
	.zero		1


	//   ....[81]....
        /*0740*/ 	.word	0x00010630
        /*0744*/ 	.word	0x00000000
        /*0748*/ 	.word	0x00038838
        /*074c*/ 	.short	0x010a
        /*074e*/ 	.byte	0xff
	.zero		1


	//   ....[82]....
        /*0750*/ 	.word	0x00010690
        /*0754*/ 	.word	0x00000004
        /*0758*/ 	.word	0x00038828
        /*075c*/ 	.short	0x010a
        /*075e*/ 	.byte	0xff
	.zero		1


	//   ....[83]....
        /*0760*/ 	.word	0x000106f0
        /*0764*/ 	.word	0x00000004
        /*0768*/ 	.word	0x00038848
        /*076c*/ 	.short	0x010a
        /*076e*/ 	.byte	0xff
	.zero		1


	//   ....[84]....
        /*0770*/ 	.word	0x00010750
        /*0774*/ 	.word	0x00000002
        /*0778*/ 	.word	0x00038800
        /*077c*/ 	.short	0x010a
        /*077e*/ 	.byte	0xff
	.zero		1


	//   ....[85]....
        /*0780*/ 	.word	0x000107b0
        /*0784*/ 	.word	0x00000008
        /*0788*/ 	.word	0x00038858
        /*078c*/ 	.short	0x010a
        /*078e*/ 	.byte	0xff
	.zero		1


	//   ....[86]....
        /*0790*/ 	.word	0x00010810
        /*0794*/ 	.word	0x00000002
        /*0798*/ 	.word	0x00038820
        /*079c*/ 	.short	0x010a
        /*079e*/ 	.byte	0xff
	.zero		1


	//   ....[87]....
        /*07a0*/ 	.word	0x00010870
        /*07a4*/ 	.word	0x00000002
        /*07a8*/ 	.word	0x00038868
        /*07ac*/ 	.short	0x010a
        /*07ae*/ 	.byte	0xff
	.zero		1


	//   ....[88]....
        /*07b0*/ 	.word	0x000108d0
        /*07b4*/ 	.word	0x00000007
        /*07b8*/ 	.word	0x00038878
        /*07bc*/ 	.short	0x010a
        /*07be*/ 	.byte	0xff
	.zero		1


	//   ....[89]....
        /*07c0*/ 	.word	0x00010930
        /*07c4*/ 	.word	0x00000003
        /*07c8*/ 	.word	0x00038880
        /*07cc*/ 	.short	0x010a
        /*07ce*/ 	.byte	0xff
	.zero		1


	//   ....[90]....
        /*07d0*/ 	.word	0x00010990
        /*07d4*/ 	.word	0x00000000
        /*07d8*/ 	.word	0x00038800
        /*07dc*/ 	.short	0x010a
        /*07de*/ 	.byte	0xff
	.zero		1


	//   ....[91]....
        /*07e0*/ 	.word	0x000109f0
        /*07e4*/ 	.word	0x00000003
        /*07e8*/ 	.word	0x00038858
        /*07ec*/ 	.short	0x010a
        /*07ee*/ 	.byte	0xff
	.zero		1


	//   ....[92]....
        /*07f0*/ 	.word	0x00010a50
        /*07f4*/ 	.word	0x00000000
        /*07f8*/ 	.word	0x00038890
        /*07fc*/ 	.short	0x010a
        /*07fe*/ 	.byte	0xff
	.zero		1


	//   ....[93]....
        /*0800*/ 	.word	0x00010ab0
        /*0804*/ 	.word	0x00000000
        /*0808*/ 	.word	0x00038868
        /*080c*/ 	.short	0x010a
        /*080e*/ 	.byte	0xff
	.zero		1


	//   ....[94]....
        /*0810*/ 	.word	0x00010b10
        /*0814*/ 	.word	0x00000000
        /*0818*/ 	.word	0x00038878
        /*081c*/ 	.short	0x010a
        /*081e*/ 	.byte	0xff
	.zero		1


	//   ....[95]....
        /*0820*/ 	.word	0x00010b70
        /*0824*/ 	.word	0x00000003
        /*0828*/ 	.word	0x00038820
        /*082c*/ 	.short	0x010a
        /*082e*/ 	.byte	0xff
	.zero		1


	//   ....[96]....
        /*0830*/ 	.word	0x00010bd0
        /*0834*/ 	.word	0x00000003
        /*0838*/ 	.word	0x00038880
        /*083c*/ 	.short	0x010a
        /*083e*/ 	.byte	0xff
	.zero		1


	//   ....[97]....
        /*0840*/ 	.word	0x00010c30
        /*0844*/ 	.word	0x00000000
        /*0848*/ 	.word	0x000388b0
        /*084c*/ 	.short	0x010a
        /*084e*/ 	.byte	0xff
	.zero		1


	//   ....[98]....
        /*0850*/ 	.word	0x00010c90
        /*0854*/ 	.word	0x00000000
        /*0858*/ 	.word	0x000388b8
        /*085c*/ 	.short	0x010a
        /*085e*/ 	.byte	0xff
	.zero		1


	//   ....[99]....
        /*0860*/ 	.word	0x00010cf0
        /*0864*/ 	.word	0x00000003
        /*0868*/ 	.word	0x00038890
        /*086c*/ 	.short	0x010a
        /*086e*/ 	.byte	0xff
	.zero		1


	//   ....[100]....
        /*0870*/ 	.word	0x00010d50
        /*0874*/ 	.word	0x00000002
        /*0878*/ 	.word	0x00038870
        /*087c*/ 	.short	0x010a
        /*087e*/ 	.byte	0xff
	.zero		1


	//   ....[101]....
        /*0880*/ 	.word	0x00010da0
        /*0884*/ 	.word	0x00000002
        /*0888*/ 	.word	0x00038850
        /*088c*/ 	.short	0x010a
        /*088e*/ 	.byte	0xff
	.zero		1


	//   ....[102]....
        /*0890*/ 	.word	0x00010df0
        /*0894*/ 	.word	0x00000002
        /*0898*/ 	.word	0x00038888
        /*089c*/ 	.short	0x010a
        /*089e*/ 	.byte	0xff
	.zero		1


	//   ....[103]....
        /*08a0*/ 	.word	0x00010e40
        /*08a4*/ 	.word	0x00000002
        /*08a8*/ 	.word	0x00038830
        /*08ac*/ 	.short	0x010a
        /*08ae*/ 	.byte	0xff
	.zero		1


	//   ....[104]....
        /*08b0*/ 	.word	0x00010e90
        /*08b4*/ 	.word	0x00000002
        /*08b8*/ 	.word	0x00038840
        /*08bc*/ 	.short	0x010a
        /*08be*/ 	.byte	0xff
	.zero		1


	//   ....[105]....
        /*08c0*/ 	.word	0x00010ee0
        /*08c4*/ 	.word	0x00000002
        /*08c8*/ 	.word	0x00038860
        /*08cc*/ 	.short	0x010a
        /*08ce*/ 	.byte	0xff
	.zero		1


	//   ....[106]....
        /*08d0*/ 	.word	0x00010f30
        /*08d4*/ 	.word	0x00000002
        /*08d8*/ 	.word	0x00038898
        /*08dc*/ 	.short	0x010a
        /*08de*/ 	.byte	0xff
	.zero		1


	//   ....[107]....
        /*08e0*/ 	.word	0x00010f90
        /*08e4*/ 	.word	0x00000003
        /*08e8*/ 	.word	0x000388a0
        /*08ec*/ 	.short	0x010a
        /*08ee*/ 	.byte	0xff
	.zero		1


	//   ....[108]....
        /*08f0*/ 	.word	0x00010ff0
        /*08f4*/ 	.word	0x00000000
        /*08f8*/ 	.word	0x000388a8
        /*08fc*/ 	.short	0x010a
        /*08fe*/ 	.byte	0xff
	.zero		1


	//----- nvinfo : EIATTR_NUM_MBARRIERS
	.align		4
.L_53:
        /*0900*/ 	.byte	0x03, 0x38
        /*0902*/ 	.short	0x0018


	//----- nvinfo : EIATTR_EXIT_INSTR_OFFSETS
	.align		4
        /*0904*/ 	.byte	0x04, 0x1c
        /*0906*/ 	.short	(.L_55 - .L_54)


	//   ....[0]....
.L_54:
        /*0908*/ 	.word	0x00001170


	//   ....[1]....
        /*090c*/ 	.word	0x00002140


	//   ....[2]....
        /*0910*/ 	.word	0x00002e50


	//   ....[3]....
        /*0914*/ 	.word	0x00003950


	//   ....[4]....
        /*0918*/ 	.word	0x000077b0


	//   ....[5]....
        /*091c*/ 	.word	0x000077f0


	//   ....[6]....
        /*0920*/ 	.word	0x00008900


	//   ....[7]....
        /*0924*/ 	.word	0x00008930


	//   ....[8]....
        /*0928*/ 	.word	0x00010170


	//   ....[9]....
        /*092c*/ 	.word	0x00010430


	//----- nvinfo : EIATTR_INDIRECT_BRANCH_TARGETS
	.align		4
.L_55:
        /*0930*/ 	.byte	0x04, 0x34
        /*0932*/ 	.short	(.L_57 - .L_56)


	//   ....[0]....
.L_56:
        /*0934*/ 	.word	.L_x_313@srel
        /*0938*/ 	.short	0x0
        /*093a*/ 	.short	0x0
        /*093c*/ 	.word	0x3
        /*0940*/ 	.word	.L_x_314@srel
        /*0944*/ 	.word	.L_x_315@srel
        /*0948*/ 	.word	.L_x_316@srel


	//   ....[1]....
        /*094c*/ 	.word	.L_x_317@srel
        /*0950*/ 	.short	0x0
        /*0952*/ 	.short	0x0
        /*0954*/ 	.word	0x3
        /*0958*/ 	.word	.L_x_167@srel
        /*095c*/ 	.word	.L_x_146@srel
        /*0960*/ 	.word	.L_x_316@srel


	//----- nvinfo : EIATTR_MAX_THREADS
	.align		4
.L_57:
        /*0964*/ 	.byte	0x04, 0x05
        /*0966*/ 	.short	(.L_59 - .L_58)
.L_58:
        /*0968*/ 	.word	0x00000200
        /*096c*/ 	.word	0x00000001
        /*0970*/ 	.word	0x00000001


	//----- nvinfo : EIATTR_CRS_STACK_SIZE
	.align		4
.L_59:
        /*0974*/ 	.byte	0x04, 0x1e
        /*0976*/ 	.short	(.L_61 - .L_60)
.L_60:
        /*0978*/ 	.word	0x00000000


	//----- nvinfo : EIATTR_CBANK_PARAM_SIZE
	.align		4
.L_61:
        /*097c*/ 	.byte	0x03, 0x19
        /*097e*/ 	.short	0x0680


	//----- nvinfo : EIATTR_PARAM_CBANK
	.align		4
        /*0980*/ 	.byte	0x04, 0x0a
        /*0982*/ 	.short	(.L_63 - .L_62)
	.align		4
.L_62:
        /*0984*/ 	.word	index@(.nv.constant0._ZN7cutlass13device_kernelINS_4fmha6kernel36Sm100FmhaBwdKernelTmaWarpSpecializedIN4cute5tupleIJiiiiNS5_IJNS5_IJiiEEEiEEEEEENS_6half_tEfNS5_IJNS4_1CILi128EEESB_SB_SB_EEENS1_10collective12ResidualMaskEEEEEvNT_6ParamsE)
        /*0988*/ 	.short	0x0380
        /*098a*/ 	.short	0x0680


	//----- nvinfo : EIATTR_SW_WAR
	.align		4
.L_63:
        /*098c*/ 	.byte	0x04, 0x36
        /*098e*/ 	.short	(.L_65 - .L_64)
.L_64:
        /*0990*/ 	.word	0x00000008
.L_65:


//--------------------- .nv.callgraph             --------------------------
	.section	.nv.callgraph,"",@"SHT_CUDA_CALLGRAPH"
	.align	4
	.sectionentsize	8
	.align		4
        /*0000*/ 	.word	0x00000000
	.align		4
        /*0004*/ 	.word	0xffffffff
	.align		4
        /*0008*/ 	.word	index@(_ZN7cutlass13device_kernelINS_4fmha6kernel36Sm100FmhaBwdKernelTmaWarpSpecializedIN4cute5tupleIJiiiiNS5_IJNS5_IJiiEEEiEEEEEENS_6half_tEfNS5_IJNS4_1CILi128EEESB_SB_SB_EEENS1_10collective12ResidualMaskEEEEEvNT_6ParamsE)
	.align		4
        /*000c*/ 	.word	index@(__assertfail)
	.align		4
        /*0010*/ 	.word	0x00000000
	.align		4
        /*0014*/ 	.word	0xfffffffe
	.align		4
        /*0018*/ 	.word	0x00000000
	.align		4
        /*001c*/ 	.word	0xfffffffd
	.align		4
        /*0020*/ 	.word	0x00000000
	.align		4
        /*0024*/ 	.word	0xfffffffc


//--------------------- .nv.constant4             --------------------------
	.section	.nv.constant4,"a",@progbits
	.align	8
	.align		8
.nv.constant4:
        /*0000*/ 	.dword	__assertfail
	.align		8
        /*0008*/ 	.dword	__unnamed_1
	.align		8
        /*0010*/ 	.dword	__unnamed_2
	.align		8
        /*0018*/ 	.dword	__unnamed_3
	.align		8
        /*0020*/ 	.dword	__unnamed_4
	.align		8
        /*0028*/ 	.dword	_ZN39_INTERNAL_e87d2417_4_k_cu_aa71a581_39484cuda3std3__45__cpo5beginE
	.align		8
        /*0030*/ 	.dword	_ZN39_INTERNAL_e87d2417_4_k_cu_aa71a581_39484cuda3std3__45__cpo3endE
	.align		8
        /*0038*/ 	.dword	_ZN39_INTERNAL_e87d2417_4_k_cu_aa71a581_39484cuda3std3__45__cpo6cbeginE
	.align		8
        /*0040*/ 	.dword	_ZN39_INTERNAL_e87d2417_4_k_cu_aa71a581_39484cuda3std3__45__cpo4cendE
	.align		8
        /*0048*/ 	.dword	_ZN39_INTERNAL_e87d2417_4_k_cu_aa71a581_39484cuda3std3__441_GLOBAL__N__e87d2417_4_k_cu_aa71a581_39486ignoreE
	.align		8
        /*0050*/ 	.dword	_ZN39_INTERNAL_e87d2417_4_k_cu_aa71a581_39484cuda3std3__419piecewise_constructE
	.align		8
        /*0058*/ 	.dword	_ZN39_INTERNAL_e87d2417_4_k_cu_aa71a581_39484cuda3std3__48in_placeE
	.align		8
        /*0060*/ 	.dword	_ZN39_INTERNAL_e87d2417_4_k_cu_aa71a581_39484cuda3std6ranges3__45__cpo4swapE
	.align		8
        /*0068*/ 	.dword	_ZN39_INTERNAL_e87d2417_4_k_cu_aa71a581_39484cuda3std6ranges3__45__cpo9iter_moveE
	.align		8
        /*0070*/ 	.dword	_ZN39_INTERNAL_e87d2417_4_k_cu_aa71a581_39484cute7productE
	.align		8
        /*0078*/ 	.dword	_ZN39_INTERNAL_e87d2417_4_k_cu_aa71a581_39484cute1_E
	.align		8
        /*0080*/ 	.dword	$str$23
	.align		8
        /*0088*/ 	.dword	$str$24
	.align		8
        /*0090*/ 	.dword	$str$25
	.align		8
        /*0098*/ 	.dword	$str$26


//--------------------- .nv.constant2._ZN7cutlass13device_kernelINS_4fmha6kernel36Sm100FmhaBwdKernelTmaWarpSpecializedIN4cute5tupleIJiiiiNS5_IJNS5_IJiiEEEiEEEEEENS_6half_tEfNS5_IJNS4_1CILi128EEESB_SB_SB_EEENS1_10collective12ResidualMaskEEEEEvNT_6ParamsE --------------------------
	.section	.nv.constant2._ZN7cutlass13device_kernelINS_4fmha6kernel36Sm100FmhaBwdKernelTmaWarpSpecializedIN4cute5tupleIJiiiiNS5_IJNS5_IJiiEEEiEEEEEENS_6half_tEfNS5_IJNS4_1CILi128EEESB_SB_SB_EEENS1_10collective12ResidualMaskEEEEEvNT_6ParamsE,"a",@progbits
	.sectionflags	@""
	.align	4
.nv.constant2._ZN7cutlass13device_kernelINS_4fmha6kernel36Sm100FmhaBwdKernelTmaWarpSpecializedIN4cute5tupleIJiiiiNS5_IJNS5_IJiiEEEiEEEEEENS_6half_tEfNS5_IJNS4_1CILi128EEESB_SB_SB_EEENS1_10collective12ResidualMaskEEEEEvNT_6ParamsE:
        /*0000*/ 	.byte	0xe0, 0x21, 0x00, 0x00, 0x60, 0x39, 0x00, 0x00, 0x10, 0x89, 0x00, 0x00, 0x40, 0x89, 0x00, 0x00
        /*0010*/ 	.byte	0x70, 0x78, 0x00, 0x00, 0x10, 0x89, 0x00, 0x00


//--------------------- .text._ZN7cutlass13device_kernelINS_4fmha6kernel36Sm100FmhaBwdKernelTmaWarpSpecializedIN4cute5tupleIJiiiiNS5_IJNS5_IJiiEEEiEEEEEENS_6half_tEfNS5_IJNS4_1CILi128EEESB_SB_SB_EEENS1_10collective12ResidualMaskEEEEEvNT_6ParamsE --------------------------
	.section	.text._ZN7cutlass13device_kernelINS_4fmha6kernel36Sm100FmhaBwdKernelTmaWarpSpecializedIN4cute5tupleIJiiiiNS5_IJNS5_IJiiEEEiEEEEEENS_6half_tEfNS5_IJNS4_1CILi128EEESB_SB_SB_EEENS1_10collective12ResidualMaskEEEEEvNT_6ParamsE,"ax",@progbits
	.align	128
.text._ZN7cutlass13device_kernelINS_4fmha6kernel36Sm100FmhaBwdKernelTmaWarpSpecializedIN4cute5tupleIJiiiiNS5_IJNS5_IJiiEEEiEEEEEENS_6half_tEfNS5_IJNS4_1CILi128EEESB_SB_SB_EEENS1_10collective12ResidualMaskEEEEEvNT_6ParamsE:
        .type           _ZN7cutlass13device_kernelINS_4fmha6kernel36Sm100FmhaBwdKernelTmaWarpSpecializedIN4cute5tupleIJiiiiNS5_IJNS5_IJiiEEEiEEEEEENS_6half_tEfNS5_IJNS4_1CILi128EEESB_SB_SB_EEENS1_10collective12ResidualMaskEEEEEvNT_6ParamsE,@function
        .size           _ZN7cutlass13device_kernelINS_4fmha6kernel36Sm100FmhaBwdKernelTmaWarpSpecializedIN4cute5tupleIJiiiiNS5_IJNS5_IJiiEEEiEEEEEENS_6half_tEfNS5_IJNS4_1CILi128EEESB_SB_SB_EEENS1_10collective12ResidualMaskEEEEEvNT_6ParamsE,(.L_x_321 - _ZN7cutlass13device_kernelINS_4fmha6kernel36Sm100FmhaBwdKernelTmaWarpSpecializedIN4cute5tupleIJiiiiNS5_IJNS5_IJiiEEEiEEEEEENS_6half_tEfNS5_IJNS4_1CILi128EEESB_SB_SB_EEENS1_10collective12ResidualMaskEEEEEvNT_6ParamsE)
        .other          _ZN7cutlass13device_kernelINS_4fmha6kernel36Sm100FmhaBwdKernelTmaWarpSpecializedIN4cute5tupleIJiiiiNS5_IJNS5_IJiiEEEiEEEEEENS_6half_tEfNS5_IJNS4_1CILi128EEESB_SB_SB_EEENS1_10collective12ResidualMaskEEEEEvNT_6ParamsE,@"STO_CUDA_ENTRY STV_DEFAULT"
_ZN7cutlass13device_kernelINS_4fmha6kernel36Sm100FmhaBwdKernelTmaWarpSpecializedIN4cute5tupleIJiiiiNS5_IJNS5_IJiiEEEiEEEEEENS_6half_tEfNS5_IJNS4_1CILi128EEESB_SB_SB_EEENS1_10collective12ResidualMaskEEEEEvNT_6ParamsE:
[----:B------:R-:W1:Y:S02]  /*0000*/  LDC R1, c[0x0][0x37c] ;  /* 0x0000df00ff017b82 */ /* 0x000e640000000800 */
[----:B-1----:R-:W-:Y:S01]  /*0010*/  IADD3 R1, PT, PT, R1, -0x18, RZ ;  /* 0xffffffe801017810 */ /* 0x002fe20007ffe0ff */
[----:B------:R-:W1:Y:S01]  /*0020*/  S2R R11, SR_TID.X ;  /* 0x00000000000b7919 */ /* 0x000e620000002100 */
[----:B------:R-:W-:Y:S01]  /*0030*/  UMOV UR5, 0x33334444 ;  /* 0x3333444400057882 */ /* 0x000fe20000000000 */
[----:B------:R-:W-:Y:S01]  /*0040*/  ELECT P0, URZ, PT ;  /* 0x0000000000ff782f */ /* 0x000fe20003800000 */
[----:B------:R-:W-:Y:S01]  /*0050*/  BSSY.RECONVERGENT B0, `(.L_x_0) ;  /* 0x0000030000007945 */ /* 0x000fe20003800200 */
[--C-:B-1----:R-:W-:Y:S01]  /*0060*/  SHF.R.U32.HI R3, RZ, 0x5, R11.reuse ;  /* 0x00000005ff037819 */ /* 0x102fe2000001160b */
[----:B------:R-:W-:-:S04]  /*0070*/  IMAD.MOV.U32 R2, RZ, RZ, R11 ;  /* 0x000000ffff027224 */ /* 0x000fc800078e000b */
[----:B------:R-:W1:Y:S02]  /*0080*/  SHFL.IDX PT, R0, R3, RZ, 0x1f ;  /* 0x00001fff03007589 */ /* 0x000e6400000e0000 */
[----:B-1----:R-:W-:-:S13]  /*0090*/  R2UR UR40, R0 ;  /* 0x00000000002872ca */ /* 0x002fda00000e0000 */
[----:B------:R-:W-:-:S04]  /*00a0*/  USHF.L.U32 UR4, UR40, 0x2, URZ ;  /* 0x0000000228047899 */ /* 0x000fc800080006ff */
[----:B------:R-:W-:-:S04]  /*00b0*/  USHF.R.U64 UR4, UR5, UR4, 0x123333 ;  /* 0x0012333305047499 */ /* 0x000fc80008001204 */
[----:B------:R-:W-:-:S06]  /*00c0*/  ULOP3.LUT UR46, UR4, 0x7, URZ, 0xc0, !UPT ;  /* 0x00000007042e7892 */ /* 0x000fcc000f8ec0ff */
[----:B------:R-:W-:-:S05]  /*00d0*/  IMAD.U32 R0, RZ, RZ, UR46 ;  /* 0x0000002eff007e24 */ /* 0x000fca000f8e00ff */
[----:B------:R-:W-:-:S13]  /*00e0*/  ISETP.NE.OR P6, PT, R0, 0x1, !P0 ;  /* 0x000000010000780c */ /* 0x000fda00047c5670 */
[----:B------:R-:W-:Y:S05]  /*00f0*/  @P6 BRA `(.L_x_1) ;  /* 0x0000000000386947 */ /* 0x000fea0003800000 */
[----:B------:R-:W1:Y:S02]  /*0100*/  LDCU.64 UR4, c[0x0][0x348] ;  /* 0x00006900ff0477ac */ /* 0x000e640008000a00 */
[----:B-1----:R-:W-:Y:S02]  /*0110*/  UIADD3 UR10, UP3, UPT, UR4, 0x300, URZ ;  /* 0x00000300040a7890 */ /* 0x002fe4000ff7e0ff */
[----:B------:R-:W-:Y:S02]  /*0120*/  UIADD3 UR8, UP2, UPT, UR4, 0x100, URZ ;  /* 0x0000010004087890 */ /* 0x000fe4000ff5e0ff */
[----:B------:R-:W-:Y:S02]  /*0130*/  UIADD3 UR6, UP1, UPT, UR4, 0x200, URZ ;  /* 0x0000020004067890 */ /* 0x000fe4000ff3e0ff */
[----:B------:R-:W-:Y:S02]  /*0140*/  UIADD3 UR4, UP0, UPT, UR4, 0x400, URZ ;  /* 0x0000040004047890 */ /* 0x000fe4000ff1e0ff */
[----:B------:R-:W-:-:S02]  /*0150*/  UIADD3.X UR11, UPT, UPT, URZ, UR5, URZ, UP3, !UPT ;  /* 0x00000005ff0b7290 */ /* 0x000fc40009ffe4ff */
[----:B------:R-:W-:Y:S02]  /*0160*/  UIADD3.X UR9, UPT, UPT, URZ, UR5, URZ, UP2, !UPT ;  /* 0x00000005ff097290 */ /* 0x000fe400097fe4ff */
[----:B------:R-:W-:Y:S02]  /*0170*/  UIADD3.X UR7, UPT, UPT, URZ, UR5, URZ, UP1, !UPT ;  /* 0x00000005ff077290 */ /* 0x000fe40008ffe4ff */
[----:B------:R-:W-:-:S03]  /*0180*/  UIADD3.X UR5, UPT, UPT, URZ, UR5, URZ, UP0, !UPT ;  /* 0x00000005ff057290 */ /* 0x000fc600087fe4ff */
[----:B------:R1:W-:Y:S02]  /*0190*/  UTMACCTL.PF [UR10] ;  /* 0x000000000a0079b9 */ /* 0x0003e40008040000 */
[----:B------:R1:W-:Y:S02]  /*01a0*/  UTMACCTL.PF [UR8] ;  /* 0x00000000080079b9 */ /* 0x0003e40008040000 */
[----:B------:R1:W-:Y:S02]  /*01b0*/  UTMACCTL.PF [UR6] ;  /* 0x00000000060079b9 */ /* 0x0003e40008040000 */
[----:B------:R1:W-:Y:S02]  /*01c0*/  UTMACCTL.PF [UR4] ;  /* 0x00000000040079b9 */ /* 0x0003e40008040000 */
[----:B-1----:R-:W-:Y:S05]  /*01d0*/  BRA `(.L_x_2) ;  /* 0x0000000000287947 */ /* 0x002fea0003800000 */
.L_x_1:
[----:B------:R-:W-:-:S09]  /*01e0*/  UISETP.NE.AND UP0, UPT, UR46, 0x2, UPT ;  /* 0x000000022e00788c */ /* 0x000fd2000bf05270 */
[----:B------:R-:W-:Y:S05]  /*01f0*/  BRA.U !UP0, `(.L_x_3) ;  /* 0x00000001083c7547 */ /* 0x000fea000b800000 */
[----:B------:R-:W-:Y:S01]  /*0200*/  PLOP3.LUT P0, PT, PT, PT, PT, 0x80, 0x8 ;  /* 0x000000000008781c */ /* 0x000fe20003f0f070 */
[----:B------:R-:W-:Y:S01]  /*0210*/  UISETP.NE.AND UP0, UPT, UR46, 0x1, UPT ;  /* 0x000000012e00788c */ /* 0x000fe2000bf05270 */
[----:B------:R-:W-:Y:S02]  /*0220*/  LOP3.LUT R78, R78, 0xfffffffd, RZ, 0xc0, !PT ;  /* 0xfffffffd4e4e7812 */ /* 0x000fe400078ec0ff */
[----:B------:R-:W-:Y:S02]  /*0230*/  PLOP3.LUT P4, PT, PT, PT, PT, 0x80, 0x8 ;  /* 0x000000000008781c */ /* 0x000fe40003f8f070 */
[----:B------:R-:W-:Y:S02]  /*0240*/  PLOP3.LUT P2, PT, PT, PT, PT, 0x8, 0x80 ;  /* 0x000000000080781c */ /* 0x000fe40003f4e170 */
[----:B------:R-:W-:-:S05]  /*0250*/  PLOP3.LUT P1, PT, PT, PT, PT, 0x80, 0x8 ;  /* 0x000000000008781c */ /* 0x000fca0003f2f070 */
[----:B------:R-:W-:Y:S01]  /*0260*/  @P0 LOP3.LUT R78, R78, 0x2, RZ, 0xfc, !PT ;  /* 0x000000024e4e0812 */ /* 0x000fe200078efcff */
[----:B------:R-:W-:Y:S07]  /*0270*/  BRA.U UP0, `(.L_x_4) ;  /* 0x0000000100347547 */ /* 0x000fee000b800000 */
.L_x_2:
[----:B------:R-:W-:Y:S02]  /*0280*/  PLOP3.LUT P0, PT, PT, PT, PT, 0x8, 0x80 ;  /* 0x000000000080781c */ /* 0x000fe40003f0e170 */
[----:B------:R-:W-:Y:S02]  /*0290*/  LOP3.LUT R78, R78, 0xfffffffd, RZ, 0xc0, !PT ;  /* 0xfffffffd4e4e7812 */ /* 0x000fe400078ec0ff */
[----:B------:R-:W-:Y:S02]  /*02a0*/  PLOP3.LUT P4, PT, PT, PT, PT, 0x80, 0x8 ;  /* 0x000000000008781c */ /* 0x000fe40003f8f070 */
[----:B------:R-:W-:Y:S02]  /*02b0*/  PLOP3.LUT P2, PT, PT, PT, PT, 0x8, 0x80 ;  /* 0x000000000080781c */ /* 0x000fe40003f4e170 */
[----:B------:R-:W-:-:S05]  /*02c0*/  PLOP3.LUT P1, PT, PT, PT, PT, 0x8, 0x80 ;  /* 0x000000000080781c */ /* 0x000fca0003f2e170 */
[----:B------:R-:W-:Y:S01]  /*02d0*/  @P0 LOP3.LUT R78, R78, 0x2, RZ, 0xfc, !PT ;  /* 0x000000024e4e0812 */ /* 0x000fe200078efcff */
[----:B------:R-:W-:Y:S05]  /*02e0*/  BRA `(.L_x_4) ;  /* 0x0000000000187947 */ /* 0x000fea0003800000 */
.L_x_3:
[----:B------:R-:W-:Y:S02]  /*02f0*/  PLOP3.LUT P0, PT, PT, PT, PT, 0x80, 0x8 ;  /* 0x000000000008781c */ /* 0x000fe40003f0f070 */
[----:B------:R-:W-:Y:S02]  /*0300*/  LOP3.LUT R78, R78, 0xfffffffd, RZ, 0xc0, !PT ;  /* 0xfffffffd4e4e7812 */ /* 0x000fe400078ec0ff */
[----:B------:R-:W-:Y:S02]  /*0310*/  PLOP3.LUT P4, PT, PT, PT, PT, 0x8, 0x80 ;  /* 0x000000000080781c */ /* 0x000fe40003f8e170 */
[----:B------:R-:W-:Y:S02]  /*0320*/  PLOP3.LUT P2, PT, PT, PT, PT, 0x80, 0x8 ;  /* 0x000000000008781c */ /* 0x000fe40003f4f070 */
[----:B------:R-:W-:-:S05]  /*0330*/  PLOP3.LUT P1, PT, PT, PT, PT, 0x8, 0x80 ;  /* 0x000000000080781c */ /* 0x000fca0003f2e170 */
[----:B------:R-:W-:-:S08]  /*0340*/  @P0 LOP3.LUT R78, R78, 0x2, RZ, 0xfc, !PT ;  /* 0x000000024e4e0812 */ /* 0x000fd000078efcff */
.L_x_4:
[----:B------:R-:W-:Y:S05]  /*0350*/  BSYNC.RECONVERGENT B0 ;  /* 0x0000000000007941 */ /* 0x000fea0003800200 */
.L_x_0:
[----:B------:R-:W1:Y:S01]  /*0360*/  SHFL.IDX PT, R0, R3, RZ, 0x1f ;  /* 0x00001fff03007589 */ /* 0x000e6200000e0000 */
[----:B------:R-:W-:Y:S01]  /*0370*/  UISETP.NE.AND UP0, UPT, UR46, 0x2, UPT ;  /* 0x000000022e00788c */ /* 0x000fe2000bf05270 */
[----:B-1----:R-:W-:-:S13]  /*0380*/  ISETP.NE.AND P0, PT, R0, RZ, PT ;  /* 0x000000ff0000720c */ /* 0x002fda0003f05270 */
[----:B------:R-:W-:Y:S05]  /*0390*/  @P0 BRA `(.L_x_5) ;  /* 0x0000000000380947 */ /* 0x000fea0003800000 */
[----:B------:R-:W1:Y:S01]  /*03a0*/  S2UR UR4, SR_CgaCtaId ;  /* 0x00000000000479c3 */ /* 0x000e620000008800 */
[----:B------:R-:W-:Y:S01]  /*03b0*/  UMOV UR5, 0x400 ;  /* 0x0000040000057882 */ /* 0x000fe20000000000 */
[----:B------:R-:W-:Y:S01]  /*03c0*/  UMOV UR6, 0x1 ;  /* 0x0000000100067882 */ /* 0x000fe20000000000 */
[----:B------:R-:W-:Y:S01]  /*03d0*/  ELECT P0, URZ, PT ;  /* 0x0000000000ff782f */ /* 0x000fe20003800000 */
[----:B------:R-:W-:-:S04]  /*03e0*/  UIADD3 UR6, UPT, UPT, -UR6, 0x100000, URZ ;  /* 0x0010000006067890 */ /* 0x000fc8000fffe1ff */
[----:B------:R-:W-:Y:S02]  /*03f0*/  USHF.L.U32 UR7, UR6, 0xb, URZ ;  /* 0x0000000b06077899 */ /* 0x000fe400080006ff */
[----:B------:R-:W-:Y:S02]  /*0400*/  USHF.L.U32 UR6, UR6, 0x1, URZ ;  /* 0x0000000106067899 */ /* 0x000fe400080006ff */
[----:B-1----:R-:W-:Y:S01]  /*0410*/  ULEA UR4, UR4, UR5, 0x18 ;  /* 0x0000000504047291 */ /* 0x002fe2000f8ec0ff */
[----:B------:R-:W1:Y:S11]  /*0420*/  FENCE.VIEW.ASYNC.S ;  /* 0x00000000000073c6 */ /* 0x000e760000000000 */
[----:B-1----:R1:W2:Y:S01]  /*0430*/  SYNCS.EXCH.64 URZ, [UR4+0x38800], UR6 ;  /* 0x0388000604ff75b2 */ /* 0x0022a20008000100 */
[----:B------:R1:W3:Y:S01]  /*0440*/  SYNCS.EXCH.64 URZ, [UR4+0x38810], UR6 ;  /* 0x0388100604ff75b2 */ /* 0x0002e20008000100 */
[----:B------:R1:W4:Y:S01]  /*0450*/  SYNCS.EXCH.64 URZ, [UR4+0x38808], UR6 ;  /* 0x0388080604ff75b2 */ /* 0x0003220008000100 */
[----:B------:R1:W1:Y:S01]  /*0460*/  SYNCS.EXCH.64 URZ, [UR4+0x38818], UR6 ;  /* 0x0388180604ff75b2 */ /* 0x0002620008000100 */
[----:B------:R-:W-:Y:S01]  /*0470*/  NOP ;  /* 0x0000000000007918 */ /* 0x000fe20000000000 */
.L_x_5:
[----:B------:R-:W-:Y:S01]  /*0480*/  NOP ;  /* 0x0000000000007918 */ /* 0x000fe20000000000 */
[----:B------:R-:W-:Y:S05]  /*0490*/  BRA.U !UP0, `(.L_x_6) ;  /* 0x0000000108287547 */ /* 0x000fea000b800000 */
[----:B------:R-:W-:Y:S02]  /*04a0*/  UISETP.NE.AND UP0, UPT, UR46, 0x1, UPT ;  /* 0x000000012e00788c */ /* 0x000fe4000bf05270 */
[----:B------:R-:W-:Y:S02]  /*04b0*/  UPLOP3.LUT UP4, UPT, UPT, UPT, UPT, 0x80, 0x8 ;  /* 0x000000000008789c */ /* 0x000fe40003f8f070 */
[----:B------:R-:W-:Y:S02]  /*04c0*/  UPLOP3.LUT UP3, UPT, UPT, UPT, UPT, 0x40, 0x4 ;  /* 0x000000000004789c */ /* 0x000fe40003f6e870 */
[----:B------:R-:W-:Y:S02]  /*04d0*/  UPLOP3.LUT UP2, UPT, UPT, UPT, UPT, 0x80, 0x8 ;  /* 0x000000000008789c */ /* 0x000fe40003f4f070 */
[----:B------:R-:W-:Y:S01]  /*04e0*/  UPLOP3.LUT UP1, UPT, UPT, UPT, UPT, 0x80, 0x8 ;  /* 0x000000000008789c */ /* 0x000fe20003f2f070 */
[----:B------:R-:W-:Y:S10]  /*04f0*/  BRA.U UP0, `(.L_x_7) ;  /* 0x0000000100207547 */ /* 0x000ff4000b800000 */
[----:B------:R-:W-:Y:S02]  /*0500*/  UPLOP3.LUT UP3, UPT, UPT, UPT, UPT, 0x40, 0x4 ;  /* 0x000000000004789c */ /* 0x000fe40003f6e870 */
[----:B------:R-:W-:Y:S02]  /*0510*/  UPLOP3.LUT UP2, UPT, UPT, UPT, UPT, 0x40, 0x4 ;  /* 0x000000000004789c */ /* 0x000fe40003f4e870 */
[----:B------:R-:W-:Y:S01]  /*0520*/  UPLOP3.LUT UP1, UPT, UPT, UPT, UPT, 0x40, 0x4 ;  /* 0x000000000004789c */ /* 0x000fe20003f2e870 */
[----:B------:R-:W-:Y:S05]  /*0530*/  BRA `(.L_x_7) ;  /* 0x0000000000107947 */ /* 0x000fea0003800000 */
.L_x_6:
[----:B------:R-:W-:Y:S02]  /*0540*/  UPLOP3.LUT UP4, UPT, UPT, UPT, UPT, 0x40, 0x4 ;  /* 0x000000000004789c */ /* 0x000fe40003f8e870 */
[----:B------:R-:W-:Y:S02]  /*0550*/  UPLOP3.LUT UP3, UPT, UPT, UPT, UPT, 0x80, 0x8 ;  /* 0x000000000008789c */ /* 0x000fe40003f6f070 */
[----:B------:R-:W-:Y:S02]  /*0560*/  UPLOP3.LUT UP2, UPT, UPT, UPT, UPT, 0x40, 0x4 ;  /* 0x000000000004789c */ /* 0x000fe40003f4e870 */
[----:B------:R-:W-:Y:S02]  /*0570*/  UPLOP3.LUT UP1, UPT, UPT, UPT, UPT, 0x80, 0x8 ;  /* 0x000000000008789c */ /* 0x000fe40003f2f070 */
.L_x_7:
[----:B------:R-:W5:Y:S02]  /*0580*/  SHFL.IDX PT, R0, R3, RZ, 0x1f ;  /* 0x00001fff03007589 */ /* 0x000f6400000e0000 */
[----:B-----5:R-:W-:-:S13]  /*0590*/  ISETP.NE.AND P0, PT, R0, 0x1, PT ;  /* 0x000000010000780c */ /* 0x020fda0003f05270 */
[----:B------:R-:W-:Y:S05]  /*05a0*/  @P0 BRA `(.L_x_8) ;  /* 0x0000000000300947 */ /* 0x000fea0003800000 */
[----:B-1----:R-:W1:Y:S01]  /*05b0*/  S2UR UR6, SR_CgaCtaId ;  /* 0x00000000000679c3 */ /* 0x002e620000008800 */
[----:B------:R-:W-:Y:S01]  /*05c0*/  UMOV UR4, 0x400 ;  /* 0x0000040000047882 */ /* 0x000fe20000000000 */
[----:B------:R-:W-:Y:S01]  /*05d0*/  UMOV UR5, 0x1 ;  /* 0x0000000100057882 */ /* 0x000fe20000000000 */
[----:B------:R-:W-:Y:S01]  /*05e0*/  ELECT P0, URZ, PT ;  /* 0x0000000000ff782f */ /* 0x000fe20003800000 */
[----:B-1----:R-:W-:Y:S02]  /*05f0*/  ULEA UR6, UR6, UR4, 0x18 ;  /* 0x0000000406067291 */ /* 0x002fe4000f8ec0ff */
[----:B------:R-:W-:-:S04]  /*0600*/  UIADD3 UR4, UPT, UPT, -UR5, 0x100000, URZ ;  /* 0x0010000005047890 */ /* 0x000fc8000fffe1ff */
[----:B------:R-:W-:Y:S02]  /*0610*/  USHF.L.U32 UR5, UR4, 0xb, URZ ;  /* 0x0000000b04057899 */ /* 0x000fe400080006ff */
[----:B------:R-:W-:Y:S01]  /*0620*/  USHF.L.U32 UR4, UR4, 0x1, URZ ;  /* 0x0000000104047899 */ /* 0x000fe200080006ff */
[----:B------:R-:W1:Y:S11]  /*0630*/  FENCE.VIEW.ASYNC.S ;  /* 0x00000000000073c6 */ /* 0x000e760000000000 */
[----:B-1----:R1:W1:Y:S01]  /*0640*/  SYNCS.EXCH.64 URZ, [UR6+0x38820], UR4 ;  /* 0x0388200406ff75b2 */ /* 0x0022620008000100 */
[----:B------:R1:W1:Y:S01]  /*0650*/  SYNCS.EXCH.64 URZ, [UR6+0x38828], UR4 ;  /* 0x0388280406ff75b2 */ /* 0x0002620008000100 */
[----:B------:R-:W-:Y:S01]  /*0660*/  NOP ;  /* 0x0000000000007918 */ /* 0x000fe20000000000 */
.L_x_8:
[----:B------:R-:W5:Y:S01]  /*0670*/  SHFL.IDX PT, R0, R3, RZ, 0x1f ;  /* 0x00001fff03007589 */ /* 0x000f6200000e0000 */
[----:B------:R-:W-:Y:S01]  /*0680*/  NOP ;  /* 0x0000000000007918 */ /* 0x000fe20000000000 */
[----:B-----5:R-:W-:-:S13]  /*0690*/  ISETP.NE.AND P0, PT, R0, 0x2, PT ;  /* 0x000000020000780c */ /* 0x020fda0003f05270 */
[----:B------:R-:W-:Y:S05]  /*06a0*/  @P0 BRA `(.L_x_9) ;  /* 0x0000000000400947 */ /* 0x000fea0003800000 */
[----:B-1----:R-:W1:Y:S01]  /*06b0*/  S2UR UR4, SR_CgaCtaId ;  /* 0x00000000000479c3 */ /* 0x002e620000008800 */
[----:B------:R-:W-:Y:S01]  /*06c0*/  UMOV UR5, 0x400 ;  /* 0x0000040000057882 */ /* 0x000fe20000000000 */
[----:B------:R-:W-:Y:S01]  /*06d0*/  UMOV UR8, 0x20 ;  /* 0x0000002000087882 */ /* 0x000fe20000000000 */
[----:B------:R-:W-:Y:S01]  /*06e0*/  UMOV UR6, 0x100 ;  /* 0x0000010000067882 */ /* 0x000fe20000000000 */
[----:B------:R-:W-:-:S04]  /*06f0*/  UIADD3 UR8, UPT, UPT, -UR8, 0x100000, URZ ;  /* 0x0010000008087890 */ /* 0x000fc8000fffe1ff */
[----:B------:R-:W-:Y:S02]  /*0700*/  USHF.L.U32 UR9, UR8, 0xb, URZ ;  /* 0x0000000b08097899 */ /* 0x000fe400080006ff */
[----:B------:R-:W-:Y:S02]  /*0710*/  USHF.L.U32 UR8, UR8, 0x1, URZ ;  /* 0x0000000108087899 */ /* 0x000fe400080006ff */
[----:B------:R-:W-:-:S04]  /*0720*/  UIADD3 UR6, UPT, UPT, -UR6, 0x100000, URZ ;  /* 0x0010000006067890 */ /* 0x000fc8000fffe1ff */
[----:B------:R-:W-:Y:S02]  /*0730*/  USHF.L.U32 UR7, UR6, 0xb, URZ ;  /* 0x0000000b06077899 */ /* 0x000fe400080006ff */
[----:B------:R-:W-:Y:S01]  /*0740*/  USHF.L.U32 UR6, UR6, 0x1, URZ ;  /* 0x0000000106067899 */ /* 0x000fe200080006ff */
[----:B------:R-:W-:Y:S01]  /*0750*/  ELECT P0, URZ, PT ;  /* 0x0000000000ff782f */ /* 0x000fe20003800000 */
[----:B-1----:R-:W-:Y:S01]  /*0760*/  ULEA UR4, UR4, UR5, 0x18 ;  /* 0x0000000504047291 */ /* 0x002fe2000f8ec0ff */
[----:B------:R-:W1:Y:S11]  /*0770*/  FENCE.VIEW.ASYNC.S ;  /* 0x00000000000073c6 */ /* 0x000e760000000000 */
[----:B-1----:R1:W1:Y:S01]  /*0780*/  SYNCS.EXCH.64 URZ, [UR4+0x38830], UR8 ;  /* 0x0388300804ff75b2 */ /* 0x0022620008000100 */
[----:B------:R1:W1:Y:S01]  /*0790*/  SYNCS.EXCH.64 URZ, [UR4+0x38838], UR6 ;  /* 0x0388380604ff75b2 */ /* 0x0002620008000100 */
[----:B------:R-:W-:Y:S01]  /*07a0*/  NOP ;  /* 0x0000000000007918 */ /* 0x000fe20000000000 */
.L_x_9:
        /* <DEDUP_REMOVED lines=20> */
.L_x_10:
        /* <DEDUP_REMOVED lines=20> */
.L_x_11:
        /* <DEDUP_REMOVED lines=20> */
.L_x_12:
        /* <DEDUP_REMOVED lines=20> */
.L_x_13:
        /* <DEDUP_REMOVED lines=20> */
.L_x_14:
        /* <DEDUP_REMOVED lines=20> */
.L_x_15:
        /* <DEDUP_REMOVED lines=19> */
[----:B------:R1:W1:Y:S01]  /*1060*/  SYNCS.EXCH.64 URZ, [UR4+0x388a8], UR8 ;  /* 0x0388a80804ff75b2 */ /* 0x0002620008000100 */
[----:B------:R1:W1:Y:S01]  /*1070*/  SYNCS.EXCH.64 URZ, [UR4+0x388b8], UR6 ;  /* 0x0388b80604ff75b2 */ /* 0x0002620008000100 */
[----:B------:R-:W-:Y:S01]  /*1080*/  NOP ;  /* 0x0000000000007918 */ /* 0x000fe20000000000 */
.L_x_16:
[----:B------:R-:W-:Y:S01]  /*1090*/  NOP ;  /* 0x0000000000007918 */ /* 0x000fe20000000000 */
[----:B-1----:R-:W1:Y:S01]  /*10a0*/  LDCU.64 UR6, c[0x0][0x380] ;  /* 0x00007000ff0677ac */ /* 0x002e620008000a00 */
[----:B------:R-:W5:Y:S08]  /*10b0*/  S2UR UR27, SR_CTAID.X ;  /* 0x00000000001b79c3 */ /* 0x000f700000002500 */
[----:B------:R-:W2:Y:S08]  /*10c0*/  S2UR UR21, SR_CTAID.Y ;  /* 0x00000000001579c3 */ /* 0x000eb00000002600 */
[----:B------:R-:W2:Y:S01]  /*10d0*/  S2UR UR22, SR_CTAID.Z ;  /* 0x00000000001679c3 */ /* 0x000ea20000002700 */
[----:B-1----:R-:W-:-:S04]  /*10e0*/  UIADD3 UR4, UPT, UPT, UR6, 0x7f, URZ ;  /* 0x0000007f06047890 */ /* 0x002fc8000fffe0ff */
[----:B------:R-:W-:Y:S02]  /*10f0*/  USHF.R.S32.HI UR5, URZ, 0x1f, UR4 ;  /* 0x0000001fff057899 */ /* 0x000fe40008011404 */
[----:B-----5:R-:W-:Y:S02]  /*1100*/  USHF.L.U32 UR27, UR27, 0x7, URZ ;  /* 0x000000071b1b7899 */ /* 0x020fe400080006ff */
[----:B------:R-:W-:Y:S02]  /*1110*/  ULEA.HI UR4, UR5, UR4, URZ, 0x7 ;  /* 0x0000000405047291 */ /* 0x000fe4000f8f38ff */
[----:B------:R-:W-:Y:S02]  /*1120*/  UISETP.GE.U32.AND UP0, UPT, UR27, UR7, UPT ;  /* 0x000000071b00728c */ /* 0x000fe4000bf06070 */
[----:B------:R-:W-:Y:S01]  /*1130*/  USHF.R.S32.HI UR30, URZ, 0x7, UR4 ;  /* 0x00000007ff1e7899 */ /* 0x000fe20008011404 */
[----:B--234-:R-:W-:Y:S08]  /*1140*/  BAR.SYNC.DEFER_BLOCKING 0x0 ;  /* 0x0000000000007b1d */ /* 0x01cff00000010000 */
[----:B------:R-:W-:Y:S01]  /*1150*/  BAR.SYNC.DEFER_BLOCKING 0x0 ;  /* 0x0000000000007b1d */ /* 0x000fe20000010000 */
[----:B------:R-:W-:-:S13]  /*1160*/  PLOP3.LUT P0, PT, PT, PT, UP0, 0x80, 0x8 ;  /* 0x000000000008781c */ /* 0x000fda0003f0f008 */
[----:B------:R-:W-:Y:S05]  /*1170*/  @P0 EXIT ;  /* 0x000000000000094d */ /* 0x000fea0003800000 */
[----:B------:R-:W1:Y:S01]  /*1180*/  LDCU UR4, c[0x0][0x390] ;  /* 0x00007200ff0477ac */ /* 0x000e620008000800 */
[----:B------:R-:W2:Y:S01]  /*1190*/  LDCU.64 UR38, c[0x0][0x358] ;  /* 0x00006b00ff2677ac */ /* 0x000ea20008000a00 */
[----:B-1----:R-:W-:-:S04]  /*11a0*/  UIMAD UR4, UR30, UR4, URZ ;  /* 0x000000041e0472a4 */ /* 0x002fc8000f8e02ff */
[----:B------:R-:W-:Y:S02]  /*11b0*/  UISETP.GT.AND UP0, UPT, UR4, URZ, UPT ;  /* 0x000000ff0400728c */ /* 0x000fe4000bf04270 */
[----:B------:R-:W-:-:S05]  /*11c0*/  MOV R0, UR4 ;  /* 0x0000000400007c02 */ /* 0x000fca0008000f00 */
[----:B------:R1:W-:Y:S02]  /*11d0*/  STL [R1], R0 ;  /* 0x0000000001007387 */ /* 0x0003e40000100800 */
[----:B--2---:R-:W-:Y:S05]  /*11e0*/  BRA.U UP0, `(.L_x_17) ;  /* 0x0000000d00d87547 */ /* 0x004fea000b800000 */
[----:B------:R-:W1:Y:S01]  /*11f0*/  LDC R14, c[0x0][0x360] ;  /* 0x0000d800ff0e7b82 */ /* 0x000e620000000800 */
[----:B------:R-:W2:Y:S01]  /*1200*/  LDCU.64 UR4, c[0x0][0x988] ;  /* 0x00013100ff0477ac */ /* 0x000ea20008000a00 */
[----:B------:R-:W-:Y:S01]  /*1210*/  MOV R4, 0x1300 ;  /* 0x0000130000047802 */ /* 0x000fe20000000f00 */
[----:B------:R-:W3:Y:S01]  /*1220*/  LDCU.64 UR6, c[0x0][0x9a0] ;  /* 0x00013400ff0677ac */ /* 0x000ee20008000a00 */
[----:B------:R-:W4:Y:S01]  /*1230*/  LDCU UR8, c[0x0][0x990] ;  /* 0x00013200ff0877ac */ /* 0x000f220008000800 */
[----:B------:R-:W5:Y:S01]  /*1240*/  LDCU UR9, c[0x0][0x9a8] ;  /* 0x00013500ff0977ac */ /* 0x000f620008000800 */
[----:B--2---:R-:W-:Y:S02]  /*1250*/  UIMAD UR5, UR21, UR5, URZ ;  /* 0x00000005150572a4 */ /* 0x004fe4000f8e02ff */
[----:B---3--:R-:W-:Y:S01]  /*1260*/  UIMAD UR21, UR21, UR7, URZ ;  /* 0x00000007151572a4 */ /* 0x008fe2000f8e02ff */
[----:B-1----:R-:W-:Y:S01]  /*1270*/  IMAD.IADD R0, R2, 0x1, R14 ;  /* 0x0000000102007824 */ /* 0x002fe200078e020e */
[----:B------:R-:W-:Y:S01]  /*1280*/  UIMAD UR5, UR27, UR4, UR5 ;  /* 0x000000041b0572a4 */ /* 0x000fe2000f8e0205 */
[----:B------:R-:W-:Y:S01]  /*1290*/  LOP3.LUT R6, R14, 0xffff, RZ, 0xc0, !PT ;  /* 0x0000ffff0e067812 */ /* 0x000fe200078ec0ff */
[----:B------:R-:W-:-:S02]  /*12a0*/  UIMAD UR21, UR27, UR6, UR21 ;  /* 0x000000061b1572a4 */ /* 0x000fc4000f8e0215 */
[----:B------:R-:W-:Y:S01]  /*12b0*/  LOP3.LUT R0, R0, 0x3fff, RZ, 0x3c, !PT ;  /* 0x00003fff00007812 */ /* 0x000fe200078e3cff */
[----:B----4-:R-:W-:Y:S02]  /*12c0*/  UIMAD UR5, UR22, UR8, UR5 ;  /* 0x00000008160572a4 */ /* 0x010fe4000f8e0205 */
[----:B-----5:R-:W-:Y:S01]  /*12d0*/  UIMAD UR22, UR22, UR9, UR21 ;  /* 0x00000009161672a4 */ /* 0x020fe2000f8e0215 */
[----:B------:R-:W-:-:S11]  /*12e0*/  LOP3.LUT R0, R0, 0xffff, RZ, 0xc0, !PT ;  /* 0x0000ffff00007812 */ /* 0x000fd600078ec0ff */
[----:B------:R-:W-:Y:S05]  /*12f0*/  CALL.REL.NOINC `($__internal_3_$__cuda_sm20_div_u16) ;  /* 0x000000fc00747944 */ /* 0x000fea0003c00000 */
[----:B------:R-:W-:Y:S01]  /*1300*/  LOP3.LUT R16, R16, 0x3, RZ, 0xc0, !PT ;  /* 0x0000000310107812 */ /* 0x000fe200078ec0ff */
[----:B------:R-:W1:Y:S01]  /*1310*/  LDCU UR4, c[0x0][0x388] ;  /* 0x00007100ff0477ac */ /* 0x000e620008000800 */
[----:B------:R-:W-:Y:S01]  /*1320*/  BSSY.RECONVERGENT B1, `(.L_x_18) ;  /* 0x000001d000017945 */ /* 0x000fe20003800200 */
[----:B------:R-:W-:Y:S01]  /*1330*/  IMAD.MOV.U32 R6, RZ, RZ, R2 ;  /* 0x000000ffff067224 */ /* 0x000fe200078e0002 */
[----:B------:R-:W-:-:S13]  /*1340*/  ISETP.NE.AND P0, PT, R16, 0x2, PT ;  /* 0x000000021000780c */ /* 0x000fda0003f05270 */
[----:B------:R-:W-:Y:S05]  /*1350*/  @!P0 BRA `(.L_x_19) ;  /* 0x0000000000648947 */ /* 0x000fea0003800000 */
[----:B------:R-:W2:Y:S01]  /*1360*/  LDC R5, c[0x0][0x384] ;  /* 0x0000e100ff057b82 */ /* 0x000ea20000000800 */
[----:B------:R-:W-:Y:S01]  /*1370*/  HFMA2 R7, -RZ, RZ, 0, 0 ;  /* 0x00000000ff077431 */ /* 0x000fe200000001ff */
[----:B------:R-:W-:-:S07]  /*1380*/  MOV R6, R2 ;  /* 0x0000000200067202 */ /* 0x000fce0000000f00 */
.L_x_22:
[----:B------:R-:W-:Y:S01]  /*1390*/  LOP3.LUT R3, R6, 0x7f, RZ, 0xc0, !PT ;  /* 0x0000007f06037812 */ /* 0x000fe200078ec0ff */
[----:B------:R-:W-:Y:S01]  /*13a0*/  VIADD R7, R7, 0x1 ;  /* 0x0000000107077836 */ /* 0x000fe20000000000 */
[----:B------:R-:W-:Y:S03]  /*13b0*/  BSSY.RECONVERGENT B0, `(.L_x_20) ;  /* 0x0000011000007945 */ /* 0x000fe60003800200 */
[----:B------:R-:W-:Y:S01]  /*13c0*/  VIADD R4, R3, UR27 ;  /* 0x0000001b03047c36 */ /* 0x000fe20008000000 */
[----:B------:R-:W-:Y:S04]  /*13d0*/  LOP3.LUT R0, R7, R16, RZ, 0x3c, !PT ;  /* 0x0000001007007212 */ /* 0x000fe800078e3cff */
[----:B--2---:R-:W-:Y:S02]  /*13e0*/  ISETP.GE.U32.AND P0, PT, R4, R5, PT ;  /* 0x000000050400720c */ /* 0x004fe40003f06070 */
[----:B------:R-:W-:Y:S11]  /*13f0*/  ISETP.NE.AND P2, PT, R0, 0x2, PT ;  /* 0x000000020000780c */ /* 0x000ff60003f45270 */
[----:B------:R-:W-:Y:S05]  /*1400*/  @P0 BRA `(.L_x_21) ;  /* 0x00000000002c0947 */ /* 0x000fea0003800000 */
[----:B------:R-:W-:Y:S04]  /*1410*/  SHF.R.U32.HI R0, RZ, 0x7, R6 ;  /* 0x00000007ff007819 */ /* 0x000fe80000011606 */
[----:B-1----:R-:W-:Y:S11]  /*1420*/  ISETP.GE.AND P0, PT, R0, UR4, PT ;  /* 0x0000000400007c0c */ /* 0x002ff6000bf06270 */
[----:B------:R-:W-:Y:S02]  /*1430*/  @!UPT UIADD3 URZ, UPT, UPT, URZ, URZ, URZ ;  /* 0x000000fffffff290 */ /* 0x000fe4000fffe0ff */
[----:B------:R-:W1:Y:S08]  /*1440*/  @!P0 LDC R4, c[0x0][0x988] ;  /* 0x00026200ff048b82 */ /* 0x000e700000000800 */
[----:B------:R-:W2:Y:S01]  /*1450*/  @!P0 LDC.64 R8, c[0x0][0x980] ;  /* 0x00026000ff088b82 */ /* 0x000ea20000000a00 */
[----:B-1----:R-:W-:Y:S05]  /*1460*/  @!P0 IMAD R0, R3, R4, R0 ;  /* 0x0000000403008224 */ /* 0x002fea00078e0200 */
[C---:B------:R-:W-:Y:S04]  /*1470*/  @!P0 IADD3 R3, P1, PT, R0.reuse, UR5, RZ ;  /* 0x0000000500038c10 */ /* 0x040fe8000ff3e0ff */
[----:B------:R-:W-:Y:S02]  /*1480*/  @!P0 LEA.HI.X.SX32 R0, R0, RZ, 0x1, P1 ;  /* 0x000000ff00008211 */ /* 0x000fe400008f0eff */
[C---:B--2---:R-:W-:Y:S04]  /*1490*/  @!P0 LEA R8, P1, R3.reuse, R8, 0x1 ;  /* 0x0000000803088211 */ /* 0x044fe800078208ff */
[----:B------:R-:W-:Y:S05]  /*14a0*/  @!P0 LEA.HI.X R9, R3, R9, R0, 0x1, P1 ;  /* 0x0000000903098211 */ /* 0x000fea00008f0c00 */
[----:B------:R2:W-:Y:S04]  /*14b0*/  @!P0 STG.E.U16 desc[UR38][R8.64], RZ ;  /* 0x000000ff08008986 */ /* 0x0005e8000c101526 */
.L_x_21:
[----:B-1----:R-:W-:Y:S05]  /*14c0*/  BSYNC.RECONVERGENT B0 ;  /* 0x0000000000007941 */ /* 0x002fea0003800200 */
.L_x_20:
[----:B------:R-:W-:Y:S01]  /*14d0*/  IADD3 R6, PT, PT, R14, R6, RZ ;  /* 0x000000060e067210 */ /* 0x000fe20007ffe0ff */
[----:B------:R-:W-:Y:S06]  /*14e0*/  @P2 BRA `(.L_x_22) ;  /* 0xfffffffc00a82947 */ /* 0x000fec000383ffff */
.L_x_19:
[----:B-1----:R-:W-:Y:S05]  /*14f0*/  BSYNC.RECONVERGENT B1 ;  /* 0x0000000000017941 */ /* 0x002fea0003800200 */
.L_x_18:
[----:B------:R-:W1:Y:S01]  /*1500*/  LDC R17, c[0x0][0x384] ;  /* 0x0000e100ff117b82 */ /* 0x000e620000000800 */
[----:B------:R-:W-:Y:S01]  /*1510*/  BSSY.RECONVERGENT B1, `(.L_x_23) ;  /* 0x0000052000017945 */ /* 0x000fe20003800200 */
[C---:B------:R-:W-:Y:S01]  /*1520*/  LEA R5, R14.reuse, R6, 0x1 ;  /* 0x000000060e057211 */ /* 0x040fe200078e08ff */
[C---:B------:R-:W-:Y:S01]  /*1530*/  IMAD R4, R14.reuse, 0x3, R6 ;  /* 0x000000030e047824 */ /* 0x040fe200078e0206 */
[----:B------:R-:W-:Y:S01]  /*1540*/  SHF.L.U32 R15, R14, 0x2, RZ ;  /* 0x000000020e0f7819 */ /* 0x000fe200000006ff */
[----:B------:R-:W3:Y:S01]  /*1550*/  LDCU UR4, c[0x0][0x388] ;  /* 0x00007100ff0477ac */ /* 0x000ee20008000800 */
[----:B------:R-:W-:-:S07]  /*1560*/  IADD3 R3, PT, PT, R6, R14, RZ ;  /* 0x0000000e06037210 */ /* 0x000fce0007ffe0ff */
.L_x_32:
[----:B------:R-:W-:Y:S01]  /*1570*/  LOP3.LUT R7, R6, 0x7f, RZ, 0xc0, !PT ;  /* 0x0000007f06077812 */ /* 0x000fe200078ec0ff */
[----:B------:R-:W-:Y:S01]  /*1580*/  BSSY.RECONVERGENT B0, `(.L_x_24) ;  /* 0x0000018000007945 */ /* 0x000fe20003800200 */
[----:B--234-:R-:W-:Y:S02]  /*1590*/  LOP3.LUT R9, R3, 0x7f, RZ, 0xc0, !PT ;  /* 0x0000007f03097812 */ /* 0x01cfe400078ec0ff */
[----:B------:R-:W-:Y:S01]  /*15a0*/  LOP3.LUT R10, R5, 0x7f, RZ, 0xc0, !PT ;  /* 0x0000007f050a7812 */ /* 0x000fe200078ec0ff */
[----:B-1----:R-:W-:Y:S01]  /*15b0*/  VIADD R13, R7, UR27 ;  /* 0x0000001b070d7c36 */ /* 0x002fe20008000000 */
[----:B------:R-:W-:Y:S01]  /*15c0*/  LOP3.LUT R11, R4, 0x7f, RZ, 0xc0, !PT ;  /* 0x0000007f040b7812 */ /* 0x000fe200078ec0ff */
[----:B------:R-:W-:Y:S02]  /*15d0*/  VIADD R12, R9, UR27 ;  /* 0x0000001b090c7c36 */ /* 0x000fe40008000000 */
[----:B------:R-:W-:Y:S01]  /*15e0*/  VIADD R8, R10, UR27 ;  /* 0x0000001b0a087c36 */ /* 0x000fe20008000000 */
[-C--:B-1----:R-:W-:Y:S01]  /*15f0*/  ISETP.GE.U32.AND P0, PT, R13, R17.reuse, PT ;  /* 0x000000110d00720c */ /* 0x082fe20003f06070 */
[----:B------:R-:W-:Y:S01]  /*1600*/  VIADD R0, R11, UR27 ;  /* 0x0000001b0b007c36 */ /* 0x000fe20008000000 */
[-C--:B------:R-:W-:Y:S02]  /*1610*/  ISETP.GE.U32.AND P2, PT, R12, R17.reuse, PT ;  /* 0x000000110c00720c */ /* 0x080fe40003f46070 */
[-C--:B------:R-:W-:Y:S02]  /*1620*/  ISETP.GE.U32.AND P3, PT, R8, R17.reuse, PT ;  /* 0x000000110800720c */ /* 0x080fe40003f66070 */
[----:B------:R-:W-:Y:S07]  /*1630*/  ISETP.GE.U32.AND P4, PT, R0, R17, PT ;  /* 0x000000110000720c */ /* 0x000fee0003f86070 */
[----:B------:R-:W-:Y:S06]  /*1640*/  @P0 BRA `(.L_x_25) ;  /* 0x00000000002c0947 */ /* 0x000fec0003800000 */
[----:B------:R-:W-:Y:S04]  /*1650*/  SHF.R.U32.HI R0, RZ, 0x7, R6 ;  /* 0x00000007ff007819 */ /* 0x000fe80000011606 */
[----:B---3--:R-:W-:Y:S11]  /*1660*/  ISETP.GE.AND P0, PT, R0, UR4, PT ;  /* 0x0000000400007c0c */ /* 0x008ff6000bf06270 */
        /* <DEDUP_REMOVED lines=9> */
.L_x_25:
[----:B---3--:R-:W-:Y:S05]  /*1700*/  BSYNC.RECONVERGENT B0 ;  /* 0x0000000000007941 */ /* 0x008fea0003800200 */
.L_x_24:
[----:B------:R-:W-:Y:S04]  /*1710*/  BSSY.RECONVERGENT B0, `(.L_x_26) ;  /* 0x000000d000007945 */ /* 0x000fe80003800200 */
[----:B------:R-:W-:Y:S05]  /*1720*/  @P2 BRA `(.L_x_27) ;  /* 0x00000000002c2947 */ /* 0x000fea0003800000 */
[----:B------:R-:W-:Y:S04]  /*1730*/  SHF.R.U32.HI R0, RZ, 0x7, R3 ;  /* 0x00000007ff007819 */ /* 0x000fe80000011603 */
[----:B------:R-:W-:Y:S11]  /*1740*/  ISETP.GE.AND P0, PT, R0, UR4, PT ;  /* 0x0000000400007c0c */ /* 0x000ff6000bf06270 */
[----:B------:R-:W-:Y:S02]  /*1750*/  @!UPT UIADD3 URZ, UPT, UPT, URZ, URZ, URZ ;  /* 0x000000fffffff290 */ /* 0x000fe4000fffe0ff */
[----:B------:R-:W2:Y:S08]  /*1760*/  @!P0 LDC R7, c[0x0][0x988] ;  /* 0x00026200ff078b82 */ /* 0x000eb00000000800 */
[----:B-1----:R-:W1:Y:S01]  /*1770*/  @!P0 LDC.64 R12, c[0x0][0x980] ;  /* 0x00026000ff0c8b82 */ /* 0x002e620000000a00 */
[----:B--2---:R-:W-:Y:S05]  /*1780*/  @!P0 IMAD R0, R9, R7, R0 ;  /* 0x0000000709008224 */ /* 0x004fea00078e0200 */
[C---:B------:R-:W-:Y:S04]  /*1790*/  @!P0 IADD3 R7, P1, PT, R0.reuse, UR5, RZ ;  /* 0x0000000500078c10 */ /* 0x040fe8000ff3e0ff */
[----:B------:R-:W-:Y:S02]  /*17a0*/  @!P0 LEA.HI.X.SX32 R0, R0, RZ, 0x1, P1 ;  /* 0x000000ff00008211 */ /* 0x000fe400008f0eff */
[C---:B-1----:R-:W-:Y:S04]  /*17b0*/  @!P0 LEA R12, P1, R7.reuse, R12, 0x1 ;  /* 0x0000000c070c8211 */ /* 0x042fe800078208ff */
[----:B------:R-:W-:Y:S05]  /*17c0*/  @!P0 LEA.HI.X R13, R7, R13, R0, 0x1, P1 ;  /* 0x0000000d070d8211 */ /* 0x000fea00008f0c00 */
[----:B------:R2:W-:Y:S04]  /*17d0*/  @!P0 STG.E.U16 desc[UR38][R12.64], RZ ;  /* 0x000000ff0c008986 */ /* 0x0005e8000c101526 */
.L_x_27:
[----:B------:R-:W-:Y:S05]  /*17e0*/  BSYNC.RECONVERGENT B0 ;  /* 0x0000000000007941 */ /* 0x000fea0003800200 */
.L_x_26:
[----:B------:R-:W-:Y:S04]  /*17f0*/  BSSY.RECONVERGENT B0, `(.L_x_28) ;  /* 0x000000d000007945 */ /* 0x000fe80003800200 */
[----:B------:R-:W-:Y:S05]  /*1800*/  @P3 BRA `(.L_x_29) ;  /* 0x00000000002c3947 */ /* 0x000fea0003800000 */
[----:B------:R-:W-:Y:S04]  /*1810*/  SHF.R.U32.HI R0, RZ, 0x7, R5 ;  /* 0x00000007ff007819 */ /* 0x000fe80000011605 */
[----:B------:R-:W-:Y:S11]  /*1820*/  ISETP.GE.AND P0, PT, R0, UR4, PT ;  /* 0x0000000400007c0c */ /* 0x000ff6000bf06270 */
[----:B------:R-:W-:Y:S02]  /*1830*/  @!UPT UIADD3 URZ, UPT, UPT, URZ, URZ, URZ ;  /* 0x000000fffffff290 */ /* 0x000fe4000fffe0ff */
[----:B------:R-:W3:Y:S08]  /*1840*/  @!P0 LDC R7, c[0x0][0x988] ;  /* 0x00026200ff078b82 */ /* 0x000ef00000000800 */
[----:B------:R-:W4:Y:S01]  /*1850*/  @!P0 LDC.64 R8, c[0x0][0x980] ;  /* 0x00026000ff088b82 */ /* 0x000f220000000a00 */
[----:B---3--:R-:W-:Y:S05]  /*1860*/  @!P0 IMAD R0, R10, R7, R0 ;  /* 0x000000070a008224 */ /* 0x008fea00078e0200 */
[C---:B------:R-:W-:Y:S04]  /*1870*/  @!P0 IADD3 R7, P1, PT, R0.reuse, UR5, RZ ;  /* 0x0000000500078c10 */ /* 0x040fe8000ff3e0ff */
[----:B------:R-:W-:Y:S02]  /*1880*/  @!P0 LEA.HI.X.SX32 R0, R0, RZ, 0x1, P1 ;  /* 0x000000ff00008211 */ /* 0x000fe400008f0eff */
[C---:B----4-:R-:W-:Y:S04]  /*1890*/  @!P0 LEA R8, P1, R7.reuse, R8, 0x1 ;  /* 0x0000000807088211 */ /* 0x050fe800078208ff */
[----:B------:R-:W-:Y:S05]  /*18a0*/  @!P0 LEA.HI.X R9, R7, R9, R0, 0x1, P1 ;  /* 0x0000000907098211 */ /* 0x000fea00008f0c00 */
[----:B------:R3:W-:Y:S04]  /*18b0*/  @!P0 STG.E.U16 desc[UR38][R8.64], RZ ;  /* 0x000000ff08008986 */ /* 0x0007e8000c101526 */
.L_x_29:
[----:B------:R-:W-:Y:S05]  /*18c0*/  BSYNC.RECONVERGENT B0 ;  /* 0x0000000000007941 */ /* 0x000fea0003800200 */
.L_x_28:
[----:B------:R-:W-:Y:S01]  /*18d0*/  IADD3 R7, PT, PT, R14, R6, R14 ;  /* 0x000000060e077210 */ /* 0x000fe20007ffe00e */
[----:B------:R-:W-:Y:S04]  /*18e0*/  BSSY.RECONVERGENT B0, `(.L_x_30) ;  /* 0x000000d000007945 */ /* 0x000fe80003800200 */
[----:B------:R-:W-:Y:S05]  /*18f0*/  @P4 BRA `(.L_x_31) ;  /* 0x00000000002c4947 */ /* 0x000fea0003800000 */
[----:B------:R-:W-:Y:S04]  /*1900*/  SHF.R.U32.HI R0, RZ, 0x7, R4 ;  /* 0x00000007ff007819 */ /* 0x000fe80000011604 */
[----:B------:R-:W-:Y:S11]  /*1910*/  ISETP.GE.AND P0, PT, R0, UR4, PT ;  /* 0x0000000400007c0c */ /* 0x000ff6000bf06270 */
[----:B------:R-:W-:Y:S02]  /*1920*/  @!UPT UIADD3 URZ, UPT, UPT, URZ, URZ, URZ ;  /* 0x000000fffffff290 */ /* 0x000fe4000fffe0ff */
[----:B------:R-:W4:Y:S08]  /*1930*/  @!P0 LDC R6, c[0x0][0x988] ;  /* 0x00026200ff068b82 */ /* 0x000f300000000800 */
[----:B---3--:R-:W3:Y:S01]  /*1940*/  @!P0 LDC.64 R8, c[0x0][0x980] ;  /* 0x00026000ff088b82 */ /* 0x008ee20000000a00 */
[----:B----4-:R-:W-:Y:S05]  /*1950*/  @!P0 IMAD R0, R11, R6, R0 ;  /* 0x000000060b008224 */ /* 0x010fea00078e0200 */
[C---:B------:R-:W-:Y:S04]  /*1960*/  @!P0 IADD3 R6, P1, PT, R0.reuse, UR5, RZ ;  /* 0x0000000500068c10 */ /* 0x040fe8000ff3e0ff */
[----:B------:R-:W-:Y:S02]  /*1970*/  @!P0 LEA.HI.X.SX32 R0, R0, RZ, 0x1, P1 ;  /* 0x000000ff00008211 */ /* 0x000fe400008f0eff */
[C---:B---3--:R-:W-:Y:S04]  /*1980*/  @!P0 LEA R8, P1, R6.reuse, R8, 0x1 ;  /* 0x0000000806088211 */ /* 0x048fe800078208ff */
[----:B------:R-:W-:Y:S05]  /*1990*/  @!P0 LEA.HI.X R9, R6, R9, R0, 0x1, P1 ;  /* 0x0000000906098211 */ /* 0x000fea00008f0c00 */
[----:B------:R4:W-:Y:S04]  /*19a0*/  @!P0 STG.E.U16 desc[UR38][R8.64], RZ ;  /* 0x000000ff08008986 */ /* 0x0009e8000c101526 */
.L_x_31:
[----:B------:R-:W-:Y:S05]  /*19b0*/  BSYNC.RECONVERGENT B0 ;  /* 0x0000000000007941 */ /* 0x000fea0003800200 */
.L_x_30:
[----:B------:R-:W-:Y:S01]  /*19c0*/  IADD3 R6, PT, PT, R14, R7, R14 ;  /* 0x000000070e067210 */ /* 0x000fe20007ffe00e */
[C---:B------:R-:W-:Y:S01]  /*19d0*/  IMAD.IADD R5, R15.reuse, 0x1, R5 ;  /* 0x000000010f057824 */ /* 0x040fe200078e0205 */
[C---:B------:R-:W-:Y:S01]  /*19e0*/  IADD3 R4, PT, PT, R15.reuse, R4, RZ ;  /* 0x000000040f047210 */ /* 0x040fe20007ffe0ff */
[----:B------:R-:W-:Y:S01]  /*19f0*/  IMAD.IADD R3, R15, 0x1, R3 ;  /* 0x000000010f037824 */ /* 0x000fe200078e0203 */
[----:B------:R-:W-:Y:S11]  /*1a00*/  ISETP.GE.U32.AND P0, PT, R6, 0x4000, PT ;  /* 0x000040000600780c */ /* 0x000ff60003f06070 */
[----:B------:R-:W-:Y:S02]  /*1a10*/  @!UPT UIADD3 URZ, UPT, UPT, URZ, URZ, URZ ;  /* 0x000000fffffff290 */ /* 0x000fe4000fffe0ff */
[----:B------:R-:W-:Y:S05]  /*1a20*/  @!P0 BRA `(.L_x_32) ;  /* 0xfffffff800d08947 */ /* 0x000fea000383ffff */
[----:B------:R-:W-:Y:S05]  /*1a30*/  BSYNC.RECONVERGENT B1 ;  /* 0x0000000000017941 */ /* 0x000fea0003800200 */
.L_x_23:
[----:B------:R-:W-:Y:S01]  /*1a40*/  ISETP.NE.AND P0, PT, R16, 0x2, PT ;  /* 0x000000021000780c */ /* 0x000fe20003f05270 */
[----:B------:R-:W1:Y:S01]  /*1a50*/  LDCU UR4, c[0x0][0x38c] ;  /* 0x00007180ff0477ac */ /* 0x000e620008000800 */
[----:B------:R-:W-:Y:S11]  /*1a60*/  BSSY.RECONVERGENT B1, `(.L_x_33) ;  /* 0x000001a000017945 */ /* 0x000ff60003800200 */
[----:B------:R-:W-:Y:S05]  /*1a70*/  @!P0 BRA `(.L_x_34) ;  /* 0x0000000000608947 */ /* 0x000fea0003800000 */
[----:B------:R-:W1:Y:S01]  /*1a80*/  LDC R5, c[0x0][0x384] ;  /* 0x0000e100ff057b82 */ /* 0x000e620000000800 */
[----:B---34-:R-:W-:-:S07]  /*1a90*/  HFMA2 R8, -RZ, RZ, 0, 0 ;  /* 0x00000000ff087431 */ /* 0x018fce00000001ff */
.L_x_37:
[----:B------:R-:W-:Y:S01]  /*1aa0*/  LOP3.LUT R3, R2, 0x7f, RZ, 0xc0, !PT ;  /* 0x0000007f02037812 */ /* 0x000fe200078ec0ff */
[----:B------:R-:W-:Y:S01]  /*1ab0*/  VIADD R8, R8, 0x1 ;  /* 0x0000000108087836 */ /* 0x000fe20000000000 */
[----:B------:R-:W-:Y:S03]  /*1ac0*/  BSSY.RECONVERGENT B0, `(.L_x_35) ;  /* 0x0000011000007945 */ /* 0x000fe60003800200 */
[----:B------:R-:W-:Y:S01]  /*1ad0*/  VIADD R4, R3, UR27 ;  /* 0x0000001b03047c36 */ /* 0x000fe20008000000 */
[----:B------:R-:W-:Y:S04]  /*1ae0*/  LOP3.LUT R0, R8, R16, RZ, 0x3c, !PT ;  /* 0x0000001008007212 */ /* 0x000fe800078e3cff */
[----:B-1----:R-:W-:Y:S02]  /*1af0*/  ISETP.GE.U32.AND P0, PT, R4, R5, PT ;  /* 0x000000050400720c */ /* 0x002fe40003f06070 */
[----:B------:R-:W-:Y:S11]  /*1b00*/  ISETP.NE.AND P2, PT, R0, 0x2, PT ;  /* 0x000000020000780c */ /* 0x000ff60003f45270 */
[----:B------:R-:W-:Y:S05]  /*1b10*/  @P0 BRA `(.L_x_36) ;  /* 0x00000000002c0947 */ /* 0x000fea0003800000 */
[----:B------:R-:W-:Y:S04]  /*1b20*/  SHF.R.U32.HI R0, RZ, 0x7, R2 ;  /* 0x00000007ff007819 */ /* 0x000fe80000011602 */
[----:B------:R-:W-:Y:S11]  /*1b30*/  ISETP.GE.AND P0, PT, R0, UR4, PT ;  /* 0x0000000400007c0c */ /* 0x000ff6000bf06270 */
[----:B------:R-:W-:Y:S02]  /*1b40*/  @!UPT UIADD3 URZ, UPT, UPT, URZ, URZ, URZ ;  /* 0x000000fffffff290 */ /* 0x000fe4000fffe0ff */
[----:B------:R-:W1:Y:S08]  /*1b50*/  @!P0 LDC R4, c[0x0][0x9a0] ;  /* 0x00026800ff048b82 */ /* 0x000e700000000800 */
[----:B------:R-:W3:Y:S01]  /*1b60*/  @!P0 LDC.64 R6, c[0x0][0x998] ;  /* 0x00026600ff068b82 */ /* 0x000ee20000000a00 */
[----:B-1----:R-:W-:Y:S05]  /*1b70*/  @!P0 IMAD R0, R3, R4, R0 ;  /* 0x0000000403008224 */ /* 0x002fea00078e0200 */
[C---:B------:R-:W-:Y:S04]  /*1b80*/  @!P0 IADD3 R3, P1, PT, R0.reuse, UR22, RZ ;  /* 0x0000001600038c10 */ /* 0x040fe8000ff3e0ff */
[----:B------:R-:W-:Y:S02]  /*1b90*/  @!P0 LEA.HI.X.SX32 R0, R0, RZ, 0x1, P1 ;  /* 0x000000ff00008211 */ /* 0x000fe400008f0eff */
[C---:B---3--:R-:W-:Y:S04]  /*1ba0*/  @!P0 LEA R6, P1, R3.reuse, R6, 0x1 ;  /* 0x0000000603068211 */ /* 0x048fe800078208ff */
[----:B------:R-:W-:Y:S05]  /*1bb0*/  @!P0 LEA.HI.X R7, R3, R7, R0, 0x1, P1 ;  /* 0x0000000703078211 */ /* 0x000fea00008f0c00 */
[----:B------:R1:W-:Y:S04]  /*1bc0*/  @!P0 STG.E.U16 desc[UR38][R6.64], RZ ;  /* 0x000000ff06008986 */ /* 0x0003e8000c101526 */
.L_x_36:
[----:B------:R-:W-:Y:S05]  /*1bd0*/  BSYNC.RECONVERGENT B0 ;  /* 0x0000000000007941 */ /* 0x000fea0003800200 */
.L_x_35:
[----:B------:R-:W-:Y:S01]  /*1be0*/  IADD3 R2, PT, PT, R14, R2, RZ ;  /* 0x000000020e027210 */ /* 0x000fe20007ffe0ff */
[----:B------:R-:W-:Y:S06]  /*1bf0*/  @P2 BRA `(.L_x_37) ;  /* 0xfffffffc00a82947 */ /* 0x000fec000383ffff */
.L_x_34:
[----:B-1----:R-:W-:Y:S05]  /*1c00*/  BSYNC.RECONVERGENT B1 ;  /* 0x0000000000017941 */ /* 0x002fea0003800200 */
.L_x_33:
[----:B------:R-:W1:Y:S01]  /*1c10*/  LDC R11, c[0x0][0x384] ;  /* 0x0000e100ff0b7b82 */ /* 0x000e620000000800 */
[----:B------:R-:W-:Y:S01]  /*1c20*/  BSSY.RECONVERGENT B1, `(.L_x_38) ;  /* 0x0000051000017945 */ /* 0x000fe20003800200 */
[C---:B------:R-:W-:Y:S01]  /*1c30*/  LEA R5, R14.reuse, R2, 0x1 ;  /* 0x000000020e057211 */ /* 0x040fe200078e08ff */
[----:B------:R-:W-:Y:S01]  /*1c40*/  IMAD R4, R14, 0x3, R2 ;  /* 0x000000030e047824 */ /* 0x000fe200078e0202 */
[----:B------:R-:W-:Y:S01]  /*1c50*/  IADD3 R3, PT, PT, R2, R14, RZ ;  /* 0x0000000e02037210 */ /* 0x000fe20007ffe0ff */
[----:B------:R-:W1:Y:S06]  /*1c60*/  LDCU UR4, c[0x0][0x38c] ;  /* 0x00007180ff0477ac */ /* 0x000e6c0008000800 */
.L_x_47:
[----:B----4-:R-:W-:Y:S01]  /*1c70*/  LOP3.LUT R6, R2, 0x7f, RZ, 0xc0, !PT ;  /* 0x0000007f02067812 */ /* 0x010fe200078ec0ff */
[----:B------:R-:W-:Y:S01]  /*1c80*/  BSSY.RECONVERGENT B0, `(.L_x_39) ;  /* 0x0000018000007945 */ /* 0x000fe20003800200 */
[----:B---34-:R-:W-:Y:S02]  /*1c90*/  LOP3.LUT R8, R3, 0x7f, RZ, 0xc0, !PT ;  /* 0x0000007f03087812 */ /* 0x018fe400078ec0ff */
[----:B------:R-:W-:Y:S01]  /*1ca0*/  LOP3.LUT R9, R5, 0x7f, RZ, 0xc0, !PT ;  /* 0x0000007f05097812 */ /* 0x000fe200078ec0ff */
[----:B-12---:R-:W-:Y:S01]  /*1cb0*/  VIADD R13, R6, UR27 ;  /* 0x0000001b060d7c36 */ /* 0x006fe20008000000 */
        /* <DEDUP_REMOVED lines=10> */
[----:B------:R-:W-:Y:S11]  /*1d60*/  ISETP.GE.AND P0, PT, R0, UR4, PT ;  /* 0x0000000400007c0c */ /* 0x000ff6000bf06270 */
        /* <DEDUP_REMOVED lines=9> */
.L_x_40:
[----:B------:R-:W-:Y:S05]  /*1e00*/  BSYNC.RECONVERGENT B0 ;  /* 0x0000000000007941 */ /* 0x000fea0003800200 */
.L_x_39:
        /* <DEDUP_REMOVED lines=13> */
.L_x_42:
[----:B------:R-:W-:Y:S05]  /*1ee0*/  BSYNC.RECONVERGENT B0 ;  /* 0x0000000000007941 */ /* 0x000fea0003800200 */
.L_x_41:
[----:B------:R-:W-:Y:S04]  /*1ef0*/  BSSY.RECONVERGENT B0, `(.L_x_43) ;  /* 0x000000d000007945 */ /* 0x000fe80003800200 */
[----:B------:R-:W-:Y:S05]  /*1f00*/  @P3 BRA `(.L_x_44) ;  /* 0x00000000002c3947 */ /* 0x000fea0003800000 */
[----:B------:R-:W-:Y:S04]  /*1f10*/  SHF.R.U32.HI R0, RZ, 0x7, R5 ;  /* 0x00000007ff007819 */ /* 0x000fe80000011605 */
[----:B------:R-:W-:Y:S11]  /*1f20*/  ISETP.GE.AND P0, PT, R0, UR4, PT ;  /* 0x0000000400007c0c */ /* 0x000ff6000bf06270 */
[----:B------:R-:W-:Y:S02]  /*1f30*/  @!UPT UIADD3 URZ, UPT, UPT, URZ, URZ, URZ ;  /* 0x000000fffffff290 */ /* 0x000fe4000fffe0ff */
[----:B------:R-:W3:Y:S08]  /*1f40*/  @!P0 LDC R6, c[0x0][0x9a0] ;  /* 0x00026800ff068b82 */ /* 0x000ef00000000800 */
[----:B-12---:R-:W1:Y:S01]  /*1f50*/  @!P0 LDC.64 R12, c[0x0][0x998] ;  /* 0x00026600ff0c8b82 */ /* 0x006e620000000a00 */
[----:B---3--:R-:W-:Y:S05]  /*1f60*/  @!P0 IMAD R0, R9, R6, R0 ;  /* 0x0000000609008224 */ /* 0x008fea00078e0200 */
[C---:B------:R-:W-:Y:S04]  /*1f70*/  @!P0 IADD3 R6, P1, PT, R0.reuse, UR22, RZ ;  /* 0x0000001600068c10 */ /* 0x040fe8000ff3e0ff */
[----:B------:R-:W-:Y:S02]  /*1f80*/  @!P0 LEA.HI.X.SX32 R0, R0, RZ, 0x1, P1 ;  /* 0x000000ff00008211 */ /* 0x000fe400008f0eff */
[C---:B-1----:R-:W-:Y:S04]  /*1f90*/  @!P0 LEA R12, P1, R6.reuse, R12, 0x1 ;  /* 0x0000000c060c8211 */ /* 0x042fe800078208ff */
[----:B------:R-:W-:Y:S05]  /*1fa0*/  @!P0 LEA.HI.X R13, R6, R13, R0, 0x1, P1 ;  /* 0x0000000d060d8211 */ /* 0x000fea00008f0c00 */
[----:B------:R3:W-:Y:S04]  /*1fb0*/  @!P0 STG.E.U16 desc[UR38][R12.64], RZ ;  /* 0x000000ff0c008986 */ /* 0x0007e8000c101526 */
.L_x_44:
[----:B------:R-:W-:Y:S05]  /*1fc0*/  BSYNC.RECONVERGENT B0 ;  /* 0x0000000000007941 */ /* 0x000fea0003800200 */
.L_x_43:
[----:B------:R-:W-:Y:S01]  /*1fd0*/  IADD3 R8, PT, PT, R14, R2, R14 ;  /* 0x000000020e087210 */ /* 0x000fe20007ffe00e */
[----:B------:R-:W-:Y:S04]  /*1fe0*/  BSSY.RECONVERGENT B0, `(.L_x_45) ;  /* 0x000000d000007945 */ /* 0x000fe80003800200 */
[----:B------:R-:W-:Y:S05]  /*1ff0*/  @P4 BRA `(.L_x_46) ;  /* 0x00000000002c4947 */ /* 0x000fea0003800000 */
[----:B------:R-:W-:Y:S04]  /*2000*/  SHF.R.U32.HI R0, RZ, 0x7, R4 ;  /* 0x00000007ff007819 */ /* 0x000fe80000011604 */
[----:B------:R-:W-:Y:S11]  /*2010*/  ISETP.GE.AND P0, PT, R0, UR4, PT ;  /* 0x0000000400007c0c */ /* 0x000ff6000bf06270 */
[----:B------:R-:W-:Y:S02]  /*2020*/  @!UPT UIADD3 URZ, UPT, UPT, URZ, URZ, URZ ;  /* 0x000000fffffff290 */ /* 0x000fe4000fffe0ff */
[----:B------:R-:W4:Y:S08]  /*2030*/  @!P0 LDC R2, c[0x0][0x9a0] ;  /* 0x00026800ff028b82 */ /* 0x000f300000000800 */
[----:B------:R-:W5:Y:S01]  /*2040*/  @!P0 LDC.64 R6, c[0x0][0x998] ;  /* 0x00026600ff068b82 */ /* 0x000f620000000a00 */
[----:B----4-:R-:W-:Y:S05]  /*2050*/  @!P0 IMAD R0, R10, R2, R0 ;  /* 0x000000020a008224 */ /* 0x010fea00078e0200 */
[C---:B------:R-:W-:Y:S04]  /*2060*/  @!P0 IADD3 R2, P1, PT, R0.reuse, UR22, RZ ;  /* 0x0000001600028c10 */ /* 0x040fe8000ff3e0ff */
[----:B------:R-:W-:Y:S02]  /*2070*/  @!P0 LEA.HI.X.SX32 R0, R0, RZ, 0x1, P1 ;  /* 0x000000ff00008211 */ /* 0x000fe400008f0eff */
[C---:B-----5:R-:W-:Y:S04]  /*2080*/  @!P0 LEA R6, P1, R2.reuse, R6, 0x1 ;  /* 0x0000000602068211 */ /* 0x060fe800078208ff */
[----:B------:R-:W-:Y:S05]  /*2090*/  @!P0 LEA.HI.X R7, R2, R7, R0, 0x1, P1 ;  /* 0x0000000702078211 */ /* 0x000fea00008f0c00 */
[----:B------:R4:W-:Y:S04]  /*20a0*/  @!P0 STG.E.U16 desc[UR38][R6.64], RZ ;  /* 0x000000ff06008986 */ /* 0x0009e8000c101526 */
.L_x_46:
[----:B------:R-:W-:Y:S05]  /*20b0*/  BSYNC.RECONVERGENT B0 ;  /* 0x0000000000007941 */ /* 0x000fea0003800200 */
.L_x_45:
        /* <DEDUP_REMOVED lines=8> */
.L_x_38:
[----:B------:R-:W-:Y:S05]  /*2140*/  EXIT ;  /* 0x000000000000794d */ /* 0x000fea0003800000 */
.L_x_17:
[----:B------:R-:W-:-:S09]  /*2150*/  UISETP.GT.AND UP0, UPT, UR46, 0x2, UPT ;  /* 0x000000022e00788c */ /* 0x000fd2000bf04270 */
[----:B------:R-:W-:Y:S05]  /*2160*/  BRA.U UP0, `(.L_x_48) ;  /* 0x0000005500a47547 */ /* 0x000fea000b800000 */
[----:B-1----:R-:W-:Y:S01]  /*2170*/  IMAD.MOV.U32 R0, RZ, RZ, -0x1 ;  /* 0xffffffffff007424 */ /* 0x002fe200078e00ff */
[----:B------:R-:W-:-:S04]  /*2180*/  MOV R3, UR46 ;  /* 0x0000002e00037c02 */ /* 0x000fc80008000f00 */
[----:B------:R-:W-:-:S05]  /*2190*/  VIADDMNMX.U32 R3, R0, R3, 0x2, PT ;  /* 0x0000000200037446 */ /* 0x000fca0003800003 */
[----:B------:R-:W-:-:S06]  /*21a0*/  IMAD.SHL.U32 R4, R3, 0x4, RZ ;  /* 0x0000000403047824 */ /* 0x000fcc00078e00ff */
[----:B------:R-:W1:Y:S02]  /*21b0*/  LDC R4, c[0x2][R4] ;  /* 0x0080000004047b82 */ /* 0x000e640000000800 */
[----:B-1----:R-:W-:-:S04]  /*21c0*/  SHF.R.S32.HI R5, RZ, 0x1f, R4 ;  /* 0x0000001fff057819 */ /* 0x002fc80000011404 */
.L_x_313:
[----:B------:R-:W-:Y:S05]  /*21d0*/  BRX R4 -0x21e0                                                                                                                                                                                                                                (*"BRANCH_TARGETS .L_x_314,.L_x_315,.L_x_316"*) ;  /* 0xffffffdc04887949 */ /* 0x000fea000383ffff */
.L_x_314:
[----:B------:R-:W-:-:S08]  /*21e0*/  NOP ;  /* 0x0000000000007918 */ /* 0x000fd00000000000 */
[----:B------:R-:W1:-:S00]  /*21f0*/  USETMAXREG.DEALLOC.CTAPOOL 0x60 ;  /* 0x00000060000079c8 */ /* 0x000e4000080e0500 */
[----:B-1----:R-:W-:Y:S01]  /*2200*/  LOP3.LUT P0, RZ, R78, 0x2, RZ, 0xc0, !PT ;  /* 0x000000024eff7812 */ /* 0x002fe2000780c0ff */
[----:B------:R-:W-:-:S12]  /*2210*/  BSSY.RECONVERGENT B0, `(.L_x_49) ;  /* 0x0000003000007945 */ /* 0x000fd80003800200 */
[----:B------:R-:W-:Y:S05]  /*2220*/  @!P0 BRA `(.L_x_50) ;  /* 0x0000000000048947 */ /* 0x000fea0003800000 */
[----:B------:R-:W-:Y:S05]  /*2230*/  BPT.TRAP 0x1 ;  /* 0x000000040000795c */ /* 0x000fea0000300000 */
.L_x_50:
[----:B------:R-:W-:Y:S05]  /*2240*/  BSYNC.RECONVERGENT B0 ;  /* 0x0000000000007941 */ /* 0x000fea0003800200 */
.L_x_49:
[----:B------:R-:W1:Y:S01]  /*2250*/  S2UR UR24, SR_CgaCtaId ;  /* 0x00000000001879c3 */ /* 0x000e620000008800 */
[----:B------:R-:W-:Y:S01]  /*2260*/  UMOV UR4, 0x400 ;  /* 0x0000040000047882 */ /* 0x000fe20000000000 */
[----:B------:R-:W-:Y:S01]  /*2270*/  IMAD.MOV.U32 R0, RZ, RZ, 0x1 ;  /* 0x00000001ff007424 */ /* 0x000fe200078e00ff */
[----:B------:R-:W-:-:S04]  /*2280*/  @!P6 MOV R4, 0x8000 ;  /* 0x000080000004e802 */ /* 0x000fc80000000f00 */
[----:B------:R-:W-:Y:S01]  /*2290*/  SHF.L.U32 R0, R0, 0x1f, RZ ;  /* 0x0000001f00007819 */ /* 0x000fe200000006ff */
[----:B-1----:R-:W-:-:S09]  /*22a0*/  ULEA UR24, UR24, UR4, 0x18 ;  /* 0x0000000418187291 */ /* 0x002fd2000f8ec0ff */
[----:B------:R-:W1:Y:S02]  /*22b0*/  SYNCS.PHASECHK.TRANS64.TRYWAIT P0, [UR24+0x38810], R0 ;  /* 0x03881000ff0075a7 */ /* 0x000e640008001118 */
[----:B-1----:R-:W-:Y:S05]  /*22c0*/  @!P0 BRA `(.L_x_51) ;  /* 0x000000e0005c8947 */ /* 0x002fea0003800000 */
.L_x_254:
[----:B------:R-:W-:Y:S01]  /*22d0*/  PLOP3.LUT P0, PT, P2, P1, PT, 0xf8, 0x8f ;  /* 0x00000000008f781c */ /* 0x000fe20001703f70 */
[----:B------:R2:W-:Y:S01]  /*22e0*/  @!P6 SYNCS.ARRIVE.TRANS64 RZ, [UR24+0x38800], R4 ;  /* 0x03880004ffffe9a7 */ /* 0x0005e20008000018 */
[----:B------:R-:W-:Y:S01]  /*22f0*/  LOP3.LUT R78, R78, 0xfffffffe, RZ, 0xc0, !PT ;  /* 0xfffffffe4e4e7812 */ /* 0x000fe200078ec0ff */
[----:B------:R-:W-:Y:S10]  /*2300*/  BSSY.RECONVERGENT B0, `(.L_x_52) ;  /* 0x0000004000007945 */ /* 0x000ff40003800200 */
[----:B------:R-:W-:Y:S01]  /*2310*/  @P0 LOP3.LUT R78, R78, 0x1, RZ, 0xfc, !PT ;  /* 0x000000014e4e0812 */ /* 0x000fe200078efcff */
[----:B------:R-:W-:Y:S05]  /*2320*/  @!P0 BRA `(.L_x_53) ;  /* 0x0000000000048947 */ /* 0x000fea0003800000 */
[----:B------:R-:W-:Y:S05]  /*2330*/  BPT.TRAP 0x1 ;  /* 0x000000040000795c */ /* 0x000fea0000300000 */
.L_x_53:
[----:B------:R-:W-:Y:S05]  /*2340*/  BSYNC.RECONVERGENT B0 ;  /* 0x0000000000007941 */ /* 0x000fea0003800200 */
.L_x_52:
[----:B------:R-:W-:Y:S01]  /*2350*/  LOP3.LUT P0, R2, R2, 0x1f, RZ, 0xc0, !PT ;  /* 0x0000001f02027812 */ /* 0x000fe2000780c0ff */
[----:B------:R-:W-:Y:S03]  /*2360*/  BSSY.RECONVERGENT B0, `(.L_x_54) ;  /* 0x0000004000007945 */ /* 0x000fe60003800200 */
[----:B------:R-:W-:-:S13]  /*2370*/  PLOP3.LUT P0, PT, P0, P6, PT, 0x8f, 0xf8 ;  /* 0x0000000000f8781c */ /* 0x000fda000070d177 */
[----:B------:R-:W-:Y:S05]  /*2380*/  @P0 BRA `(.L_x_55) ;  /* 0x0000000000040947 */ /* 0x000fea0003800000 */
[----:B------:R-:W-:Y:S05]  /*2390*/  BPT.TRAP 0x1 ;  /* 0x000000040000795c */ /* 0x000fea0000300000 */
.L_x_55:
[----:B------:R-:W-:Y:S05]  /*23a0*/  BSYNC.RECONVERGENT B0 ;  /* 0x0000000000007941 */ /* 0x000fea0003800200 */
.L_x_54:
[----:B------:R-:W-:Y:S01]  /*23b0*/  LOP3.LUT P0, RZ, R78, 0x2, RZ, 0xc0, !PT ;  /* 0x000000024eff7812 */ /* 0x000fe2000780c0ff */
[----:B------:R-:W-:-:S12]  /*23c0*/  BSSY.RECONVERGENT B0, `(.L_x_56) ;  /* 0x0000003000007945 */ /* 0x000fd80003800200 */
[----:B------:R-:W-:Y:S05]  /*23d0*/  @!P0 BRA `(.L_x_57) ;  /* 0x0000000000048947 */ /* 0x000fea0003800000 */
[----:B------:R-:W-:Y:S05]  /*23e0*/  BPT.TRAP 0x1 ;  /* 0x000000040000795c */ /* 0x000fea0000300000 */
.L_x_57:
[----:B------:R-:W-:Y:S05]  /*23f0*/  BSYNC.RECONVERGENT B0 ;  /* 0x0000000000007941 */ /* 0x000fea0003800200 */
.L_x_56:
[----:B------:R-:W3:Y:S01]  /*2400*/  LDCU.64 UR4, c[0x0][0x348] ;  /* 0x00006900ff0477ac */ /* 0x000ee20008000a00 */
[----:B-1----:R-:W-:Y:S01]  /*2410*/  @!P6 MOV R3, 0x8000 ;  /* 0x000080000003e802 */ /* 0x002fe20000000f00 */
[----:B------:R-:W1:Y:S03]  /*2420*/  LDCU.64 UR12, c[0x0][0x348] ;  /* 0x00006900ff0c77ac */ /* 0x000e660008000a00 */
[----:B------:R4:W-:Y:S01]  /*2430*/  @!P6 SYNCS.ARRIVE.TRANS64.RED.A0TR RZ, [UR24+0x38800], R3 ;  /* 0x03880003ffffe9a7 */ /* 0x0009e20008300418 */
[----:B------:R-:W-:Y:S02]  /*2440*/  UIADD3 UR25, UPT, UPT, UR24, 0x38800, URZ ;  /* 0x0003880018197890 */ /* 0x000fe4000fffe0ff */
[----:B------:R-:W-:Y:S02]  /*2450*/  UIADD3 UR32, UPT, UPT, UR24, 0x4000, URZ ;  /* 0x0000400018207890 */ /* 0x000fe4000fffe0ff */
[----:B------:R-:W-:-:S02]  /*2460*/  UIADD3 UR16, UPT, UPT, UR24, 0x10000, URZ ;  /* 0x0001000018107890 */ /* 0x000fc4000fffe0ff */
[----:B------:R-:W-:Y:S02]  /*2470*/  UIADD3 UR17, UPT, UPT, UR24, 0x38800, URZ ;  /* 0x0003880018117890 */ /* 0x000fe4000fffe0ff */
[----:B------:R-:W-:Y:S02]  /*2480*/  UIADD3 UR8, UPT, UPT, UR24, 0x14000, URZ ;  /* 0x0001400018087890 */ /* 0x000fe4000fffe0ff */
[----:B---3--:R-:W-:Y:S01]  /*2490*/  UIADD3 UR4, UP0, UPT, UR4, 0x100, URZ ;  /* 0x0000010004047890 */ /* 0x008fe2000ff1e0ff */
[----:B------:R-:W-:Y:S01]  /*24a0*/  UMOV UR42, 0x0 ;  /* 0x00000000002a7882 */ /* 0x000fe20000000000 */
[----:B------:R-:W-:Y:S02]  /*24b0*/  UMOV UR43, 0x10000000 ;  /* 0x10000000002b7882 */ /* 0x000fe40000000000 */
[----:B------:R-:W-:Y:S02]  /*24c0*/  UIADD3.X UR5, UPT, UPT, URZ, UR5, URZ, UP0, !UPT ;  /* 0x00000005ff057290 */ /* 0x000fe400087fe4ff */
[----:B-1----:R-:W-:Y:S01]  /*24d0*/  UIADD3 UR40, UP0, UPT, UR12, 0x300, URZ ;  /* 0x000003000c287890 */ /* 0x002fe2000ff1e0ff */
[----:B------:R-:W-:Y:S01]  /*24e0*/  UMOV UR26, URZ ;  /* 0x000000ff001a7c82 */ /* 0x000fe20008000000 */
[----:B------:R-:W-:-:S02]  /*24f0*/  UMOV UR28, UR21 ;  /* 0x00000015001c7c82 */ /* 0x000fc40008000000 */
[----:B------:R-:W-:Y:S01]  /*2500*/  UIADD3.X UR41, UPT, UPT, URZ, UR13, URZ, UP0, !UPT ;  /* 0x0000000dff297290 */ /* 0x000fe200087fe4ff */
[----:B------:R-:W-:Y:S01]  /*2510*/  UMOV UR29, UR22 ;  /* 0x00000016001d7c82 */ /* 0x000fe20008000000 */
[----:B------:R-:W-:Y:S01]  /*2520*/  UMOV UR34, 0x40 ;  /* 0x0000004000227882 */ /* 0x000fe20000000000 */
[----:B------:R-:W-:Y:S01]  /*2530*/  UMOV UR35, UR27 ;  /* 0x0000001b00237c82 */ /* 0x000fe20008000000 */
[----:B------:R-:W-:Y:S01]  /*2540*/  UMOV UR36, UR21 ;  /* 0x0000001500247c82 */ /* 0x000fe20008000000 */
[----:B------:R-:W-:Y:S01]  /*2550*/  UMOV UR37, UR22 ;  /* 0x0000001600257c82 */ /* 0x000fe20008000000 */
[----:B------:R-:W-:Y:S01]  /*2560*/  UMOV UR19, URZ ;  /* 0x000000ff00137c82 */ /* 0x000fe20008000000 */
[----:B------:R-:W-:Y:S01]  /*2570*/  UMOV UR20, URZ ;  /* 0x000000ff00147c82 */ /* 0x000fe20008000000 */
[----:B------:R-:W-:Y:S01]  /*2580*/  UMOV UR33, UR25 ;  /* 0x0000001900217c82 */ /* 0x000fe20008000000 */
[----:B------:R-:W-:Y:S01]  /*2590*/  UMOV UR18, URZ ;  /* 0x000000ff00127c82 */ /* 0x000fe20008000000 */
[----:B------:R4:W-:Y:S01]  /*25a0*/  UTMALDG.4D [UR24], [UR4], desc[UR42] ;  /* 0x00002a18040075b4 */ /* 0x0009e20008019000 */
[----:B------:R-:W-:Y:S01]  /*25b0*/  UMOV UR10, 0x40 ;  /* 0x00000040000a7882 */ /* 0x000fe20000000000 */
[----:B------:R-:W-:Y:S01]  /*25c0*/  UMOV UR13, UR21 ;  /* 0x00000015000d7c82 */ /* 0x000fe20008000000 */
[----:B------:R-:W-:Y:S01]  /*25d0*/  UMOV UR14, UR22 ;  /* 0x00000016000e7c82 */ /* 0x000fe20008000000 */
[----:B------:R-:W-:Y:S01]  /*25e0*/  UMOV UR9, UR17 ;  /* 0x0000001100097c82 */ /* 0x000fe20008000000 */
[----:B------:R-:W-:Y:S01]  /*25f0*/  UMOV UR11, UR19 ;  /* 0x00000013000b7c82 */ /* 0x000fe20008000000 */
[----:B------:R-:W-:Y:S01]  /*2600*/  UMOV UR12, UR20 ;  /* 0x00000014000c7c82 */ /* 0x000fe20008000000 */
[----:B------:R-:W-:Y:S01]  /*2610*/  UISETP.NE.AND UP0, UPT, UR46, 0x1, UPT ;  /* 0x000000012e00788c */ /* 0x000fe2000bf05270 */
[----:B------:R4:W-:Y:S01]  /*2620*/  UTMALDG.4D [UR32], [UR4], desc[UR42] ;  /* 0x00002a20040075b4 */ /* 0x0009e20008019000 */
[----:B------:R4:W-:Y:S01]  /*2630*/  UTMALDG.5D [UR16], [UR40], desc[UR42] ;  /* 0x00002a10280075b4 */ /* 0x0009e20008021000 */
[----:B------:R4:W-:Y:S06]  /*2640*/  UTMALDG.5D [UR8], [UR40], desc[UR42] ;  /* 0x00002a08280075b4 */ /* 0x0009ec0008021000 */
[----:B----4-:R-:W-:Y:S05]  /*2650*/  BRA.U !UP0, `(.L_x_58) ;  /* 0x0000000108047547 */ /* 0x010fea000b800000 */
[----:B------:R-:W-:Y:S05]  /*2660*/  BPT.TRAP 0x1 ;  /* 0x000000040000795c */ /* 0x000fea0000300000 */
.L_x_58:
[----:B------:R-:W1:Y:S02]  /*2670*/  SYNCS.PHASECHK.TRANS64.TRYWAIT P0, [UR24+0x38838], R0 ;  /* 0x03883800ff0075a7 */ /* 0x000e640008001118 */
[----:B-1----:R-:W-:Y:S05]  /*2680*/  @!P0 BRA `(.L_x_59) ;  /* 0x000000dc00848947 */ /* 0x002fea0003800000 */
.L_x_256:
[----:B------:R-:W3:Y:S01]  /*2690*/  LDCU UR4, c[0x0][0x40c] ;  /* 0x00008180ff0477ac */ /* 0x000ee20008000800 */
[----:B------:R-:W4:Y:S01]  /*26a0*/  LDC.64 R8, c[0x0][0x400] ;  /* 0x00010000ff087b82 */ /* 0x000f220000000a00 */
[C---:B-1----:R-:W-:Y:S01]  /*26b0*/  IMAD.SHL.U32 R3, R2.reuse, 0x4, RZ ;  /* 0x0000000402037824 */ /* 0x042fe200078e00ff */
[----:B------:R-:W-:Y:S01]  /*26c0*/  LEA R2, R2, UR24, 0x4 ;  /* 0x0000001802027c11 */ /* 0x000fe2000f8e20ff */
[----:B------:R-:W1:Y:S02]  /*26d0*/  LDCU UR5, c[0x0][0x410] ;  /* 0x00008200ff0577ac */ /* 0x000e640008000800 */
[C---:B------:R-:W-:Y:S01]  /*26e0*/  VIADD R6, R3.reuse, 0x1 ;  /* 0x0000000103067836 */ /* 0x040fe20000000000 */
[C---:B------:R-:W-:Y:S01]  /*26f0*/  IADD3 R5, PT, PT, R3.reuse, 0x2, RZ ;  /* 0x0000000203057810 */ /* 0x040fe20007ffe0ff */
[C---:B--2---:R-:W-:Y:S01]  /*2700*/  VIADD R4, R3.reuse, 0x3 ;  /* 0x0000000303047836 */ /* 0x044fe20000000000 */
[----:B------:R-:W-:Y:S02]  /*2710*/  ISETP.GE.AND P4, PT, R3, UR6, PT ;  /* 0x0000000603007c0c */ /* 0x000fe4000bf86270 */
[----:B------:R-:W-:-:S02]  /*2720*/  ISETP.GE.AND P3, PT, R6, UR6, PT ;  /* 0x0000000606007c0c */ /* 0x000fc4000bf66270 */
[----:B------:R-:W-:Y:S02]  /*2730*/  ISETP.GE.AND P2, PT, R5, UR6, PT ;  /* 0x0000000605007c0c */ /* 0x000fe4000bf46270 */
[----:B------:R-:W-:Y:S01]  /*2740*/  ISETP.GE.AND P1, PT, R4, UR6, PT ;  /* 0x0000000604007c0c */ /* 0x000fe2000bf26270 */
[----:B---3--:R-:W-:-:S04]  /*2750*/  UIMAD UR4, UR21, UR4, URZ ;  /* 0x00000004150472a4 */ /* 0x008fc8000f8e02ff */
[----:B-1----:R-:W-:-:S06]  /*2760*/  UIMAD UR4, UR22, UR5, UR4 ;  /* 0x00000005160472a4 */ /* 0x002fcc000f8e0204 */
[----:B------:R-:W-:-:S04]  /*2770*/  IADD3 R7, PT, PT, R3, UR4, RZ ;  /* 0x0000000403077c10 */ /* 0x000fc8000fffe0ff */
[C---:B------:R-:W-:Y:S01]  /*2780*/  IADD3 R5, PT, PT, R7.reuse, 0x2, RZ ;  /* 0x0000000207057810 */ /* 0x040fe20007ffe0ff */
[C---:B------:R-:W-:Y:S01]  /*2790*/  VIADD R6, R7.reuse, 0x1 ;  /* 0x0000000107067836 */ /* 0x040fe20000000000 */
[C---:B------:R-:W-:Y:S01]  /*27a0*/  IADD3 R4, PT, PT, R7.reuse, 0x3, RZ ;  /* 0x0000000307047810 */ /* 0x040fe20007ffe0ff */
[----:B----4-:R-:W-:-:S04]  /*27b0*/  IMAD.WIDE.U32 R12, R7, 0x4, R8 ;  /* 0x00000004070c7825 */ /* 0x010fc800078e0008 */
[--C-:B------:R-:W-:Y:S01]  /*27c0*/  IMAD.WIDE.U32 R6, R6, 0x4, R8.reuse ;  /* 0x0000000406067825 */ /* 0x100fe200078e0008 */
[----:B------:R-:W-:Y:S01]  /*27d0*/  @!PT LDS RZ, [RZ] ;  /* 0x00000000fffff984 */ /* 0x000fe20000000800 */
[----:B------:R-:W-:Y:S01]  /*27e0*/  @!PT LDS RZ, [RZ] ;  /* 0x00000000fffff984 */ /* 0x000fe20000000800 */
[----:B------:R-:W-:Y:S01]  /*27f0*/  @!PT LDS RZ, [RZ] ;  /* 0x00000000fffff984 */ /* 0x000fe20000000800 */
[----:B------:R1:W-:Y:S03]  /*2800*/  LDGSTS.E.LTC128B [R2+0x38000], desc[UR38][R12.64], !P4 ;  /* 0x380000000c027fae */ /* 0x0003e6000e1a1226 */
[--C-:B------:R-:W-:Y:S01]  /*2810*/  IMAD.WIDE.U32 R14, R5, 0x4, R8.reuse ;  /* 0x00000004050e7825 */ /* 0x100fe200078e0008 */
[----:B------:R1:W-:Y:S03]  /*2820*/  LDGSTS.E.LTC128B [R2+0x38004], desc[UR38][R6.64], !P3 ;  /* 0x3800400006027fae */ /* 0x0003e6000d9a1226 */
[----:B------:R-:W-:Y:S01]  /*2830*/  IMAD.WIDE.U32 R4, R4, 0x4, R8 ;  /* 0x0000000404047825 */ /* 0x000fe200078e0008 */
[----:B------:R1:W-:Y:S04]  /*2840*/  LDGSTS.E.LTC128B [R2+0x38008], desc[UR38][R14.64], !P2 ;  /* 0x380080000e027fae */ /* 0x0003e8000d1a1226 */
[----:B------:R1:W-:Y:S01]  /*2850*/  LDGSTS.E.LTC128B [R2+0x3800c], desc[UR38][R4.64], !P1 ;  /* 0x3800c00004027fae */ /* 0x0003e2000c9a1226 */
[----:B------:R-:W-:Y:S01]  /*2860*/  NOP ;  /* 0x0000000000007918 */ /* 0x000fe20000000000 */
[----:B------:R-:W-:Y:S02]  /*2870*/  SYNCS.ARRIVE.TRANS64.RED.A0T1 RZ, [UR24+0x38830], RZ ;  /* 0x038830ffffff79a7 */ /* 0x000fe40008200418 */
[----:B------:R-:W-:Y:S01]  /*2880*/  ARRIVES.LDGSTSBAR.64.TRANSCNT [UR24+0x38830] ;  /* 0x03883000ff0079b0 */ /* 0x000fe20008002a18 */
[----:B------:R-:W-:Y:S01]  /*2890*/  NOP ;  /* 0x0000000000007918 */ /* 0x000fe20000000000 */
[----:B------:R-:W-:Y:S05]  /*28a0*/  BRA.U !UP0, `(.L_x_60) ;  /* 0x0000000108047547 */ /* 0x000fea000b800000 */
[----:B------:R-:W-:Y:S05]  /*28b0*/  BPT.TRAP 0x1 ;  /* 0x000000040000795c */ /* 0x000fea0000300000 */
.L_x_60:
[----:B------:R-:W-:Y:S01]  /*28c0*/  SYNCS.ARRIVE.TRANS64.A1T0 RZ, [UR24+0x38830], RZ ;  /* 0x038830ffffff79a7 */ /* 0x000fe20008100018 */
[----:B------:R-:W-:Y:S05]  /*28d0*/  BRA.U !UP1, `(.L_x_61) ;  /* 0x0000000109047547 */ /* 0x000fea000b800000 */
[----:B------:R-:W-:Y:S05]  /*28e0*/  BPT.TRAP 0x1 ;  /* 0x000000040000795c */ /* 0x000fea0000300000 */
.L_x_61:
[----:B------:R-:W2:Y:S01]  /*28f0*/  SYNCS.PHASECHK.TRANS64.TRYWAIT P0, [UR24+0x38828], R0 ;  /* 0x03882800ff0075a7 */ /* 0x000ea20008001118 */
[----:B-1----:R-:W-:Y:S01]  /*2900*/  @!P6 MOV R5, 0x8000 ;  /* 0x000080000005e802 */ /* 0x002fe20000000f00 */
[----:B--2---:R-:W-:Y:S06]  /*2910*/  @!P0 BRA `(.L_x_62) ;  /* 0x000000d800f88947 */ /* 0x004fec0003800000 */
.L_x_258:
[----:B------:R2:W-:Y:S01]  /*2920*/  @!P6 SYNCS.ARRIVE.TRANS64 RZ, [UR24+0x38820], R5 ;  /* 0x03882005ffffe9a7 */ /* 0x0005e20008000018 */
[----:B------:R-:W-:-:S09]  /*2930*/  UPLOP3.LUT UP2, UPT, UP3, UP2, UPT, 0xf8, 0x8f ;  /* 0x00000000008f789c */ /* 0x000fd20001f45f70 */
[----:B------:R-:W-:Y:S05]  /*2940*/  BRA.U !UP2, `(.L_x_63) ;  /* 0x000000010a047547 */ /* 0x000fea000b800000 */
[----:B------:R-:W-:Y:S05]  /*2950*/  BPT.TRAP 0x1 ;  /* 0x000000040000795c */ /* 0x000fea0000300000 */
.L_x_63:
[----:B------:R-:W-:Y:S01]  /*2960*/  LOP3.LUT P0, R11, R11, 0x1f, RZ, 0xc0, !PT ;  /* 0x0000001f0b0b7812 */ /* 0x000fe2000780c0ff */
[----:B------:R-:W-:Y:S03]  /*2970*/  BSSY.RECONVERGENT B0, `(.L_x_64) ;  /* 0x0000004000007945 */ /* 0x000fe60003800200 */
[----:B------:R-:W-:-:S13]  /*2980*/  PLOP3.LUT P0, PT, P0, P6, PT, 0x8f, 0xf8 ;  /* 0x0000000000f8781c */ /* 0x000fda000070d177 */
[----:B------:R-:W-:Y:S05]  /*2990*/  @P0 BRA `(.L_x_65) ;  /* 0x0000000000040947 */ /* 0x000fea0003800000 */
[----:B------:R-:W-:Y:S05]  /*29a0*/  BPT.TRAP 0x1 ;  /* 0x000000040000795c */ /* 0x000fea0000300000 */
.L_x_65:
[----:B------:R-:W-:Y:S05]  /*29b0*/  BSYNC.RECONVERGENT B0 ;  /* 0x0000000000007941 */ /* 0x000fea0003800200 */
.L_x_64:
[----:B------:R-:W-:Y:S05]  /*29c0*/  BRA.U !UP1, `(.L_x_66) ;  /* 0x0000000109047547 */ /* 0x000fea000b800000 */
[----:B------:R-:W-:Y:S05]  /*29d0*/  BPT.TRAP 0x1 ;  /* 0x000000040000795c */ /* 0x000fea0000300000 */
.L_x_66:
[----:B------:R-:W3:Y:S01]  /*29e0*/  LDCU.64 UR6, c[0x0][0x348] ;  /* 0x00006900ff0677ac */ /* 0x000ee20008000a00 */
[----:B-1----:R-:W-:Y:S01]  /*29f0*/  @!P6 MOV R4, 0x8000 ;  /* 0x000080000004e802 */ /* 0x002fe20000000f00 */
[----:B------:R-:W1:Y:S03]  /*2a00*/  LDCU.64 UR10, c[0x0][0x348] ;  /* 0x00006900ff0a77ac */ /* 0x000e660008000a00 */
[----:B------:R4:W-:Y:S01]  /*2a10*/  @!P6 SYNCS.ARRIVE.TRANS64.RED.A0TR RZ, [UR24+0x38820], R4 ;  /* 0x03882004ffffe9a7 */ /* 0x0009e20008300418 */
[----:B------:R-:W-:Y:S02]  /*2a20*/  UIADD3 UR40, UPT, UPT, UR24, 0x8000, URZ ;  /* 0x0000800018287890 */ /* 0x000fe4000fffe0ff */
[----:B------:R-:W-:Y:S01]  /*2a30*/  UIADD3 UR41, UPT, UPT, UR24, 0x38820, URZ ;  /* 0x0003882018297890 */ /* 0x000fe2000fffe0ff */
[----:B------:R-:W-:Y:S01]  /*2a40*/  UMOV UR43, UR27 ;  /* 0x0000001b002b7c82 */ /* 0x000fe20008000000 */
[----:B------:R-:W-:Y:S01]  /*2a50*/  UIADD3 UR32, UPT, UPT, UR24, 0xc000, URZ ;  /* 0x0000c00018207890 */ /* 0x000fe2000fffe0ff */
[----:B------:R-:W-:Y:S01]  /*2a60*/  UMOV UR35, UR27 ;  /* 0x0000001b00237c82 */ /* 0x000fe20008000000 */
[----:B------:R-:W-:-:S02]  /*2a70*/  UIADD3 UR16, UPT, UPT, UR24, 0x20000, URZ ;  /* 0x0002000018107890 */ /* 0x000fc4000fffe0ff */
[----:B---3--:R-:W-:Y:S02]  /*2a80*/  UIADD3 UR6, UP3, UPT, UR6, 0x200, URZ ;  /* 0x0000020006067890 */ /* 0x008fe4000ff7e0ff */
[----:B------:R-:W-:Y:S02]  /*2a90*/  UIADD3 UR17, UPT, UPT, UR24, 0x38820, URZ ;  /* 0x0003882018117890 */ /* 0x000fe4000fffe0ff */
[----:B------:R-:W-:Y:S02]  /*2aa0*/  UIADD3.X UR7, UPT, UPT, URZ, UR7, URZ, UP3, !UPT ;  /* 0x00000007ff077290 */ /* 0x000fe40009ffe4ff */
[----:B-1----:R-:W-:Y:S02]  /*2ab0*/  UIADD3 UR26, UP3, UPT, UR10, 0x400, URZ ;  /* 0x000004000a1a7890 */ /* 0x002fe4000ff7e0ff */
[----:B------:R-:W-:Y:S02]  /*2ac0*/  UIADD3 UR8, UPT, UPT, UR24, 0x24000, URZ ;  /* 0x0002400018087890 */ /* 0x000fe4000fffe0ff */
[----:B------:R-:W-:Y:S01]  /*2ad0*/  UIADD3.X UR27, UPT, UPT, URZ, UR11, URZ, UP3, !UPT ;  /* 0x0000000bff1b7290 */ /* 0x000fe20009ffe4ff */
[----:B------:R-:W-:Y:S01]  /*2ae0*/  UMOV UR28, 0x0 ;  /* 0x00000000001c7882 */ /* 0x000fe20000000000 */
[----:B------:R-:W-:Y:S01]  /*2af0*/  UMOV UR29, 0x10000000 ;  /* 0x10000000001d7882 */ /* 0x000fe20000000000 */
[----:B------:R-:W-:Y:S01]  /*2b00*/  UMOV UR42, URZ ;  /* 0x000000ff002a7c82 */ /* 0x000fe20008000000 */
[----:B------:R-:W-:Y:S01]  /*2b10*/  UMOV UR44, UR21 ;  /* 0x00000015002c7c82 */ /* 0x000fe20008000000 */
[----:B------:R-:W-:Y:S01]  /*2b20*/  UMOV UR45, UR22 ;  /* 0x00000016002d7c82 */ /* 0x000fe20008000000 */
[----:B------:R-:W-:Y:S01]  /*2b30*/  UMOV UR34, 0x40 ;  /* 0x0000004000227882 */ /* 0x000fe20000000000 */
        /* <DEDUP_REMOVED lines=13> */
[----:B------:R4:W-:Y:S01]  /*2c10*/  UTMALDG.4D [UR32], [UR6], desc[UR28] ;  /* 0x00001c20060075b4 */ /* 0x0009e20008019000 */
[----:B------:R4:W-:Y:S01]  /*2c20*/  UTMALDG.5D [UR16], [UR26], desc[UR28] ;  /* 0x00001c101a0075b4 */ /* 0x0009e20008021000 */
[----:B------:R4:W-:Y:S02]  /*2c30*/  UTMALDG.5D [UR8], [UR26], desc[UR28] ;  /* 0x00001c081a0075b4 */ /* 0x0009e40008021000 */
[----:B----4-:R-:W-:Y:S05]  /*2c40*/  BRA.U !UP0, `(.L_x_67) ;  /* 0x0000000108047547 */ /* 0x010fea000b800000 */
[----:B------:R-:W-:Y:S05]  /*2c50*/  BPT.TRAP 0x1 ;  /* 0x000000040000795c */ /* 0x000fea0000300000 */
.L_x_67:
[----:B------:R-:W1:Y:S02]  /*2c60*/  SYNCS.PHASECHK.TRANS64.TRYWAIT P0, [UR24+0x38848], R0 ;  /* 0x03884800ff0075a7 */ /* 0x000e640008001118 */
[----:B-1----:R-:W-:Y:S05]  /*2c70*/  @!P0 BRA `(.L_x_68) ;  /* 0x000000d800388947 */ /* 0x002fea0003800000 */
.L_x_260:
[----:B------:R-:W3:Y:S01]  /*2c80*/  LDCU UR5, c[0x0][0x424] ;  /* 0x00008480ff0577ac */ /* 0x000ee20008000800 */
[----:B------:R-:W4:Y:S01]  /*2c90*/  LDC.64 R8, c[0x0][0x418] ;  /* 0x00010600ff087b82 */ /* 0x000f220000000a00 */
[----:B------:R-:W5:Y:S01]  /*2ca0*/  LDCU UR6, c[0x0][0x428] ;  /* 0x00008500ff0677ac */ /* 0x000f620008000800 */
[----:B---3--:R-:W-:-:S04]  /*2cb0*/  UIMAD UR5, UR21, UR5, URZ ;  /* 0x00000005150572a4 */ /* 0x008fc8000f8e02ff */
[----:B-----5:R-:W-:-:S06]  /*2cc0*/  UIMAD UR5, UR22, UR6, UR5 ;  /* 0x00000006160572a4 */ /* 0x020fcc000f8e0205 */
[----:B------:R-:W-:-:S04]  /*2cd0*/  IADD3 R6, PT, PT, R3, UR5, RZ ;  /* 0x0000000503067c10 */ /* 0x000fc8000fffe0ff */
[C---:B--2---:R-:W-:Y:S02]  /*2ce0*/  IADD3 R5, PT, PT, R6.reuse, 0x1, RZ ;  /* 0x0000000106057810 */ /* 0x044fe40007ffe0ff */
[C---:B-1----:R-:W-:Y:S02]  /*2cf0*/  IADD3 R4, PT, PT, R6.reuse, 0x2, RZ ;  /* 0x0000000206047810 */ /* 0x042fe40007ffe0ff */
        /* <DEDUP_REMOVED lines=18> */
.L_x_69:
[----:B------:R-:W2:Y:S01]  /*2e20*/  LDL R0, [R1] ;  /* 0x0000000001007983 */ /* 0x000ea20000100800 */
[----:B------:R-:W-:Y:S01]  /*2e30*/  SYNCS.ARRIVE.TRANS64.A1T0 RZ, [UR24+0x38840], RZ ;  /* 0x038840ffffff79a7 */ /* 0x000fe20008100018 */
[----:B--2---:R-:W-:-:S13]  /*2e40*/  ISETP.NE.AND P0, PT, R0, 0x1, PT ;  /* 0x000000010000780c */ /* 0x004fda0003f05270 */
[----:B------:R-:W-:Y:S05]  /*2e50*/  @!P0 EXIT ;  /* 0x000000000000894d */ /* 0x000fea0003800000 */
[----:B------:R-:W2:Y:S01]  /*2e60*/  LDC.64 R14, c[0x0][0x400] ;  /* 0x00010000ff0e7b82 */ /* 0x000ea20000000a00 */
[----:B-1----:R-:W-:Y:S02]  /*2e70*/  HFMA2 R7, -RZ, RZ, 0, 5.9604644775390625e-08 ;  /* 0x00000001ff077431 */ /* 0x002fe400000001ff */
[----:B------:R-:W-:Y:S01]  /*2e80*/  IMAD.MOV.U32 R10, RZ, RZ, RZ ;  /* 0x000000ffff0a7224 */ /* 0x000fe200078e00ff */
[----:B------:R-:W-:Y:S01]  /*2e90*/  CS2R R8, SRZ ;  /* 0x0000000000087805 */ /* 0x000fe2000001ff00 */
[----:B------:R-:W1:Y:S03]  /*2ea0*/  LDCU.64 UR28, c[0x0][0x348] ;  /* 0x00006900ff1c77ac */ /* 0x000e660008000a00 */
[----:B------:R-:W3:Y:S01]  /*2eb0*/  LDC.64 R12, c[0x0][0x418] ;  /* 0x00010600ff0c7b82 */ /* 0x000ee20000000a00 */
[----:B------:R-:W4:Y:S01]  /*2ec0*/  LDCU UR7, c[0x0][0x408] ;  /* 0x00008100ff0777ac */ /* 0x000f220008000800 */
[----:B------:R-:W1:Y:S01]  /*2ed0*/  LDCU UR31, c[0x0][0x380] ;  /* 0x00007000ff1f77ac */ /* 0x000e620008000800 */
[----:B------:R-:W1:Y:S01]  /*2ee0*/  LDCU UR15, c[0x0][0x420] ;  /* 0x00008400ff0f77ac */ /* 0x000e620008000800 */
[----:B------:R-:W-:Y:S01]  /*2ef0*/  UMOV UR23, 0x1 ;  /* 0x0000000100177882 */ /* 0x000fe20000000000 */
[----:B------:R-:W-:Y:S01]  /*2f00*/  UMOV UR25, URZ ;  /* 0x000000ff00197c82 */ /* 0x000fe20008000000 */
[----:B------:R-:W-:-:S05]  /*2f10*/  UMOV UR20, URZ ;  /* 0x000000ff00147c82 */ /* 0x000fca0008000000 */
.L_x_88:
[----:B------:R-:W-:Y:S01]  /*2f20*/  UIADD3 UR8, UPT, UPT, UR25, 0x1, URZ ;  /* 0x0000000119087890 */ /* 0x000fe2000fffe0ff */
[----:B------:R-:W-:Y:S01]  /*2f30*/  LOP3.LUT P0, RZ, R78, 0x2, RZ, 0xc0, !PT ;  /* 0x000000024eff7812 */ /* 0x000fe2000780c0ff */
[----:B------:R-:W-:Y:S01]  /*2f40*/  UIADD3 UR6, UPT, UPT, UR20, 0x1, URZ ;  /* 0x0000000114067890 */ /* 0x000fe2000fffe0ff */
[----:B------:R-:W-:Y:S01]  /*2f50*/  BSSY.RECONVERGENT B0, `(.L_x_70) ;  /* 0x0000007000007945 */ /* 0x000fe20003800200 */
[----:B------:R-:W-:Y:S04]  /*2f60*/  UISETP.NE.AND UP0, UPT, UR8, UR30, UPT ;  /* 0x0000001e0800728c */ /* 0x000fe8000bf05270 */
[----:B------:R-:W-:Y:S07]  /*2f70*/  USEL UR25, UR8, URZ, UP0 ;  /* 0x000000ff08197287 */ /* 0x000fee0008000000 */
[----:B------:R-:W-:Y:S07]  /*2f80*/  @UP0 UIADD3 UR6, UPT, UPT, UR20, URZ, URZ ;  /* 0x000000ff14060290 */ /* 0x000fee000fffe0ff */
[----:B------:R-:W-:Y:S01]  /*2f90*/  UMOV UR20, UR6 ;  /* 0x0000000600147c82 */ /* 0x000fe20008000000 */
[----:B-12---:R-:W-:Y:S05]  /*2fa0*/  @!P0 BRA `(.L_x_71) ;  /* 0x0000000000048947 */ /* 0x006fea0003800000 */
[----:B-1--4-:R-:W-:Y:S05]  /*2fb0*/  BPT.TRAP 0x1 ;  /* 0x000000040000795c */ /* 0x012fea0000300000 */
.L_x_71:
[----:B-1--4-:R-:W-:Y:S05]  /*2fc0*/  BSYNC.RECONVERGENT B0 ;  /* 0x0000000000007941 */ /* 0x012fea0003800200 */
.L_x_70:
[----:B------:R-:W-:Y:S01]  /*2fd0*/  ULEA UR17, UR23, UR24, 0x3 ;  /* 0x0000001817117291 */ /* 0x000fe2000f8e18ff */
[----:B------:R-:W-:Y:S02]  /*2fe0*/  SHF.L.U32 R5, R7, 0x1f, RZ ;  /* 0x0000001f07057819 */ /* 0x000fe400000006ff */
[----:B------:R-:W-:Y:S06]  /*2ff0*/  @!P6 MOV R4, 0x8000 ;  /* 0x000080000004e802 */ /* 0x000fec0000000f00 */
[----:B------:R-:W1:Y:S02]  /*3000*/  SYNCS.PHASECHK.TRANS64.TRYWAIT P0, [UR17+0x38810], R5 ;  /* 0x03881005ff0075a7 */ /* 0x000e640008001111 */
[----:B-1----:R-:W-:Y:S05]  /*3010*/  @!P0 BRA `(.L_x_72) ;  /* 0x000000d400688947 */ /* 0x002fea0003800000 */
.L_x_262:
[----:B------:R4:W-:Y:S01]  /*3020*/  @!P6 SYNCS.ARRIVE.TRANS64 RZ, [UR17+0x38800], R4 ;  /* 0x03880004ffffe9a7 */ /* 0x0009e20008000011 */
[----:B------:R-:W-:Y:S01]  /*3030*/  LOP3.LUT P0, RZ, R78, 0x1, RZ, 0xc0, !PT ;  /* 0x000000014eff7812 */ /* 0x000fe2000780c0ff */
[----:B------:R-:W-:Y:S11]  /*3040*/  BSSY.RECONVERGENT B0, `(.L_x_73) ;  /* 0x0000004000007945 */ /* 0x000ff60003800200 */
[----:B------:R-:W-:Y:S01]  /*3050*/  @!UPT UIADD3 URZ, UPT, UPT, URZ, URZ, URZ ;  /* 0x000000fffffff290 */ /* 0x000fe2000fffe0ff */
[----:B------:R-:W-:Y:S05]  /*3060*/  @!P0 BRA `(.L_x_74) ;  /* 0x0000000000048947 */ /* 0x000fea0003800000 */
[----:B------:R-:W-:Y:S05]  /*3070*/  BPT.TRAP 0x1 ;  /* 0x000000040000795c */ /* 0x000fea0000300000 */
.L_x_74:
[----:B------:R-:W-:Y:S05]  /*3080*/  BSYNC.RECONVERGENT B0 ;  /* 0x0000000000007941 */ /* 0x000fea0003800200 */
.L_x_73:
[----:B------:R-:W-:Y:S01]  /*3090*/  ISETP.EQ.OR P2, PT, R11, RZ, P6 ;  /* 0x000000ff0b00720c */ /* 0x000fe20003742670 */
[----:B------:R-:W-:Y:S11]  /*30a0*/  BSSY.RECONVERGENT B0, `(.L_x_75) ;  /* 0x0000004000007945 */ /* 0x000ff60003800200 */
[----:B------:R-:W-:Y:S01]  /*30b0*/  @!UPT UIADD3 URZ, UPT, UPT, URZ, URZ, URZ ;  /* 0x000000fffffff290 */ /* 0x000fe2000fffe0ff */
[----:B------:R-:W-:Y:S05]  /*30c0*/  @P2 BRA `(.L_x_76) ;  /* 0x0000000000042947 */ /* 0x000fea0003800000 */
[----:B------:R-:W-:Y:S05]  /*30d0*/  BPT.TRAP 0x1 ;  /* 0x000000040000795c */ /* 0x000fea0000300000 */
.L_x_76:
[----:B------:R-:W-:Y:S05]  /*30e0*/  BSYNC.RECONVERGENT B0 ;  /* 0x0000000000007941 */ /* 0x000fea0003800200 */
.L_x_75:
[----:B------:R-:W-:Y:S02]  /*30f0*/  ULEA UR8, UR23, UR24, 0xf ;  /* 0x0000001817087291 */ /* 0x000fe4000f8e78ff */
[----:B------:R-:W-:Y:S02]  /*3100*/  UIADD3 UR26, UP0, UPT, UR28, 0x300, URZ ;  /* 0x000003001c1a7890 */ /* 0x000fe4000ff1e0ff */
[----:B------:R-:W-:Y:S02]  /*3110*/  UIADD3 UR17, UPT, UPT, UR17, 0x38800, URZ ;  /* 0x0003880011117890 */ /* 0x000fe4000fffe0ff */
[----:B------:R-:W-:Y:S02]  /*3120*/  USHF.L.U32 UR19, UR25, 0x7, URZ ;  /* 0x0000000719137899 */ /* 0x000fe400080006ff */
[----:B------:R-:W-:Y:S02]  /*3130*/  UIADD3 UR16, UPT, UPT, UR8, 0x10000, URZ ;  /* 0x0001000008107890 */ /* 0x000fe4000fffe0ff */
[----:B------:R-:W-:Y:S01]  /*3140*/  UIADD3.X UR27, UPT, UPT, URZ, UR29, URZ, UP0, !UPT ;  /* 0x0000001dff1b7290 */ /* 0x000fe200087fe4ff */
[----:B------:R-:W-:Y:S01]  /*3150*/  UMOV UR32, 0x0 ;  /* 0x0000000000207882 */ /* 0x000fe20000000000 */
[----:B------:R-:W-:Y:S01]  /*3160*/  UMOV UR33, 0x10000000 ;  /* 0x1000000000217882 */ /* 0x000fe20000000000 */
[----:B------:R-:W-:Y:S01]  /*3170*/  UMOV UR18, URZ ;  /* 0x000000ff00127c82 */ /* 0x000fe20008000000 */
[----:B------:R-:W-:Y:S01]  /*3180*/  UIADD3 UR8, UPT, UPT, UR8, 0x14000, URZ ;  /* 0x0001400008087890 */ /* 0x000fe2000fffe0ff */
[----:B------:R-:W-:Y:S01]  /*3190*/  UMOV UR10, 0x40 ;  /* 0x00000040000a7882 */ /* 0x000fe20000000000 */
[----:B------:R-:W-:Y:S03]  /*31a0*/  UMOV UR12, UR20 ;  /* 0x00000014000c7c82 */ /* 0x000fe60008000000 */
[----:B------:R1:W-:Y:S01]  /*31b0*/  UTMALDG.5D [UR16], [UR26], desc[UR32] ;  /* 0x000020101a0075b4 */ /* 0x0003e20008021000 */
[----:B------:R-:W-:Y:S01]  /*31c0*/  UISETP.NE.AND UP3, UPT, UR46, 0x1, UPT ;  /* 0x000000012e00788c */ /* 0x000fe2000bf65270 */
[----:B------:R-:W-:Y:S01]  /*31d0*/  UMOV UR13, UR21 ;  /* 0x00000015000d7c82 */ /* 0x000fe20008000000 */
[----:B------:R-:W-:Y:S01]  /*31e0*/  UMOV UR14, UR22 ;  /* 0x00000016000e7c82 */ /* 0x000fe20008000000 */
[----:B------:R-:W-:Y:S01]  /*31f0*/  UMOV UR9, UR17 ;  /* 0x0000001100097c82 */ /* 0x000fe20008000000 */
[----:B------:R-:W-:Y:S01]  /*3200*/  UMOV UR11, UR19 ;  /* 0x00000013000b7c82 */ /* 0x000fe20008000000 */
[----:B------:R-:W-:Y:S01]  /*3210*/  UIADD3 UR23, UPT, UPT, UR23, 0x1, URZ ;  /* 0x0000000117177890 */ /* 0x000fe2000fffe0ff */
[----:B------:R1:W-:Y:S03]  /*3220*/  UTMALDG.5D [UR8], [UR26], desc[UR32] ;  /* 0x000020081a0075b4 */ /* 0x0003e60008021000 */
[----:B-1----:R-:W-:Y:S05]  /*3230*/  BRA.U !UP3, `(.L_x_77) ;  /* 0x000000010b047547 */ /* 0x002fea000b800000 */
[----:B------:R-:W-:Y:S05]  /*3240*/  BPT.TRAP 0x1 ;  /* 0x000000040000795c */ /* 0x000fea0000300000 */
.L_x_77:
[----:B----4-:R-:W-:Y:S04]  /*3250*/  SHF.L.U32 R4, R9, 0x1f, RZ ;  /* 0x0000001f09047819 */ /* 0x010fe800000006ff */
[----:B------:R-:W1:Y:S02]  /*3260*/  SYNCS.PHASECHK.TRANS64.TRYWAIT P0, [UR24+0x38838], R4 ;  /* 0x03883804ff0075a7 */ /* 0x000e640008001118 */
[----:B-1----:R-:W-:Y:S05]  /*3270*/  @!P0 BRA `(.L_x_78) ;  /* 0x000000d000e88947 */ /* 0x002fea0003800000 */
.L_x_264:
[----:B------:R-:W-:Y:S02]  /*3280*/  USHF.L.U32 UR19, UR25, 0x7, URZ ;  /* 0x0000000719137899 */ /* 0x000fe400080006ff */
[----:B------:R-:W-:Y:S04]  /*3290*/  UIMAD UR6, UR20, UR7, UR4 ;  /* 0x00000007140672a4 */ /* 0x000fe8000f8e0204 */
[----:B-1----:R-:W-:Y:S04]  /*32a0*/  VIADD R0, R3, UR19 ;  /* 0x0000001303007c36 */ /* 0x002fe80008000000 */
[C---:B------:R-:W-:Y:S01]  /*32b0*/  VIADD R4, R0.reuse, UR6 ;  /* 0x0000000600047c36 */ /* 0x040fe20008000000 */
[C---:B------:R-:W-:Y:S01]  /*32c0*/  ISETP.GE.AND P4, PT, R0.reuse, UR31, PT ;  /* 0x0000001f00007c0c */ /* 0x040fe2000bf86270 */
[----:B------:R-:W-:Y:S02]  /*32d0*/  VIADD R16, R0, 0x1 ;  /* 0x0000000100107836 */ /* 0x000fe40000000000 */
[C---:B------:R-:W-:Y:S01]  /*32e0*/  VIADD R5, R4.reuse, 0x2 ;  /* 0x0000000204057836 */ /* 0x040fe20000000000 */
[CC--:B--2---:R-:W-:Y:S01]  /*32f0*/  LEA R20, P0, R4.reuse, R14.reuse, 0x2 ;  /* 0x0000000e04147211 */ /* 0x0c4fe200078010ff */
[----:B------:R-:W-:Y:S01]  /*3300*/  VIADD R6, R4, 0x1 ;  /* 0x0000000104067836 */ /* 0x000fe20000000000 */
[----:B------:R-:W-:Y:S02]  /*3310*/  ISETP.GE.AND P5, PT, R16, UR31, PT ;  /* 0x0000001f10007c0c */ /* 0x000fe4000bfa6270 */
[CC--:B------:R-:W-:Y:S01]  /*3320*/  LEA.HI.X R21, R4.reuse, R15.reuse, RZ, 0x2, P0 ;  /* 0x0000000f04157211 */ /* 0x0c0fe200000f14ff */
[----:B------:R-:W-:Y:S01]  /*3330*/  VIADD R4, R4, 0x3 ;  /* 0x0000000304047836 */ /* 0x000fe20000000000 */
[CC--:B------:R-:W-:Y:S02]  /*3340*/  LEA R16, P0, R5.reuse, R14.reuse, 0x2 ;  /* 0x0000000e05107211 */ /* 0x0c0fe400078010ff */
[-C--:B------:R-:W-:Y:S01]  /*3350*/  LEA R18, P1, R6, R14.reuse, 0x2 ;  /* 0x0000000e06127211 */ /* 0x080fe200078210ff */
[----:B------:R-:W-:Y:S01]  /*3360*/  @!PT LDS RZ, [RZ] ;  /* 0x00000000fffff984 */ /* 0x000fe20000000800 */
[----:B------:R-:W-:Y:S01]  /*3370*/  @!PT LDS RZ, [RZ] ;  /* 0x00000000fffff984 */ /* 0x000fe20000000800 */
[----:B------:R-:W-:Y:S01]  /*3380*/  @!PT LDS RZ, [RZ] ;  /* 0x00000000fffff984 */ /* 0x000fe20000000800 */
[----:B------:R1:W-:Y:S01]  /*3390*/  LDGSTS.E.LTC128B [R2+0x38000], desc[UR38][R20.64], !P4 ;  /* 0x3800000014027fae */ /* 0x0003e2000e1a1226 */
[-C--:B------:R-:W-:Y:S01]  /*33a0*/  LEA.HI.X R17, R5, R15.reuse, RZ, 0x2, P0 ;  /* 0x0000000f05117211 */ /* 0x080fe200000f14ff */
[----:B------:R-:W-:Y:S01]  /*33b0*/  VIADD R5, R0, 0x2 ;  /* 0x0000000200057836 */ /* 0x000fe20000000000 */
[----:B------:R-:W-:Y:S02]  /*33c0*/  LEA R22, P0, R4, R14, 0x2 ;  /* 0x0000000e04167211 */ /* 0x000fe400078010ff */
[-C--:B------:R-:W-:Y:S02]  /*33d0*/  LEA.HI.X R19, R6, R15.reuse, RZ, 0x2, P1 ;  /* 0x0000000f06137211 */ /* 0x080fe400008f14ff */
[----:B------:R-:W-:Y:S01]  /*33e0*/  LEA.HI.X R23, R4, R15, RZ, 0x2, P0 ;  /* 0x0000000f04177211 */ /* 0x000fe200000f14ff */
[----:B------:R-:W-:Y:S01]  /*33f0*/  VIADD R4, R0, 0x3 ;  /* 0x0000000300047836 */ /* 0x000fe20000000000 */
[----:B------:R-:W-:Y:S01]  /*3400*/  ISETP.GE.AND P3, PT, R5, UR31, PT ;  /* 0x0000001f05007c0c */ /* 0x000fe2000bf66270 */
[----:B------:R1:W-:Y:S03]  /*3410*/  LDGSTS.E.LTC128B [R2+0x38004], desc[UR38][R18.64], !P5 ;  /* 0x3800400012027fae */ /* 0x0003e6000e9a1226 */
[----:B------:R-:W-:Y:S09]  /*3420*/  ISETP.GE.AND P1, PT, R4, UR31, PT ;  /* 0x0000001f04007c0c */ /* 0x000ff2000bf26270 */
        /* <DEDUP_REMOVED lines=8> */
.L_x_79:
[----:B------:R-:W-:Y:S01]  /*34b0*/  SYNCS.ARRIVE.TRANS64.A1T0 RZ, [UR24+0x38830], RZ ;  /* 0x038830ffffff79a7 */ /* 0x000fe20008100018 */
[----:B------:R-:W-:Y:S05]  /*34c0*/  BRA.U !UP1, `(.L_x_80) ;  /* 0x0000000109047547 */ /* 0x000fea000b800000 */
[----:B------:R-:W-:Y:S05]  /*34d0*/  BPT.TRAP 0x1 ;  /* 0x000000040000795c */ /* 0x000fea0000300000 */
.L_x_80:
[----:B------:R-:W-:Y:S02]  /*34e0*/  SHF.L.U32 R6, R8, 0x1f, RZ ;  /* 0x0000001f08067819 */ /* 0x000fe400000006ff */
[----:B------:R-:W-:Y:S02]  /*34f0*/  @!P6 MOV R5, 0x8000 ;  /* 0x000080000005e802 */ /* 0x000fe40000000f00 */
[----:B------:R-:W2:Y:S02]  /*3500*/  SYNCS.PHASECHK.TRANS64.TRYWAIT P0, [UR24+0x38828], R6 ;  /* 0x03882806ff0075a7 */ /* 0x000ea40008001118 */
[----:B--2---:R-:W-:Y:S05]  /*3510*/  @!P0 BRA `(.L_x_81) ;  /* 0x000000d000588947 */ /* 0x004fea0003800000 */
.L_x_266:
[----:B------:R4:W-:Y:S01]  /*3520*/  @!P6 SYNCS.ARRIVE.TRANS64 RZ, [UR24+0x38820], R5 ;  /* 0x03882005ffffe9a7 */ /* 0x0009e20008000018 */
[----:B------:R-:W-:Y:S05]  /*3530*/  BRA.U !UP2, `(.L_x_82) ;  /* 0x000000010a047547 */ /* 0x000fea000b800000 */
[----:B------:R-:W-:Y:S05]  /*3540*/  BPT.TRAP 0x1 ;  /* 0x000000040000795c */ /* 0x000fea0000300000 */
.L_x_82:
[----:B------:R-:W-:Y:S04]  /*3550*/  BSSY.RECONVERGENT B0, `(.L_x_83) ;  /* 0x0000003000007945 */ /* 0x000fe80003800200 */
[----:B------:R-:W-:Y:S05]  /*3560*/  @P2 BRA `(.L_x_84) ;  /* 0x0000000000042947 */ /* 0x000fea0003800000 */
[----:B------:R-:W-:Y:S05]  /*3570*/  BPT.TRAP 0x1 ;  /* 0x000000040000795c */ /* 0x000fea0000300000 */
.L_x_84:
[----:B------:R-:W-:Y:S05]  /*3580*/  BSYNC.RECONVERGENT B0 ;  /* 0x0000000000007941 */ /* 0x000fea0003800200 */
.L_x_83:
[----:B------:R-:W-:Y:S02]  /*3590*/  UIADD3 UR26, UP0, UPT, UR28, 0x400, URZ ;  /* 0x000004001c1a7890 */ /* 0x000fe4000ff1e0ff */
[----:B------:R-:W-:Y:S02]  /*35a0*/  UIADD3 UR17, UPT, UPT, UR24, 0x38820, URZ ;  /* 0x0003882018117890 */ /* 0x000fe4000fffe0ff */
        /* <DEDUP_REMOVED lines=9> */
[----:B------:R-:W-:Y:S01]  /*3640*/  UMOV UR12, UR20 ;  /* 0x00000014000c7c82 */ /* 0x000fe20008000000 */
[----:B------:R-:W-:Y:S01]  /*3650*/  UMOV UR13, UR21 ;  /* 0x00000015000d7c82 */ /* 0x000fe20008000000 */
[----:B------:R-:W-:Y:S01]  /*3660*/  UMOV UR14, UR22 ;  /* 0x00000016000e7c82 */ /* 0x000fe20008000000 */
[----:B------:R-:W-:Y:S02]  /*3670*/  UMOV UR9, UR17 ;  /* 0x0000001100097c82 */ /* 0x000fe40008000000 */
[----:B------:R1:W-:Y:S02]  /*3680*/  UTMALDG.5D [UR8], [UR26], desc[UR32] ;  /* 0x000020081a0075b4 */ /* 0x0003e40008021000 */
[----:B-1----:R-:W-:Y:S05]  /*3690*/  BRA.U !UP3, `(.L_x_85) ;  /* 0x000000010b047547 */ /* 0x002fea000b800000 */
[----:B------:R-:W-:Y:S05]  /*36a0*/  BPT.TRAP 0x1 ;  /* 0x000000040000795c */ /* 0x000fea0000300000 */
.L_x_85:
[----:B----4-:R-:W-:Y:S04]  /*36b0*/  SHF.L.U32 R5, R10, 0x1f, RZ ;  /* 0x0000001f0a057819 */ /* 0x010fe800000006ff */
[----:B------:R-:W1:Y:S02]  /*36c0*/  SYNCS.PHASECHK.TRANS64.TRYWAIT P0, [UR24+0x38848], R5 ;  /* 0x03884805ff0075a7 */ /* 0x000e640008001118 */
[----:B-1----:R-:W-:Y:S05]  /*36d0*/  @!P0 BRA `(.L_x_86) ;  /* 0x000000d000008947 */ /* 0x002fea0003800000 */
.L_x_268:
[----:B------:R-:W-:Y:S06]  /*36e0*/  UIMAD UR6, UR20, UR15, UR5 ;  /* 0x0000000f140672a4 */ /* 0x000fec000f8e0205 */
[----:B-12---:R-:W-:Y:S04]  /*36f0*/  VIADD R4, R0, UR6 ;  /* 0x0000000600047c36 */ /* 0x006fe80008000000 */
[C---:B------:R-:W-:Y:S01]  /*3700*/  VIADD R0, R4.reuse, 0x1 ;  /* 0x0000000104007836 */ /* 0x040fe20000000000 */
[CC--:B---3--:R-:W-:Y:S04]  /*3710*/  LEA R18, P0, R4.reuse, R12.reuse, 0x2 ;  /* 0x0000000c04127211 */ /* 0x0c8fe800078010ff */
[-C--:B------:R-:W-:Y:S02]  /*3720*/  LEA.HI.X R19, R4, R13.reuse, RZ, 0x2, P0 ;  /* 0x0000000d04137211 */ /* 0x080fe400000f14ff */
[CC--:B------:R-:W-:Y:S03]  /*3730*/  LEA R16, P0, R0.reuse, R12.reuse, 0x2 ;  /* 0x0000000c00107211 */ /* 0x0c0fe600078010ff */
[----:B------:R-:W-:Y:S01]  /*3740*/  @!PT LDS RZ, [RZ] ;  /* 0x00000000fffff984 */ /* 0x000fe20000000800 */
[----:B------:R-:W-:Y:S01]  /*3750*/  @!PT LDS RZ, [RZ] ;  /* 0x00000000fffff984 */ /* 0x000fe20000000800 */
[----:B------:R-:W-:Y:S01]  /*3760*/  @!PT LDS RZ, [RZ] ;  /* 0x00000000fffff984 */ /* 0x000fe20000000800 */
[----:B------:R1:W-:Y:S01]  /*3770*/  LDGSTS.E.LTC128B [R2+0x38200], desc[UR38][R18.64], !P4 ;  /* 0x3820000012027fae */ /* 0x0003e2000e1a1226 */
[-C--:B------:R-:W-:Y:S01]  /*3780*/  LEA.HI.X R17, R0, R13.reuse, RZ, 0x2, P0 ;  /* 0x0000000d00117211 */ /* 0x080fe200000f14ff */
[C---:B------:R-:W-:Y:S02]  /*3790*/  VIADD R0, R4.reuse, 0x2 ;  /* 0x0000000204007836 */ /* 0x040fe40000000000 */
[----:B------:R-:W-:Y:S02]  /*37a0*/  VIADD R4, R4, 0x3 ;  /* 0x0000000304047836 */ /* 0x000fe40000000000 */
[----:B------:R1:W-:Y:S01]  /*37b0*/  LDGSTS.E.LTC128B [R2+0x38204], desc[UR38][R16.64], !P5 ;  /* 0x3820400010027fae */ /* 0x0003e2000e9a1226 */
[CC--:B------:R-:W-:Y:S04]  /*37c0*/  LEA R20, P0, R0.reuse, R12.reuse, 0x2 ;  /* 0x0000000c00147211 */ /* 0x0c0fe800078010ff */
[-C--:B------:R-:W-:Y:S02]  /*37d0*/  LEA.HI.X R21, R0, R13.reuse, RZ, 0x2, P0 ;  /* 0x0000000d00157211 */ /* 0x080fe400000f14ff */
[C---:B------:R-:W-:Y:S03]  /*37e0*/  LEA R22, P0, R4.reuse, R12, 0x2 ;  /* 0x0000000c04167211 */ /* 0x040fe600078010ff */
[----:B------:R1:W-:Y:S01]  /*37f0*/  LDGSTS.E.LTC128B [R2+0x38208], desc[UR38][R20.64], !P3 ;  /* 0x3820800014027fae */ /* 0x0003e2000d9a1226 */
[----:B------:R-:W-:Y:S05]  /*3800*/  LEA.HI.X R23, R4, R13, RZ, 0x2, P0 ;  /* 0x0000000d04177211 */ /* 0x000fea00000f14ff */
[----:B------:R1:W-:Y:S01]  /*3810*/  LDGSTS.E.LTC128B [R2+0x3820c], desc[UR38][R22.64], !P1 ;  /* 0x3820c00016027fae */ /* 0x0003e2000c9a1226 */
[----:B------:R-:W-:Y:S01]  /*3820*/  NOP ;  /* 0x0000000000007918 */ /* 0x000fe20000000000 */
[----:B------:R-:W-:Y:S02]  /*3830*/  SYNCS.ARRIVE.TRANS64.RED.A0T1 RZ, [UR24+0x38840], RZ ;  /* 0x038840ffffff79a7 */ /* 0x000fe40008200418 */
[----:B------:R-:W-:Y:S01]  /*3840*/  ARRIVES.LDGSTSBAR.64.TRANSCNT [UR24+0x38840] ;  /* 0x03884000ff0079b0 */ /* 0x000fe20008002a18 */
[----:B------:R-:W-:Y:S01]  /*3850*/  NOP ;  /* 0x0000000000007918 */ /* 0x000fe20000000000 */
[----:B------:R-:W-:Y:S05]  /*3860*/  BRA.U !UP3, `(.L_x_87) ;  /* 0x000000010b047547 */ /* 0x000fea000b800000 */
[----:B------:R-:W-:Y:S05]  /*3870*/  BPT.TRAP 0x1 ;  /* 0x000000040000795c */ /* 0x000fea0000300000 */
.L_x_87:
[----:B------:R-:W-:Y:S01]  /*3880*/  LOP3.LUT R10, R10, 0x1, RZ, 0x3c, !PT ;  /* 0x000000010a0a7812 */ /* 0x000fe200078e3cff */
[----:B------:R-:W-:Y:S01]  /*3890*/  SYNCS.ARRIVE.TRANS64.A1T0 RZ, [UR24+0x38840], RZ ;  /* 0x038840ffffff79a7 */ /* 0x000fe20008100018 */
[----:B------:R-:W2:Y:S01]  /*38a0*/  LDL.LU R0, [R1] ;  /* 0x0000000001007983 */ /* 0x000ea20000300800 */
[----:B------:R-:W-:Y:S01]  /*38b0*/  LOP3.LUT R9, R9, 0x1, RZ, 0x3c, !PT ;  /* 0x0000000109097812 */ /* 0x000fe200078e3cff */
[----:B------:R-:W-:Y:S01]  /*38c0*/  UISETP.NE.AND UP0, UPT, UR23, 0x2, UPT ;  /* 0x000000021700788c */ /* 0x000fe2000bf05270 */
[----:B------:R-:W-:Y:S03]  /*38d0*/  LOP3.LUT R8, R8, 0x1, RZ, 0x3c, !PT ;  /* 0x0000000108087812 */ /* 0x000fe600078e3cff */
[----:B------:R-:W-:Y:S02]  /*38e0*/  USEL UR6, URZ, 0x1, UP0 ;  /* 0x00000001ff067887 */ /* 0x000fe40008000000 */
[----:B------:R-:W-:Y:S04]  /*38f0*/  USEL UR23, UR23, URZ, UP0 ;  /* 0x000000ff17177287 */ /* 0x000fe80008000000 */
[----:B------:R-:W-:Y:S02]  /*3900*/  LOP3.LUT R7, R7, UR6, RZ, 0x3c, !PT ;  /* 0x0000000607077c12 */ /* 0x000fe4000f8e3cff */
[C---:B--2---:R-:W-:Y:S01]  /*3910*/  ISETP.GT.U32.AND P0, PT, R0.reuse, 0x2, PT ;  /* 0x000000020000780c */ /* 0x044fe20003f04070 */
[----:B------:R-:W-:Y:S05]  /*3920*/  VIADD R0, R0, 0xffffffff ;  /* 0xffffffff00007836 */ /* 0x000fea0000000000 */
[----:B------:R2:W-:Y:S07]  /*3930*/  STL [R1], R0 ;  /* 0x0000000001007387 */ /* 0x0005ee0000100800 */
[----:B------:R-:W-:Y:S05]  /*3940*/  @P0 BRA `(.L_x_88) ;  /* 0xfffffff400740947 */ /* 0x000fea000383ffff */
[----:B------:R-:W-:Y:S05]  /*3950*/  EXIT ;  /* 0x000000000000794d */ /* 0x000fea0003800000 */
.L_x_315:
[----:B------:R-:W-:-:S08]  /*3960*/  NOP ;  /* 0x0000000000007918 */ /* 0x000fd00000000000 */
[----:B------:R-:W1:-:S00]  /*3970*/  USETMAXREG.DEALLOC.CTAPOOL 0x60 ;  /* 0x00000060000079c8 */ /* 0x000e4000080e0500 */
[----:B------:R-:W2:Y:S01]  /*3980*/  S2UR UR22, SR_CgaCtaId ;  /* 0x00000000001679c3 */ /* 0x000ea20000008800 */
[----:B------:R-:W-:Y:S01]  /*3990*/  UMOV UR4, 0x40 ;  /* 0x0000004000047882 */ /* 0x000fe20000000000 */
[----:B------:R-:W-:Y:S01]  /*39a0*/  NOP ;  /* 0x0000000000007918 */ /* 0x000fe20000000000 */
[----:B--2---:R-:W-:-:S03]  /*39b0*/  ULEA UR5, UR22, UR4, 0x18 ;  /* 0x0000000416057291 */ /* 0x004fc6000f8ec0ff */
[----:B------:R-:W-:Y:S02]  /*39c0*/  UMOV UR4, 0x400 ;  /* 0x0000040000047882 */ /* 0x000fe40000000000 */
[----:B------:R-:W-:-:S04]  /*39d0*/  ULEA UR22, UR22, UR4, 0x18 ;  /* 0x0000000416167291 */ /* 0x000fc8000f8ec0ff */
[----:B-1----:R-:W1:Y:S02]  /*39e0*/  LDS.U8 R2, [UR5+0x1c] ;  /* 0x00001c05ff027984 */ /* 0x002e640008000000 */
[----:B-1----:R-:W-:-:S13]  /*39f0*/  ISETP.NE.AND P0, PT, R2, RZ, PT ;  /* 0x000000ff0200720c */ /* 0x002fda0003f05270 */
[----:B------:R-:W-:Y:S05]  /*3a00*/  @P0 BRA `(.L_x_89) ;  /* 0x0000000000580947 */ /* 0x000fea0003800000 */
[----:B------:R-:W-:-:S13]  /*3a10*/  ELECT P0, URZ, PT ;  /* 0x0000000000ff782f */ /* 0x000fda0003800000 */
[----:B------:R-:W-:Y:S05]  /*3a20*/  @!P0 BRA `(.L_x_90) ;  /* 0x00000000005c8947 */ /* 0x000fea0003800000 */
[----:B------:R-:W-:Y:S01]  /*3a30*/  UMOV UR4, 0x10 ;  /* 0x0000001000047882 */ /* 0x000fe20000000000 */
[----:B------:R-:W-:Y:S01]  /*3a40*/  HFMA2 R0, -RZ, RZ, 0, 5.9604644775390625e-08 ;  /* 0x00000001ff007431 */ /* 0x000fe200000001ff */
[----:B------:R-:W-:-:S03]  /*3a50*/  MOV R2, 0xffff ;  /* 0x0000ffff00027802 */ /* 0x000fc60000000f00 */
[----:B------:R-:W-:Y:S04]  /*3a60*/  DEPBAR.LE SB1, 0x36 ;  /* 0x00009d800000791a */ /* 0x000fe80000000000 */
[----:B------:R-:W1:Y:S02]  /*3a70*/  UTCATOMSWS.FIND_AND_SET.ALIGN UP0, UR4, UR4 ;  /* 0x00000004000475e3 */ /* 0x000e640008000800 */
[----:B-1----:R-:W-:Y:S01]  /*3a80*/  MOV R3, UR4 ;  /* 0x0000000400037c02 */ /* 0x002fe20008000f00 */
[----:B------:R-:W-:Y:S06]  /*3a90*/  BRA.U UP0, `(.L_x_91) ;  /* 0x0000000100187547 */ /* 0x000fec000b800000 */
.L_x_92:
[----:B------:R-:W-:Y:S05]  /*3aa0*/  NANOSLEEP 0x64 ;  /* 0x000000640000795d */ /* 0x000fea0003800000 */
[----:B------:R-:W-:-:S05]  /*3ab0*/  UMOV UR4, 0x10 ;  /* 0x0000001000047882 */ /* 0x000fca0000000000 */
[----:B------:R-:W-:Y:S04]  /*3ac0*/  DEPBAR.LE SB1, 0x36 ;  /* 0x00009d800000791a */ /* 0x000fe80000000000 */
[----:B------:R-:W1:Y:S02]  /*3ad0*/  UTCATOMSWS.FIND_AND_SET.ALIGN UP0, UR4, UR4 ;  /* 0x00000004000475e3 */ /* 0x000e640008000800 */
[----:B-1----:R-:W-:Y:S01]  /*3ae0*/  MOV R3, UR4 ;  /* 0x0000000400037c02 */ /* 0x002fe20008000f00 */
[----:B------:R-:W-:Y:S05]  /*3af0*/  BRA.U !UP0, `(.L_x_92) ;  /* 0xfffffffd08e87547 */ /* 0x000fea000b83ffff */
.L_x_91:
[-C--:B------:R-:W-:Y:S02]  /*3b00*/  SHF.L.U32 R2, R2, R3.reuse, RZ ;  /* 0x0000000302027219 */ /* 0x080fe400000006ff */
[----:B------:R-:W-:Y:S01]  /*3b10*/  SHF.L.U32 R0, R0, R3, RZ ;  /* 0x0000000300007219 */ /* 0x000fe200000006ff */
[----:B------:R-:W-:Y:S02]  /*3b20*/  IMAD.SHL.U32 R3, R3, 0x20, RZ ;  /* 0x0000002003037824 */ /* 0x000fe400078e00ff */
[----:B------:R1:W-:Y:S04]  /*3b30*/  ATOMS.OR RZ, [UR5+0x14], R2 ;  /* 0x00001402ffff798c */ /* 0x0003e8000b000005 */
[----:B------:R1:W-:Y:S04]  /*3b40*/  ATOMS.OR RZ, [UR5+0x18], R0 ;  /* 0x00001800ffff798c */ /* 0x0003e8000b000005 */
[----:B------:R1:W-:Y:S01]  /*3b50*/  STS [UR22+0x388c0], R3 ;  /* 0x0388c003ff007988 */ /* 0x0003e20008000816 */
[----:B------:R-:W-:Y:S05]  /*3b60*/  BRA `(.L_x_90) ;  /* 0x00000000000c7947 */ /* 0x000fea0003800000 */
.L_x_89:
[----:B------:R1:W-:Y:S01]  /*3b70*/  STS [UR22+0x388c0], R0 ;  /* 0x0388c000ff007988 */ /* 0x0003e20008000816 */
[----:B------:R-:W-:-:S03]  /*3b80*/  MOV R2, 0x3ba0 ;  /* 0x00003ba000027802 */ /* 0x000fc60000000f00 */
[----:B-1----:R-:W-:Y:S05]  /*3b90*/  CALL.REL.NOINC `($__internal_1_$__cuda_sm10x_tcgen05_guardrail_trap_phase_invalid_during_alloc) ;  /* 0x000000d400347944 */ /* 0x002fea0003c00000 */
.L_x_90:
[----:B------:R-:W-:Y:S05]  /*3ba0*/  WARPSYNC.ALL ;  /* 0x0000000000007948 */ /* 0x000fea0003800000 */
[----:B------:R-:W-:Y:S01]  /*3bb0*/  USHF.R.U32.HI UR6, URZ, 0x4, UR22 ;  /* 0x00000004ff067899 */ /* 0x000fe20008011616 */
[----:B------:R-:W-:Y:S01]  /*3bc0*/  NOP ;  /* 0x0000000000007918 */ /* 0x000fe20000000000 */
[----:B------:R-:W-:Y:S01]  /*3bd0*/  UIADD3 UR4, UPT, UPT, UR22, 0x8000, URZ ;  /* 0x0000800016047890 */ /* 0x000fe2000fffe0ff */
[----:B------:R-:W-:Y:S01]  /*3be0*/  BSSY.RECONVERGENT B0, `(.L_x_93) ;  /* 0x000001f000007945 */ /* 0x000fe20003800200 */
[----:B------:R-:W-:Y:S02]  /*3bf0*/  UIADD3 UR10, UPT, UPT, UR22, 0x28000, URZ ;  /* 0x00028000160a7890 */ /* 0x000fe4000fffe0ff */
[----:B------:R-:W-:-:S02]  /*3c00*/  UIADD3 UR5, UPT, UPT, UR22, 0x10000, URZ ;  /* 0x0001000016057890 */ /* 0x000fc4000fffe0ff */
[----:B------:R-:W-:Y:S02]  /*3c10*/  ULOP3.LUT UR9, UR6, 0x3fff, URZ, 0xc0, !UPT ;  /* 0x00003fff06097892 */ /* 0x000fe4000f8ec0ff */
[----:B------:R-:W-:Y:S02]  /*3c20*/  USHF.R.U32.HI UR6, URZ, 0x4, UR4 ;  /* 0x00000004ff067899 */ /* 0x000fe40008011604 */
[----:B------:R-:W-:Y:S02]  /*3c30*/  USHF.R.U32.HI UR4, URZ, 0x4, UR10 ;  /* 0x00000004ff047899 */ /* 0x000fe4000801160a */
[----:B------:R-:W-:Y:S02]  /*3c40*/  USHF.R.U32.HI UR8, URZ, 0x4, UR5 ;  /* 0x00000004ff087899 */ /* 0x000fe40008011605 */
[----:B------:R-:W-:Y:S02]  /*3c50*/  UIADD3 UR7, UPT, UPT, UR22, 0x20000, URZ ;  /* 0x0002000016077890 */ /* 0x000fe4000fffe0ff */
[----:B------:R-:W-:-:S02]  /*3c60*/  ULOP3.LUT UR6, UR6, 0x3fff, URZ, 0xc0, !UPT ;  /* 0x00003fff06067892 */ /* 0x000fc4000f8ec0ff */
[----:B------:R-:W-:Y:S02]  /*3c70*/  ULOP3.LUT UR4, UR4, 0x3fff, URZ, 0xc0, !UPT ;  /* 0x00003fff04047892 */ /* 0x000fe4000f8ec0ff */
[----:B------:R-:W-:Y:S02]  /*3c80*/  ULOP3.LUT UR8, UR8, 0x3fff, URZ, 0xc0, !UPT ;  /* 0x00003fff08087892 */ /* 0x000fe4000f8ec0ff */
[----:B------:R-:W-:Y:S02]  /*3c90*/  USHF.R.U32.HI UR5, URZ, 0x4, UR7 ;  /* 0x00000004ff057899 */ /* 0x000fe40008011607 */
[----:B------:R-:W-:Y:S02]  /*3ca0*/  ULOP3.LUT UR26, UR6, 0x10000, URZ, 0xfc, !UPT ;  /* 0x00010000061a7892 */ /* 0x000fe4000f8efcff */
[----:B------:R-:W-:Y:S02]  /*3cb0*/  ULOP3.LUT UR42, UR9, 0x10000, URZ, 0xfc, !UPT ;  /* 0x00010000092a7892 */ /* 0x000fe4000f8efcff */
[----:B------:R-:W-:-:S02]  /*3cc0*/  ULOP3.LUT UR6, UR4, 0x4000000, URZ, 0xfc, !UPT ;  /* 0x0400000004067892 */ /* 0x000fc4000f8efcff */
[----:B------:R-:W-:Y:S02]  /*3cd0*/  ULOP3.LUT UR24, UR4, 0x10000, URZ, 0xfc, !UPT ;  /* 0x0001000004187892 */ /* 0x000fe4000f8efcff */
[----:B------:R-:W-:Y:S02]  /*3ce0*/  ULOP3.LUT UR9, UR9, 0x4000000, URZ, 0xfc, !UPT ;  /* 0x0400000009097892 */ /* 0x000fe4000f8efcff */
[----:B------:R-:W-:Y:S01]  /*3cf0*/  ULOP3.LUT UR4, UR8, 0x4000000, URZ, 0xfc, !UPT ;  /* 0x0400000008047892 */ /* 0x000fe2000f8efcff */
[----:B------:R-:W-:Y:S01]  /*3d00*/  MOV R4, UR6 ;  /* 0x0000000600047c02 */ /* 0x000fe20008000f00 */
[----:B------:R-:W-:Y:S02]  /*3d10*/  ULOP3.LUT UR5, UR5, 0x3fff, URZ, 0xc0, !UPT ;  /* 0x00003fff05057892 */ /* 0x000fe4000f8ec0ff */
[----:B------:R-:W-:Y:S01]  /*3d20*/  ULOP3.LUT UR47, UR8, 0x10000, URZ, 0xfc, !UPT ;  /* 0x00010000082f7892 */ /* 0x000fe2000f8efcff */
[----:B------:R-:W-:Y:S01]  /*3d30*/  MOV R5, UR9 ;  /* 0x0000000900057c02 */ /* 0x000fe20008000f00 */
[----:B------:R-:W-:Y:S01]  /*3d40*/  ULOP3.LUT UR30, UR5, 0x10000, URZ, 0xfc, !UPT ;  /* 0x00010000051e7892 */ /* 0x000fe2000f8efcff */
[----:B------:R-:W-:Y:S01]  /*3d50*/  MOV R13, UR4 ;  /* 0x00000004000d7c02 */ /* 0x000fe20008000f00 */
[----:B------:R-:W-:Y:S01]  /*3d60*/  ULOP3.LUT UR23, UR5, 0x4000000, URZ, 0xfc, !UPT ;  /* 0x0400000005177892 */ /* 0x000fe2000f8efcff */
[----:B------:R-:W-:Y:S01]  /*3d70*/  UMOV UR43, 0x40004040 ;  /* 0x40004040002b7882 */ /* 0x000fe20000000000 */
[----:B------:R-:W-:Y:S01]  /*3d80*/  UMOV UR27, 0x40004040 ;  /* 0x40004040001b7882 */ /* 0x000fe20000000000 */
[----:B------:R-:W-:Y:S01]  /*3d90*/  UMOV UR31, 0x40004040 ;  /* 0x40004040001f7882 */ /* 0x000fe20000000000 */
[----:B------:R-:W-:Y:S01]  /*3da0*/  UMOV UR25, 0x40004040 ;  /* 0x4000404000197882 */ /* 0x000fe20000000000 */
[----:B------:R-:W-:Y:S06]  /*3db0*/  @!P4 BRA `(.L_x_94) ;  /* 0x000000000004c947 */ /* 0x000fec0003800000 */
[----:B------:R-:W-:Y:S05]  /*3dc0*/  BPT.TRAP 0x1 ;  /* 0x000000040000795c */ /* 0x000fea0000300000 */
.L_x_94:
[----:B------:R-:W-:Y:S05]  /*3dd0*/  BSYNC.RECONVERGENT B0 ;  /* 0x0000000000007941 */ /* 0x000fea0003800200 */
.L_x_93:
[----:B------:R-:W-:Y:S01]  /*3de0*/  SHF.L.U32 R6, RZ, 0x1f, RZ ;  /* 0x0000001fff067819 */ /* 0x000fe200000006ff */
[----:B-1----:R-:W-:-:S03]  /*3df0*/  IMAD.MOV.U32 R0, RZ, RZ, 0x1 ;  /* 0x00000001ff007424 */ /* 0x002fc600078e00ff */
[----:B------:R-:W1:Y:S02]  /*3e00*/  SYNCS.PHASECHK.TRANS64.TRYWAIT P0, [UR22+0x38800], R6 ;  /* 0x03880006ff0075a7 */ /* 0x000e640008001116 */
[----:B------:R-:W-:Y:S01]  /*3e10*/  SHF.L.U32 R0, R0, 0x1f, RZ ;  /* 0x0000001f00007819 */ /* 0x000fe200000006ff */
[----:B-1----:R-:W-:Y:S06]  /*3e20*/  @!P0 BRA `(.L_x_95) ;  /* 0x000000c800448947 */ /* 0x002fec0003800000 */
.L_x_270:
[----:B------:R-:W2:Y:S01]  /*3e30*/  SYNCS.PHASECHK.TRANS64.TRYWAIT P0, [UR22+0x38858], R0 ;  /* 0x03885800ff0075a7 */ /* 0x000ea20008001116 */
[----:B------:R-:W-:Y:S01]  /*3e40*/  HFMA2 R7, -RZ, RZ, 0, 2.288818359375e-05 ;  /* 0x00000180ff077431 */ /* 0x000fe200000001ff */
[----:B------:R-:W-:Y:S01]  /*3e50*/  MOV R3, 0x180 ;  /* 0x0000018000037802 */ /* 0x000fe20000000f00 */
[----:B-1----:R-:W-:Y:S01]  /*3e60*/  HFMA2 R2, -RZ, RZ, 0, 2.288818359375e-05 ;  /* 0x00000180ff027431 */ /* 0x002fe200000001ff */
[----:B--2---:R-:W-:Y:S06]  /*3e70*/  @!P0 BRA `(.L_x_96) ;  /* 0x000000c800488947 */ /* 0x004fec0003800000 */
.L_x_272:
[----:B------:R-:W-:Y:S01]  /*3e80*/  R2UR UR35, R7 ;  /* 0x00000000072372ca */ /* 0x000fe200000e0000 */
[----:B------:R-:W-:Y:S01]  /*3e90*/  IMAD.MOV.U32 R7, RZ, RZ, 0x180 ;  /* 0x00000180ff077424 */ /* 0x000fe200078e00ff */
[----:B------:R-:W-:Y:S01]  /*3ea0*/  R2UR UR33, R2 ;  /* 0x00000000022172ca */ /* 0x000fe200000e0000 */
[----:B------:R-:W-:Y:S01]  /*3eb0*/  IMAD.MOV.U32 R2, RZ, RZ, 0x180 ;  /* 0x00000180ff027424 */ /* 0x000fe200078e00ff */
[----:B------:R-:W-:Y:S01]  /*3ec0*/  R2UR UR34, R3 ;  /* 0x00000000032272ca */ /* 0x000fe200000e0000 */
[----:B------:R-:W-:Y:S01]  /*3ed0*/  IMAD.MOV.U32 R3, RZ, RZ, 0x180 ;  /* 0x00000180ff037424 */ /* 0x000fe200078e00ff */
[----:B------:R-:W-:Y:S01]  /*3ee0*/  R2UR UR32, R7 ;  /* 0x00000000072072ca */ /* 0x000fe200000e0000 */
[----:B------:R-:W-:Y:S01]  /*3ef0*/  UIADD3 UR56, UPT, UPT, UR42, 0x2, URZ ;  /* 0x000000022a387890 */ /* 0x000fe2000fffe0ff */
[C---:B------:R-:W-:Y:S01]  /*3f00*/  R2UR UR29, R2.reuse ;  /* 0x00000000021d72ca */ /* 0x040fe200000e0000 */
[----:B------:R-:W-:Y:S01]  /*3f10*/  UIADD3 UR16, UPT, UPT, UR47, 0x2, URZ ;  /* 0x000000022f107890 */ /* 0x000fe2000fffe0ff */
[C---:B------:R-:W-:Y:S01]  /*3f20*/  R2UR UR28, R3.reuse ;  /* 0x00000000031c72ca */ /* 0x040fe200000e0000 */
[----:B------:R-:W-:Y:S01]  /*3f30*/  UIADD3 UR54, UPT, UPT, UR42, 0x4, URZ ;  /* 0x000000042a367890 */ /* 0x000fe2000fffe0ff */
[----:B------:R-:W-:Y:S01]  /*3f40*/  R2UR UR21, R3 ;  /* 0x00000000031572ca */ /* 0x000fe200000e0000 */
[----:B------:R-:W-:Y:S01]  /*3f50*/  UIADD3 UR14, UPT, UPT, UR47, 0x4, URZ ;  /* 0x000000042f0e7890 */ /* 0x000fe2000fffe0ff */
[----:B------:R-:W-:Y:S01]  /*3f60*/  R2UR UR20, R2 ;  /* 0x00000000021472ca */ /* 0x000fe200000e0000 */
[----:B------:R-:W-:-:S02]  /*3f70*/  UIADD3 UR52, UPT, UPT, UR42, 0x6, URZ ;  /* 0x000000062a347890 */ /* 0x000fc4000fffe0ff */
[----:B------:R-:W-:Y:S02]  /*3f80*/  UIADD3 UR12, UPT, UPT, UR47, 0x6, URZ ;  /* 0x000000062f0c7890 */ /* 0x000fe4000fffe0ff */
[----:B------:R-:W-:Y:S02]  /*3f90*/  UIADD3 UR50, UPT, UPT, UR42, 0x400, URZ ;  /* 0x000004002a327890 */ /* 0x000fe4000fffe0ff */
[----:B------:R-:W-:Y:S02]  /*3fa0*/  UIADD3 UR10, UPT, UPT, UR47, 0x400, URZ ;  /* 0x000004002f0a7890 */ /* 0x000fe4000fffe0ff */
[----:B------:R-:W-:Y:S02]  /*3fb0*/  UIADD3 UR48, UPT, UPT, UR42, 0x402, URZ ;  /* 0x000004022a307890 */ /* 0x000fe4000fffe0ff */
[----:B------:R-:W-:Y:S02]  /*3fc0*/  UIADD3 UR8, UPT, UPT, UR47, 0x402, URZ ;  /* 0x000004022f087890 */ /* 0x000fe4000fffe0ff */
[----:B------:R-:W-:-:S02]  /*3fd0*/  UIADD3 UR44, UPT, UPT, UR42, 0x404, URZ ;  /* 0x000004042a2c7890 */ /* 0x000fc4000fffe0ff */
[----:B------:R-:W-:Y:S02]  /*3fe0*/  UIADD3 UR6, UPT, UPT, UR47, 0x404, URZ ;  /* 0x000004042f067890 */ /* 0x000fe4000fffe0ff */
[----:B------:R-:W-:Y:S01]  /*3ff0*/  UIADD3 UR72, UPT, UPT, UR42, 0x406, URZ ;  /* 0x000004062a487890 */ /* 0x000fe2000fffe0ff */
[----:B------:R-:W-:Y:S01]  /*4000*/  UMOV UR66, 0x0 ;  /* 0x0000000000427882 */ /* 0x000fe20000000000 */
[----:B------:R-:W-:Y:S01]  /*4010*/  UMOV UR67, 0x8200010 ;  /* 0x0820001000437882 */ /* 0x000fe20000000000 */
[----:B------:R-:W-:Y:S01]  /*4020*/  UMOV UR18, UR47 ;  /* 0x0000002f00127c82 */ /* 0x000fe20008000000 */
[----:B------:R-:W-:Y:S01]  /*4030*/  UMOV UR19, 0x40004040 ;  /* 0x4000404000137882 */ /* 0x000fe20000000000 */
[----:B------:R-:W-:Y:S01]  /*4040*/  UIADD3 UR4, UPT, UPT, UR47, 0x406, URZ ;  /* 0x000004062f047890 */ /* 0x000fe2000fffe0ff */
[----:B------:R2:W-:Y:S01]  /*4050*/  UTCHMMA gdesc[UR42], gdesc[UR18], tmem[UR35], tmem[UR66], idesc[UR67], !UPT ;  /* 0x00ff42122a0075ea */ /* 0x0005e2000f800023 */
[----:B------:R-:W-:Y:S01]  /*4060*/  UMOV UR64, 0x0 ;  /* 0x0000000000407882 */ /* 0x000fe20000000000 */
        /* <DEDUP_REMOVED lines=11> */
[----:B------:R2:W-:Y:S01]  /*4120*/  UTCHMMA gdesc[UR56], gdesc[UR16], tmem[UR34], tmem[UR64], idesc[UR65], UPT ;  /* 0x00ff4010380075ea */ /* 0x0005e2000b800022 */
        /* <DEDUP_REMOVED lines=20> */
[----:B------:R2:W-:Y:S01]  /*4270*/  UTCHMMA gdesc[UR44], gdesc[UR6], tmem[UR21], tmem[UR38], idesc[UR39], UPT ;  /* 0x00ff26062c0075ea */ /* 0x0005e2000b800015 */
[----:B------:R2:W-:Y:S01]  /*4280*/  UTCHMMA gdesc[UR72], gdesc[UR4], tmem[UR20], tmem[UR36], idesc[UR37], UPT ;  /* 0x00ff2404480075ea */ /* 0x0005e2000b800014 */
[----:B------:R-:W-:-:S09]  /*4290*/  UISETP.NE.AND UP0, UPT, UR46, 0x2, UPT ;  /* 0x000000022e00788c */ /* 0x000fd2000bf05270 */
[----:B------:R-:W-:Y:S05]  /*42a0*/  BRA.U !UP0, `(.L_x_97) ;  /* 0x0000000108047547 */ /* 0x000fea000b800000 */
[----:B--2---:R-:W-:Y:S05]  /*42b0*/  BPT.TRAP 0x1 ;  /* 0x000000040000795c */ /* 0x004fea0000300000 */
.L_x_97:
[----:B--2---:R-:W-:-:S09]  /*42c0*/  UIADD3 UR4, UPT, UPT, UR22, 0x38850, URZ ;  /* 0x0003885016047890 */ /* 0x004fd2000fffe0ff */
[----:B------:R2:W-:Y:S01]  /*42d0*/  UTCBAR [UR4], URZ ;  /* 0x000000ff040073e9 */ /* 0x0005e200080000ff */
[----:B------:R-:W-:Y:S05]  /*42e0*/  BRA.U !UP4, `(.L_x_98) ;  /* 0x000000010c047547 */ /* 0x000fea000b800000 */
[----:B--2---:R-:W-:Y:S05]  /*42f0*/  BPT.TRAP 0x1 ;  /* 0x000000040000795c */ /* 0x004fea0000300000 */
.L_x_98:
[----:B------:R-:W3:Y:S02]  /*4300*/  SYNCS.PHASECHK.TRANS64.TRYWAIT P0, [UR22+0x38820], R6 ;  /* 0x03882006ff0075a7 */ /* 0x000ee40008001116 */
[----:B---3--:R-:W-:Y:S05]  /*4310*/  @!P0 BRA `(.L_x_99) ;  /* 0x000000c400388947 */ /* 0x008fea0003800000 */
.L_x_274:
[----:B------:R-:W-:Y:S05]  /*4320*/  BRA.U !UP0, `(.L_x_100) ;  /* 0x0000000108047547 */ /* 0x000fea000b800000 */
[----:B--2---:R-:W-:Y:S05]  /*4330*/  BPT.TRAP 0x1 ;  /* 0x000000040000795c */ /* 0x004fea0000300000 */
.L_x_100:
[----:B------:R-:W4:Y:S02]  /*4340*/  SYNCS.PHASECHK.TRANS64.TRYWAIT P0, [UR22+0x38868], R0 ;  /* 0x03886800ff0075a7 */ /* 0x000f240008001116 */
[----:B----4-:R-:W-:Y:S05]  /*4350*/  @!P0 BRA `(.L_x_101) ;  /* 0x000000c400408947 */ /* 0x010fea0003800000 */
.L_x_276:
[----:B------:R-:W-:Y:S05]  /*4360*/  BRA.U !UP0, `(.L_x_102) ;  /* 0x0000000108047547 */ /* 0x000fea000b800000 */
[----:B--2---:R-:W-:Y:S05]  /*4370*/  BPT.TRAP 0x1 ;  /* 0x000000040000795c */ /* 0x004fea0000300000 */
.L_x_102:
[----:B------:R-:W4:Y:S01]  /*4380*/  SYNCS.PHASECHK.TRANS64.TRYWAIT P0, [UR22+0x38878], R0 ;  /* 0x03887800ff0075a7 */ /* 0x000f220008001116 */
[----:B---3--:R-:W-:Y:S01]  /*4390*/  HFMA2 R2, -RZ, RZ, 0, 1.52587890625e-05 ;  /* 0x00000100ff027431 */ /* 0x008fe200000001ff */
[----:B------:R-:W-:Y:S01]  /*43a0*/  MOV R3, 0x100 ;  /* 0x0000010000037802 */ /* 0x000fe20000000f00 */
[----:B----4-:R-:W-:Y:S06]  /*43b0*/  @!P0 BRA `(.L_x_103) ;  /* 0x000000c400408947 */ /* 0x010fec0003800000 */
.L_x_278:
[----:B-1-3--:R-:W-:Y:S01]  /*43c0*/  IMAD.MOV.U32 R0, RZ, RZ, 0x100 ;  /* 0x00000100ff007424 */ /* 0x00afe200078e00ff */
[----:B------:R-:W-:Y:S01]  /*43d0*/  R2UR UR62, R2 ;  /* 0x00000000023e72ca */ /* 0x000fe200000e0000 */
[----:B------:R-:W-:Y:S01]  /*43e0*/  IMAD.MOV.U32 R2, RZ, RZ, 0x100 ;  /* 0x00000100ff027424 */ /* 0x000fe200078e00ff */
[----:B------:R-:W-:Y:S01]  /*43f0*/  R2UR UR63, R3 ;  /* 0x00000000033f72ca */ /* 0x000fe200000e0000 */
[----:B------:R-:W-:Y:S01]  /*4400*/  UIADD3 UR38, UPT, UPT, UR26, 0x2, URZ ;  /* 0x000000021a267890 */ /* 0x000fe2000fffe0ff */
[----:B------:R-:W-:Y:S01]  /*4410*/  R2UR UR61, R0 ;  /* 0x00000000003d72ca */ /* 0x000fe200000e0000 */
[----:B------:R-:W-:Y:S01]  /*4420*/  UIADD3 UR40, UPT, UPT, UR30, 0x2, URZ ;  /* 0x000000021e287890 */ /* 0x000fe2000fffe0ff */
[C---:B------:R-:W-:Y:S01]  /*4430*/  R2UR UR60, R2.reuse ;  /* 0x00000000023c72ca */ /* 0x040fe200000e0000 */
[----:B------:R-:W-:Y:S01]  /*4440*/  UIADD3 UR36, UPT, UPT, UR30, 0x4, URZ ;  /* 0x000000041e247890 */ /* 0x000fe2000fffe0ff */
[----:B------:R-:W-:Y:S01]  /*4450*/  R2UR UR59, R2 ;  /* 0x00000000023b72ca */ /* 0x000fe200000e0000 */
[----:B------:R-:W-:Y:S01]  /*4460*/  UIADD3 UR28, UPT, UPT, UR26, 0x4, URZ ;  /* 0x000000041a1c7890 */ /* 0x000fe2000fffe0ff */
[----:B------:R-:W-:Y:S01]  /*4470*/  R2UR UR58, R0 ;  /* 0x00000000003a72ca */ /* 0x000fe200000e0000 */
[----:B------:R-:W-:Y:S01]  /*4480*/  UIADD3 UR18, UPT, UPT, UR26, 0x6, URZ ;  /* 0x000000061a127890 */ /* 0x000fe2000fffe0ff */
[----:B------:R-:W-:Y:S01]  /*4490*/  R2UR UR33, R2 ;  /* 0x00000000022172ca */ /* 0x000fe200000e0000 */
[----:B------:R-:W-:Y:S01]  /*44a0*/  UIADD3 UR20, UPT, UPT, UR30, 0x6, URZ ;  /* 0x000000061e147890 */ /* 0x000fe2000fffe0ff */
[----:B------:R-:W-:Y:S01]  /*44b0*/  R2UR UR32, R0 ;  /* 0x00000000002072ca */ /* 0x000fe200000e0000 */
[----:B------:R-:W-:Y:S01]  /*44c0*/  UIADD3 UR14, UPT, UPT, UR26, 0x400, URZ ;  /* 0x000004001a0e7890 */ /* 0x000fe2000fffe0ff */
[----:B------:R-:W-:Y:S01]  /*44d0*/  MOV.SPILL R10, UR25 ;  /* 0x00000019000a7c02 */ /* 0x000fe20009000f00 */
[----:B------:R-:W-:Y:S01]  /*44e0*/  UIADD3 UR16, UPT, UPT, UR30, 0x400, URZ ;  /* 0x000004001e107890 */ /* 0x000fe2000fffe0ff */
[----:B------:R-:W-:Y:S01]  /*44f0*/  MOV.SPILL R9, UR24 ;  /* 0x0000001800097c02 */ /* 0x000fe20009000f00 */
[----:B------:R-:W-:Y:S01]  /*4500*/  UIADD3 UR10, UPT, UPT, UR26, 0x402, URZ ;  /* 0x000004021a0a7890 */ /* 0x000fe2000fffe0ff */
[----:B------:R-:W-:Y:S01]  /*4510*/  MOV.SPILL R8, UR23 ;  /* 0x0000001700087c02 */ /* 0x000fe20009000f00 */
[----:B------:R-:W-:Y:S01]  /*4520*/  UIADD3 UR12, UPT, UPT, UR30, 0x402, URZ ;  /* 0x000004021e0c7890 */ /* 0x000fe2000fffe0ff */
[----:B------:R-:W-:Y:S01]  /*4530*/  MOV.SPILL R7, UR22 ;  /* 0x0000001600077c02 */ /* 0x000fe20009000f00 */
[----:B------:R-:W-:-:S02]  /*4540*/  UIADD3 UR6, UPT, UPT, UR26, 0x404, URZ ;  /* 0x000004041a067890 */ /* 0x000fc4000fffe0ff */
[----:B------:R-:W-:Y:S02]  /*4550*/  UIADD3 UR8, UPT, UPT, UR30, 0x404, URZ ;  /* 0x000004041e087890 */ /* 0x000fe4000fffe0ff */
[----:B------:R-:W-:Y:S01]  /*4560*/  UIADD3 UR34, UPT, UPT, UR30, 0x406, URZ ;  /* 0x000004061e227890 */ /* 0x000fe2000fffe0ff */
[----:B------:R-:W-:Y:S01]  /*4570*/  UMOV UR24, 0x0 ;  /* 0x0000000000187882 */ /* 0x000fe20000000000 */
[----:B------:R-:W-:Y:S01]  /*4580*/  UMOV UR25, 0x8200010 ;  /* 0x0820001000197882 */ /* 0x000fe20000000000 */
[----:B--2---:R-:W-:Y:S01]  /*4590*/  UIADD3 UR4, UPT, UPT, UR26, 0x406, URZ ;  /* 0x000004061a047890 */ /* 0x004fe2000fffe0ff */
        /* <DEDUP_REMOVED lines=36> */
[----:B-1----:R-:W-:-:S02]  /*47e0*/  R2UR.FILL UR25, R10 ;  /* 0x000000000a1972ca */ /* 0x002fc400004e0000 */
[----:B------:R-:W-:Y:S02]  /*47f0*/  R2UR.FILL UR24, R9 ;  /* 0x00000000091872ca */ /* 0x000fe400004e0000 */
[----:B--2---:R-:W-:Y:S02]  /*4800*/  R2UR.FILL UR23, R8 ;  /* 0x00000000081772ca */ /* 0x004fe400004e0000 */
[----:B------:R-:W-:Y:S01]  /*4810*/  R2UR.FILL UR22, R7 ;  /* 0x00000000071672ca */ /* 0x000fe200004e0000 */
[----:B------:R-:W-:-:S14]  /*4820*/  BRA.U !UP0, `(.L_x_104) ;  /* 0x0000000108047547 */ /* 0x000fdc000b800000 */
[----:B---3--:R-:W-:Y:S05]  /*4830*/  BPT.TRAP 0x1 ;  /* 0x000000040000795c */ /* 0x008fea0000300000 */
.L_x_104:
[----:B---3--:R-:W-:-:S09]  /*4840*/  UIADD3 UR4, UPT, UPT, UR22, 0x38860, URZ ;  /* 0x0003886016047890 */ /* 0x008fd2000fffe0ff */
[----:B------:R1:W-:Y:S01]  /*4850*/  UTCBAR [UR4], URZ ;  /* 0x000000ff040073e9 */ /* 0x0003e200080000ff */
[----:B------:R-:W-:Y:S05]  /*4860*/  BRA.U !UP0, `(.L_x_105) ;  /* 0x0000000108047547 */ /* 0x000fea000b800000 */
[----:B-1----:R-:W-:Y:S05]  /*4870*/  BPT.TRAP 0x1 ;  /* 0x000000040000795c */ /* 0x002fea0000300000 */
.L_x_105:
[----:B------:R-:W2:Y:S01]  /*4880*/  SYNCS.PHASECHK.TRANS64.TRYWAIT P0, [UR22+0x38880], R6 ;  /* 0x03888006ff0075a7 */ /* 0x000ea20008001116 */
[----:B------:R-:W-:Y:S01]  /*4890*/  HFMA2 R0, -RZ, RZ, 0, 7.62939453125e-06 ;  /* 0x00000080ff007431 */ /* 0x000fe200000001ff */
[----:B------:R-:W-:Y:S01]  /*48a0*/  MOV R2, 0x180 ;  /* 0x0000018000027802 */ /* 0x000fe20000000f00 */
[----:B--2---:R-:W-:Y:S06]  /*48b0*/  @!P0 BRA `(.L_x_106) ;  /* 0x000000c000188947 */ /* 0x004fec0003800000 */
.L_x_280:
[----:B------:R-:W-:Y:S01]  /*48c0*/  R2UR UR66, R2 ;  /* 0x00000000024272ca */ /* 0x000fe200000e0000 */
[----:B------:R-:W-:Y:S01]  /*48d0*/  IMAD.MOV.U32 R2, RZ, RZ, 0x80 ;  /* 0x00000080ff027424 */ /* 0x000fe200078e00ff */
[----:B------:R-:W-:Y:S01]  /*48e0*/  R2UR UR67, R0 ;  /* 0x00000000004372ca */ /* 0x000fe200000e0000 */
[----:B------:R-:W-:Y:S01]  /*48f0*/  IMAD.MOV.U32 R0, RZ, RZ, 0x190 ;  /* 0x00000190ff007424 */ /* 0x000fe200078e00ff */
[----:B------:R-:W-:Y:S01]  /*4900*/  UIADD3 UR8, UPT, UPT, UR23, 0x80, URZ ;  /* 0x0000008017087890 */ /* 0x000fe2000fffe0ff */
[----:B--2---:R-:W-:Y:S01]  /*4910*/  IMAD.MOV.U32 R3, RZ, RZ, 0x188 ;  /* 0x00000188ff037424 */ /* 0x004fe200078e00ff */
[----:B------:R-:W-:Y:S01]  /*4920*/  R2UR UR65, R2 ;  /* 0x00000000024172ca */ /* 0x000fe200000e0000 */
[----:B------:R-:W-:Y:S01]  /*4930*/  IMAD.MOV.U32 R2, RZ, RZ, 0x198 ;  /* 0x00000198ff027424 */ /* 0x000fe200078e00ff */
        /* <DEDUP_REMOVED lines=8> */
[C---:B------:R-:W-:Y:S01]  /*49c0*/  R2UR UR63, R3.reuse ;  /* 0x00000000033f72ca */ /* 0x040fe200000e0000 */
[----:B------:R-:W-:Y:S01]  /*49d0*/  UIADD3 UR6, UPT, UPT, UR23, 0x100, URZ ;  /* 0x0000010017067890 */ /* 0x000fe2000fffe0ff */
[----:B------:R-:W-:Y:S01]  /*49e0*/  R2UR UR58, R2 ;  /* 0x00000000023a72ca */ /* 0x000fe200000e0000 */
[----:B------:R-:W-:Y:S01]  /*49f0*/  IMAD.MOV.U32 R2, RZ, RZ, 0x80 ;  /* 0x00000080ff027424 */ /* 0x000fe200078e00ff */
[----:B------:R-:W-:Y:S01]  /*4a00*/  R2UR UR32, R0 ;  /* 0x00000000002072ca */ /* 0x000fe200000e0000 */
[----:B------:R-:W-:Y:S01]  /*4a10*/  IMAD.MOV.U32 R0, RZ, RZ, 0x1b0 ;  /* 0x000001b0ff007424 */ /* 0x000fe200078e00ff */
[----:B------:R-:W-:Y:S01]  /*4a20*/  R2UR UR59, R3 ;  /* 0x00000000033b72ca */ /* 0x000fe200000e0000 */
[----:B-1----:R-:W-:Y:S01]  /*4a30*/  UIADD3 UR4, UPT, UPT, UR23, 0x180, URZ ;  /* 0x0000018017047890 */ /* 0x002fe2000fffe0ff */
[----:B------:R-:W-:Y:S01]  /*4a40*/  R2UR UR33, R2 ;  /* 0x00000000022172ca */ /* 0x000fe200000e0000 */
[----:B------:R-:W-:Y:S01]  /*4a50*/  UIADD3 UR18, UPT, UPT, UR23, 0x200, URZ ;  /* 0x0000020017127890 */ /* 0x000fe2000fffe0ff */
[----:B------:R-:W-:Y:S01]  /*4a60*/  R2UR UR28, R0 ;  /* 0x00000000001c72ca */ /* 0x000fe200000e0000 */
[----:B------:R-:W-:Y:S01]  /*4a70*/  IMAD.MOV.U32 R0, RZ, RZ, 0x80 ;  /* 0x00000080ff007424 */ /* 0x000fe200078e00ff */
[----:B------:R-:W-:Y:S01]  /*4a80*/  R2UR UR29, R2 ;  /* 0x00000000021d72ca */ /* 0x000fe200000e0000 */
[----:B------:R-:W-:Y:S01]  /*4a90*/  IMAD.MOV.U32 R2, RZ, RZ, 0x1b8 ;  /* 0x000001b8ff027424 */ /* 0x000fe200078e00ff */
[----:B------:R-:W-:-:S02]  /*4aa0*/  UIADD3 UR14, UPT, UPT, UR23, 0x280, URZ ;  /* 0x00000280170e7890 */ /* 0x000fc4000fffe0ff */
[----:B------:R-:W-:Y:S01]  /*4ab0*/  R2UR UR21, R0 ;  /* 0x00000000001572ca */ /* 0x000fe200000e0000 */
[----:B------:R-:W-:Y:S01]  /*4ac0*/  UIADD3 UR12, UPT, UPT, UR23, 0x300, URZ ;  /* 0x00000300170c7890 */ /* 0x000fe2000fffe0ff */
[----:B------:R-:W-:Y:S01]  /*4ad0*/  R2UR UR20, R2 ;  /* 0x00000000021472ca */ /* 0x000fe200000e0000 */
[----:B------:R-:W-:Y:S01]  /*4ae0*/  UIADD3 UR10, UPT, UPT, UR23, 0x380, URZ ;  /* 0x00000380170a7890 */ /* 0x000fe2000fffe0ff */
[----:B------:R-:W-:Y:S01]  /*4af0*/  UMOV UR16, UR23 ;  /* 0x0000001700107c82 */ /* 0x000fe20008000000 */
[----:B------:R-:W-:Y:S01]  /*4b00*/  UMOV UR17, 0x40004040 ;  /* 0x4000404000117882 */ /* 0x000fe20000000000 */
[----:B------:R-:W-:Y:S01]  /*4b10*/  UMOV UR74, 0x0 ;  /* 0x00000000004a7882 */ /* 0x000fe20000000000 */
[----:B------:R-:W-:Y:S01]  /*4b20*/  UMOV UR75, 0x8210010 ;  /* 0x08210010004b7882 */ /* 0x000fe20000000000 */
[----:B------:R-:W-:Y:S01]  /*4b30*/  UMOV UR9, 0x40004040 ;  /* 0x4000404000097882 */ /* 0x000fe20000000000 */
[----:B------:R-:W-:Y:S01]  /*4b40*/  UMOV UR76, 0x0 ;  /* 0x00000000004c7882 */ /* 0x000fe20000000000 */
[----:B------:R-:W-:Y:S01]  /*4b50*/  UMOV UR77, 0x8210010 ;  /* 0x08210010004d7882 */ /* 0x000fe20000000000 */
[----:B------:R-:W-:Y:S01]  /*4b60*/  UMOV UR7, 0x40004040 ;  /* 0x4000404000077882 */ /* 0x000fe20000000000 */
[----:B------:R1:W-:Y:S01]  /*4b70*/  UTCHMMA tmem[UR66], gdesc[UR16], tmem[UR67], tmem[UR74], idesc[UR75], !UPT ;  /* 0x00ff4a10420079ea */ /* 0x0003e2000f800043 */
[----:B------:R-:W-:Y:S01]  /*4b80*/  UMOV UR5, 0x40004040 ;  /* 0x4000404000057882 */ /* 0x000fe20000000000 */
[----:B------:R2:W-:Y:S01]  /*4b90*/  UTCHMMA tmem[UR64], gdesc[UR8], tmem[UR65], tmem[UR76], idesc[UR77], UPT ;  /* 0x00ff4c08400079ea */ /* 0x0005e2000b800041 */
[----:B------:R-:W-:Y:S01]  /*4ba0*/  UMOV UR19, 0x40004040 ;  /* 0x4000404000137882 */ /* 0x000fe20000000000 */
[----:B------:R2:W-:Y:S01]  /*4bb0*/  UTCHMMA tmem[UR62], gdesc[UR6], tmem[UR63], tmem[UR76], idesc[UR77], UPT ;  /* 0x00ff4c063e0079ea */ /* 0x0005e2000b80003f */
[----:B------:R-:W-:Y:S01]  /*4bc0*/  UMOV UR15, 0x40004040 ;  /* 0x40004040000f7882 */ /* 0x000fe20000000000 */
[----:B------:R-:W-:Y:S01]  /*4bd0*/  UMOV UR13, 0x40004040 ;  /* 0x40004040000d7882 */ /* 0x000fe20000000000 */
[----:B------:R-:W-:Y:S01]  /*4be0*/  UMOV UR70, 0x0 ;  /* 0x0000000000467882 */ /* 0x000fe20000000000 */
[----:B------:R-:W-:Y:S01]  /*4bf0*/  UMOV UR71, 0x8210010 ;  /* 0x0821001000477882 */ /* 0x000fe20000000000 */
[----:B------:R-:W-:Y:S01]  /*4c00*/  UMOV UR11, 0x40004040 ;  /* 0x40004040000b7882 */ /* 0x000fe20000000000 */
[----:B------:R-:W-:Y:S01]  /*4c10*/  UMOV UR68, 0x0 ;  /* 0x0000000000447882 */ /* 0x000fe20000000000 */
[----:B------:R-:W-:Y:S01]  /*4c20*/  UMOV UR69, 0x8210010 ;  /* 0x0821001000457882 */ /* 0x000fe20000000000 */
[----:B-1----:R-:W-:Y:S01]  /*4c30*/  UMOV UR66, 0x0 ;  /* 0x0000000000427882 */ /* 0x002fe20000000000 */
[----:B------:R-:W-:Y:S01]  /*4c40*/  UMOV UR67, 0x8210010 ;  /* 0x0821001000437882 */ /* 0x000fe20000000000 */
[----:B------:R-:W-:Y:S01]  /*4c50*/  UMOV UR16, 0x0 ;  /* 0x0000000000107882 */ /* 0x000fe20000000000 */
[----:B------:R-:W-:Y:S01]  /*4c60*/  UMOV UR17, 0x8210010 ;  /* 0x0821001000117882 */ /* 0x000fe20000000000 */
[----:B------:R2:W-:Y:S01]  /*4c70*/  UTCHMMA tmem[UR60], gdesc[UR4], tmem[UR61], tmem[UR66], idesc[UR67], UPT ;  /* 0x00ff42043c0079ea */ /* 0x0005e2000b80003d */
[----:B------:R2:W-:Y:S01]  /*4c80*/  UTCHMMA tmem[UR58], gdesc[UR18], tmem[UR59], tmem[UR16], idesc[UR17], UPT ;  /* 0x00ff10123a0079ea */ /* 0x0005e2000b80003b */
[----:B------:R2:W-:Y:S01]  /*4c90*/  UTCHMMA tmem[UR32], gdesc[UR14], tmem[UR33], tmem[UR74], idesc[UR75], UPT ;  /* 0x00ff4a0e200079ea */ /* 0x0005e2000b800021 */
[----:B------:R2:W-:Y:S01]  /*4ca0*/  UTCHMMA tmem[UR28], gdesc[UR12], tmem[UR29], tmem[UR70], idesc[UR71], UPT ;  /* 0x00ff460c1c0079ea */ /* 0x0005e2000b80001d */
[----:B------:R2:W-:Y:S01]  /*4cb0*/  UTCHMMA tmem[UR20], gdesc[UR10], tmem[UR21], tmem[UR68], idesc[UR69], UPT ;  /* 0x00ff440a140079ea */ /* 0x0005e2000b800015 */
[----:B------:R-:W-:Y:S05]  /*4cc0*/  BRA.U !UP0, `(.L_x_107) ;  /* 0x0000000108047547 */ /* 0x000fea000b800000 */
[----:B--2---:R-:W-:Y:S05]  /*4cd0*/  BPT.TRAP 0x1 ;  /* 0x000000040000795c */ /* 0x004fea0000300000 */
.L_x_107:
[----:B--2---:R-:W-:-:S09]  /*4ce0*/  UIADD3 UR16, UPT, UPT, UR22, 0x38888, URZ ;  /* 0x0003888816107890 */ /* 0x004fd2000fffe0ff */
[----:B------:R1:W-:Y:S01]  /*4cf0*/  UTCBAR [UR16], URZ ;  /* 0x000000ff100073e9 */ /* 0x0003e200080000ff */
[----:B------:R-:W-:Y:S05]  /*4d00*/  BRA.U !UP4, `(.L_x_108) ;  /* 0x000000010c047547 */ /* 0x000fea000b800000 */
[----:B-1----:R-:W-:Y:S05]  /*4d10*/  BPT.TRAP 0x1 ;  /* 0x000000040000795c */ /* 0x002fea0000300000 */
.L_x_108:
[----:B------:R-:W2:Y:S01]  /*4d20*/  LDL R0, [R1] ;  /* 0x0000000001007983 */ /* 0x000ea20000100800 */
[----:B-1----:R-:W-:Y:S01]  /*4d30*/  UIADD3 UR16, UPT, UPT, UR22, 0x38828, URZ ;  /* 0x0003882816107890 */ /* 0x002fe2000fffe0ff */
[----:B------:R-:W-:Y:S01]  /*4d40*/  MOV R12, RZ ;  /* 0x000000ff000c7202 */ /* 0x000fe20000000f00 */
[----:B------:R-:W-:Y:S01]  /*4d50*/  UMOV UR33, URZ ;  /* 0x000000ff00217c82 */ /* 0x000fe20008000000 */
[----:B------:R-:W-:-:S06]  /*4d60*/  UMOV UR28, URZ ;  /* 0x000000ff001c7c82 */ /* 0x000fcc0008000000 */
[----:B------:R1:W-:Y:S01]  /*4d70*/  UTCBAR [UR16], URZ ;  /* 0x000000ff100073e9 */ /* 0x0003e200080000ff */
[----:B--2---:R-:W-:-:S13]  /*4d80*/  ISETP.NE.AND P0, PT, R0, 0x1, PT ;  /* 0x000000010000780c */ /* 0x004fda0003f05270 */
[----:B-1----:R-:W-:Y:S05]  /*4d90*/  @!P0 BRA `(.L_x_109) ;  /* 0x0000001c00448947 */ /* 0x002fea0003800000 */
[----:B------:R-:W-:Y:S01]  /*4da0*/  UMOV UR20, UR52 ;  /* 0x0000003400147c82 */ /* 0x000fe20008000000 */
[----:B------:R-:W-:Y:S01]  /*4db0*/  R2UR UR52, R4 ;  /* 0x00000000043472ca */ /* 0x000fe200000e0000 */
[----:B------:R-:W-:Y:S01]  /*4dc0*/  UMOV UR16, UR54 ;  /* 0x0000003600107c82 */ /* 0x000fe20008000000 */
[----:B------:R-:W-:Y:S01]  /*4dd0*/  R2UR UR35, R5 ;  /* 0x00000000052372ca */ /* 0x000fe200000e0000 */
[----:B------:R-:W-:Y:S01]  /*4de0*/  UMOV UR29, 0x40004040 ;  /* 0x40004040001d7882 */ /* 0x000fe20000000000 */
[----:B------:R-:W-:Y:S01]  /*4df0*/  UMOV UR17, 0x40004040 ;  /* 0x4000404000117882 */ /* 0x000fe20000000000 */
[----:B------:R-:W-:Y:S01]  /*4e00*/  UMOV UR21, 0x40004040 ;  /* 0x4000404000157882 */ /* 0x000fe20000000000 */
[----:B------:R-:W-:Y:S02]  /*4e10*/  HFMA2 R10, -RZ, RZ, 0, 5.9604644775390625e-08 ;  /* 0x00000001ff0a7431 */ /* 0x000fe400000001ff */
[----:B------:R-:W-:Y:S02]  /*4e20*/  IMAD.U32 R22, RZ, RZ, UR16 ;  /* 0x00000010ff167e24 */ /* 0x000fe4000f8e00ff */
[----:B------:R-:W-:Y:S01]  /*4e30*/  HFMA2 R7, -RZ, RZ, 0, 5.9604644775390625e-08 ;  /* 0x00000001ff077431 */ /* 0x000fe200000001ff */
[----:B------:R-:W-:Y:S01]  /*4e40*/  UMOV UR28, UR56 ;  /* 0x00000038001c7c82 */ /* 0x000fe20008000000 */
[----:B------:R-:W-:Y:S01]  /*4e50*/  MOV R25, UR29 ;  /* 0x0000001d00197c02 */ /* 0x000fe20008000f00 */
[----:B------:R-:W-:Y:S01]  /*4e60*/  UMOV UR16, UR50 ;  /* 0x0000003200107c82 */ /* 0x000fe20008000000 */
[----:B------:R-:W-:Y:S01]  /*4e70*/  MOV R23, UR17 ;  /* 0x0000001100177c02 */ /* 0x000fe20008000f00 */
[----:B------:R-:W-:Y:S01]  /*4e80*/  IMAD.U32 R20, RZ, RZ, UR20 ;  /* 0x00000014ff147e24 */ /* 0x000fe2000f8e00ff */
[----:B------:R-:W-:Y:S01]  /*4e90*/  MOV R21, UR21 ;  /* 0x0000001500157c02 */ /* 0x000fe20008000f00 */
[----:B------:R-:W-:Y:S01]  /*4ea0*/  IMAD.MOV.U32 R11, RZ, RZ, RZ ;  /* 0x000000ffff0b7224 */ /* 0x000fe200078e00ff */
[----:B------:R-:W-:Y:S01]  /*4eb0*/  MOV R19, UR17 ;  /* 0x0000001100137c02 */ /* 0x000fe20008000f00 */
[----:B------:R-:W-:Y:S01]  /*4ec0*/  IMAD.MOV.U32 R9, RZ, RZ, RZ ;  /* 0x000000ffff097224 */ /* 0x000fe200078e00ff */
[----:B------:R-:W-:Y:S01]  /*4ed0*/  MOV R12, RZ ;  /* 0x000000ff000c7202 */ /* 0x000fe20000000f00 */
[----:B------:R-:W-:Y:S01]  /*4ee0*/  IMAD.MOV.U32 R8, RZ, RZ, 0x1 ;  /* 0x00000001ff087424 */ /* 0x000fe200078e00ff */
[----:B------:R-:W-:Y:S01]  /*4ef0*/  UMOV UR76, UR48 ;  /* 0x00000030004c7c82 */ /* 0x000fe20008000000 */
[----:B------:R-:W-:Y:S01]  /*4f00*/  IMAD.MOV.U32 R6, RZ, RZ, RZ ;  /* 0x000000ffff067224 */ /* 0x000fe200078e00ff */
[----:B------:R-:W-:Y:S01]  /*4f10*/  UMOV UR74, UR44 ;  /* 0x0000002c004a7c82 */ /* 0x000fe20008000000 */
[----:B------:R-:W-:Y:S01]  /*4f20*/  UMOV UR70, UR34 ;  /* 0x0000002200467c82 */ /* 0x000fe20008000000 */
[----:B------:R-:W-:Y:S01]  /*4f30*/  IMAD.U32 R24, RZ, RZ, UR28 ;  /* 0x0000001cff187e24 */ /* 0x000fe2000f8e00ff */
[----:B------:R-:W-:Y:S01]  /*4f40*/  UIADD3 UR54, UPT, UPT, UR52, 0x80, URZ ;  /* 0x0000008034367890 */ /* 0x000fe2000fffe0ff */
[----:B------:R-:W-:Y:S01]  /*4f50*/  IMAD.U32 R18, RZ, RZ, UR16 ;  /* 0x00000010ff127e24 */ /* 0x000fe2000f8e00ff */
[----:B------:R-:W-:-:S02]  /*4f60*/  UIADD3 UR50, UPT, UPT, UR35, 0x80, URZ ;  /* 0x0000008023327890 */ /* 0x000fc4000fffe0ff */
[----:B------:R-:W-:Y:S02]  /*4f70*/  UIADD3 UR48, UPT, UPT, UR35, 0x180, URZ ;  /* 0x0000018023307890 */ /* 0x000fe4000fffe0ff */
[----:B------:R-:W-:Y:S02]  /*4f80*/  UIADD3 UR44, UPT, UPT, UR35, 0x200, URZ ;  /* 0x00000200232c7890 */ /* 0x000fe4000fffe0ff */
[----:B------:R-:W-:Y:S01]  /*4f90*/  UIADD3 UR34, UPT, UPT, UR35, 0x280, URZ ;  /* 0x0000028023227890 */ /* 0x000fe2000fffe0ff */
[----:B------:R-:W-:Y:S01]  /*4fa0*/  UMOV UR77, 0x40004040 ;  /* 0x40004040004d7882 */ /* 0x000fe20000000000 */
[----:B------:R-:W-:Y:S01]  /*4fb0*/  UMOV UR75, 0x40004040 ;  /* 0x40004040004b7882 */ /* 0x000fe20000000000 */
[----:B------:R-:W-:Y:S01]  /*4fc0*/  UMOV UR73, 0x40004040 ;  /* 0x4000404000497882 */ /* 0x000fe20000000000 */
[----:B------:R-:W-:Y:S01]  /*4fd0*/  UMOV UR71, 0x40004040 ;  /* 0x4000404000477882 */ /* 0x000fe20000000000 */
[----:B------:R-:W-:Y:S01]  /*4fe0*/  UMOV UR68, UR8 ;  /* 0x0000000800447c82 */ /* 0x000fe20008000000 */
[----:B------:R-:W-:Y:S01]  /*4ff0*/  UMOV UR69, 0x40004040 ;  /* 0x4000404000457882 */ /* 0x000fe20000000000 */
[----:B------:R-:W-:Y:S01]  /*5000*/  UMOV UR66, UR6 ;  /* 0x0000000600427c82 */ /* 0x000fe20008000000 */
[----:B------:R-:W-:Y:S01]  /*5010*/  UMOV UR67, 0x40004040 ;  /* 0x4000404000437882 */ /* 0x000fe20000000000 */
[----:B------:R-:W-:Y:S01]  /*5020*/  UMOV UR64, UR4 ;  /* 0x0000000400407c82 */ /* 0x000fe20008000000 */
[----:B------:R-:W-:Y:S01]  /*5030*/  UMOV UR65, 0x40004040 ;  /* 0x4000404000417882 */ /* 0x000fe20000000000 */
[----:B------:R-:W-:Y:S01]  /*5040*/  UMOV UR16, 0x1 ;  /* 0x0000000100107882 */ /* 0x000fe20000000000 */
[----:B------:R-:W-:Y:S01]  /*5050*/  UMOV UR28, URZ ;  /* 0x000000ff001c7c82 */ /* 0x000fe20008000000 */
[----:B------:R-:W-:Y:S01]  /*5060*/  UMOV UR62, UR18 ;  /* 0x00000012003e7c82 */ /* 0x000fe20008000000 */
[----:B------:R-:W-:Y:S01]  /*5070*/  UMOV UR63, 0x40004040 ;  /* 0x40004040003f7882 */ /* 0x000fe20000000000 */
[----:B------:R-:W-:Y:S01]  /*5080*/  UMOV UR60, UR14 ;  /* 0x0000000e003c7c82 */ /* 0x000fe20008000000 */
[----:B------:R-:W-:Y:S01]  /*5090*/  UMOV UR61, 0x40004040 ;  /* 0x40004040003d7882 */ /* 0x000fe20000000000 */
[----:B------:R-:W-:Y:S01]  /*50a0*/  UIADD3 UR52, UPT, UPT, UR52, 0x280, URZ ;  /* 0x0000028034347890 */ /* 0x000fe2000fffe0ff */
[----:B------:R-:W-:Y:S01]  /*50b0*/  UMOV UR58, UR12 ;  /* 0x0000000c003a7c82 */ /* 0x000fe20008000000 */
[----:B------:R-:W-:Y:S01]  /*50c0*/  UMOV UR59, 0x40004040 ;  /* 0x40004040003b7882 */ /* 0x000fe20000000000 */
[----:B------:R-:W-:Y:S01]  /*50d0*/  UMOV UR56, UR10 ;  /* 0x0000000a00387c82 */ /* 0x000fe20008000000 */
[----:B------:R-:W-:Y:S01]  /*50e0*/  UMOV UR57, 0x40004040 ;  /* 0x4000404000397882 */ /* 0x000fe20000000000 */
[----:B------:R-:W-:Y:S01]  /*50f0*/  UMOV UR33, URZ ;  /* 0x000000ff00217c82 */ /* 0x000fe20008000000 */
[----:B------:R-:W-:Y:S01]  /*5100*/  UMOV UR55, 0x40004040 ;  /* 0x4000404000377882 */ /* 0x000fe20000000000 */
[----:B------:R-:W-:Y:S01]  /*5110*/  UMOV UR53, 0x40004040 ;  /* 0x4000404000357882 */ /* 0x000fe20000000000 */
[----:B------:R-:W-:Y:S01]  /*5120*/  UMOV UR51, 0x40004040 ;  /* 0x4000404000337882 */ /* 0x000fe20000000000 */
[----:B------:R-:W-:Y:S01]  /*5130*/  UMOV UR49, 0x40004040 ;  /* 0x4000404000317882 */ /* 0x000fe20000000000 */
[----:B------:R-:W-:Y:S01]  /*5140*/  UMOV UR45, 0x40004040 ;  /* 0x40004040002d7882 */ /* 0x000fe20000000000 */
[----:B------:R-:W-:Y:S01]  /*5150*/  UMOV UR35, 0x40004040 ;  /* 0x4000404000237882 */ /* 0x000fe20000000000 */
.L_x_133:
[----:B------:R-:W-:Y:S04]  /*5160*/  BSSY.RECONVERGENT B0, `(.L_x_110) ;  /* 0x0000003000007945 */ /* 0x000fe80003800200 */
[----:B-1----:R-:W-:Y:S05]  /*5170*/  @!P4 BRA `(.L_x_111) ;  /* 0x000000000004c947 */ /* 0x002fea0003800000 */
[----:B------:R-:W-:Y:S05]  /*5180*/  BPT.TRAP 0x1 ;  /* 0x000000040000795c */ /* 0x000fea0000300000 */
.L_x_111:
[----:B------:R-:W-:Y:S05]  /*5190*/  BSYNC.RECONVERGENT B0 ;  /* 0x0000000000007941 */ /* 0x000fea0003800200 */
.L_x_110:
[----:B------:R-:W-:Y:S01]  /*51a0*/  ULEA UR4, UR16, UR22, 0x3 ;  /* 0x0000001610047291 */ /* 0x000fe2000f8e18ff */
[----:B------:R-:W-:Y:S01]  /*51b0*/  SHF.L.U32 R2, R6, 0x1f, RZ ;  /* 0x0000001f06027819 */ /* 0x000fe200000006ff */
[----:B------:R-:W-:Y:S07]  /*51c0*/  UISETP.NE.AND UP0, UPT, UR46, 0x2, UPT ;  /* 0x000000022e00788c */ /* 0x000fee000bf05270 */
[----:B------:R-:W1:Y:S02]  /*51d0*/  SYNCS.PHASECHK.TRANS64.TRYWAIT P0, [UR4+0x38800], R2 ;  /* 0x03880002ff0075a7 */ /* 0x000e640008001104 */
[----:B-1----:R-:W-:Y:S05]  /*51e0*/  @!P0 BRA `(.L_x_112) ;  /* 0x000000b400e48947 */ /* 0x002fea0003800000 */
.L_x_282:
[----:B------:R-:W-:Y:S05]  /*51f0*/  BRA.U !UP0, `(.L_x_113) ;  /* 0x0000000108047547 */ /* 0x000fea000b800000 */
[----:B------:R-:W-:Y:S05]  /*5200*/  BPT.TRAP 0x1 ;  /* 0x000000040000795c */ /* 0x000fea0000300000 */
.L_x_113:
[----:B------:R-:W-:Y:S01]  /*5210*/  SHF.L.U32 R14, R9, 0x1f, RZ ;  /* 0x0000001f090e7819 */ /* 0x000fe200000006ff */
[----:B-1----:R-:W-:Y:S02]  /*5220*/  HFMA2 R0, -RZ, RZ, 0, 2.288818359375e-05 ;  /* 0x00000180ff007431 */ /* 0x002fe400000001ff */
[----:B------:R-:W-:Y:S01]  /*5230*/  IMAD.MOV.U32 R2, RZ, RZ, 0x180 ;  /* 0x00000180ff027424 */ /* 0x000fe200078e00ff */
[----:B------:R-:W1:Y:S02]  /*5240*/  SYNCS.PHASECHK.TRANS64.TRYWAIT P0, [UR22+0x38858], R14 ;  /* 0x0388580eff0075a7 */ /* 0x000e640008001116 */
[----:B-1----:R-:W-:Y:S05]  /*5250*/  @!P0 BRA `(.L_x_114) ;  /* 0x000000b400e08947 */ /* 0x002fea0003800000 */
.L_x_284:
[----:B------:R-:W-:Y:S01]  /*5260*/  R2UR UR6, R2 ;  /* 0x00000000020672ca */ /* 0x000fe200000e0000 */
[----:B------:R-:W-:Y:S01]  /*5270*/  ULEA UR4, UR16, UR47, 0xb ;  /* 0x0000002f10047291 */ /* 0x000fe2000f8e58ff */
[----:B------:R-:W-:Y:S01]  /*5280*/  MOV.SPILL R17, UR27 ;  /* 0x0000001b00117c02 */ /* 0x000fe20009000f00 */
[----:B------:R-:W-:Y:S01]  /*5290*/  UMOV UR10, 0x0 ;  /* 0x00000000000a7882 */ /* 0x000fe20000000000 */
[----:B------:R-:W-:Y:S01]  /*52a0*/  MOV.SPILL R16, UR26 ;  /* 0x0000001a00107c02 */ /* 0x000fe20009000f00 */
[----:B------:R-:W-:Y:S01]  /*52b0*/  UMOV UR11, 0x8200010 ;  /* 0x08200010000b7882 */ /* 0x000fe20000000000 */
[----:B------:R-:W-:Y:S01]  /*52c0*/  R2UR UR26, R24 ;  /* 0x00000000181a72ca */ /* 0x000fe200000e0000 */
[----:B------:R-:W-:Y:S01]  /*52d0*/  UMOV UR5, 0x40004040 ;  /* 0x4000404000057882 */ /* 0x000fe20000000000 */
[----:B------:R-:W-:Y:S01]  /*52e0*/  R2UR UR27, R25 ;  /* 0x00000000191b72ca */ /* 0x000fe200000e0000 */
[----:B------:R-:W-:Y:S01]  /*52f0*/  UIADD3 UR8, UPT, UPT, UR4, 0x2, URZ ;  /* 0x0000000204087890 */ /* 0x000fe2000fffe0ff */
[----:B------:R-:W-:Y:S01]  /*5300*/  R2UR UR14, R0 ;  /* 0x00000000000e72ca */ /* 0x000fe200000e0000 */
[----:B------:R-:W-:Y:S01]  /*5310*/  UMOV UR7, 0x8200010 ;  /* 0x0820001000077882 */ /* 0x000fe20000000000 */
[----:B------:R-:W-:Y:S01]  /*5320*/  MOV.SPILL R15, UR25 ;  /* 0x00000019000f7c02 */ /* 0x000fe20009000f00 */
[----:B------:R2:W-:Y:S01]  /*5330*/  UTCHMMA gdesc[UR42], gdesc[UR4], tmem[UR6], tmem[UR10], idesc[UR11], !UPT ;  /* 0x00ff0a042a0075ea */ /* 0x0005e2000f800006 */
[----:B-1----:R-:W-:Y:S01]  /*5340*/  MOV.SPILL R14, UR24 ;  /* 0x00000018000e7c02 */ /* 0x002fe20009000f00 */
[----:B------:R-:W-:Y:S01]  /*5350*/  UIADD3 UR12, UPT, UPT, UR4, 0x4, URZ ;  /* 0x00000004040c7890 */ /* 0x000fe2000fffe0ff */
[----:B------:R-:W-:Y:S01]  /*5360*/  R2UR UR24, R22 ;  /* 0x00000000161872ca */ /* 0x000fe200000e0000 */
[----:B------:R-:W-:Y:S01]  /*5370*/  UIADD3 UR32, UPT, UPT, UR16, 0x1, URZ ;  /* 0x0000000110207890 */ /* 0x000fe2000fffe0ff */
[----:B------:R-:W-:Y:S01]  /*5380*/  R2UR UR25, R23 ;  /* 0x00000000171972ca */ /* 0x000fe200000e0000 */
[----:B------:R-:W-:Y:S01]  /*5390*/  UMOV UR9, 0x40004040 ;  /* 0x4000404000097882 */ /* 0x000fe20000000000 */
[----:B------:R-:W-:Y:S01]  /*53a0*/  UMOV UR15, 0x8200010 ;  /* 0x08200010000f7882 */ /* 0x000fe20000000000 */
[----:B------:R-:W-:Y:S01]  /*53b0*/  IMAD.MOV.U32 R3, RZ, RZ, 0x180 ;  /* 0x00000180ff037424 */ /* 0x000fe200078e00ff */
[----:B------:R-:W-:Y:S01]  /*53c0*/  UMOV UR13, 0x40004040 ;  /* 0x40004040000d7882 */ /* 0x000fe20000000000 */
[----:B------:R-:W-:Y:S02]  /*53d0*/  IMAD.MOV.U32 R2, RZ, RZ, 0x180 ;  /* 0x00000180ff027424 */ /* 0x000fe400078e00ff */
[----:B------:R-:W-:Y:S01]  /*53e0*/  IMAD.MOV.U32 R0, RZ, RZ, 0x180 ;  /* 0x00000180ff007424 */ /* 0x000fe200078e00ff */
[----:B------:R-:W-:Y:S02]  /*53f0*/  R2UR UR18, R3 ;  /* 0x00000000031272ca */ /* 0x000fe400000e0000 */
[----:B------:R-:W-:Y:S02]  /*5400*/  R2UR UR19, R2 ;  /* 0x00000000021372ca */ /* 0x000fe400000e0000 */
[C---:B------:R-:W-:Y:S02]  /*5410*/  R2UR UR21, R0.reuse ;  /* 0x00000000001572ca */ /* 0x040fe400000e0000 */
[C---:B------:R-:W-:Y:S02]  /*5420*/  R2UR UR23, R0.reuse ;  /* 0x00000000001772ca */ /* 0x040fe400000e0000 */
[C---:B------:R-:W-:Y:S02]  /*5430*/  R2UR UR20, R0.reuse ;  /* 0x00000000001472ca */ /* 0x040fe400000e0000 */
[----:B------:R-:W-:Y:S01]  /*5440*/  R2UR UR17, R0 ;  /* 0x00000000001172ca */ /* 0x000fe200000e0000 */
[----:B--2---:R-:W-:Y:S01]  /*5450*/  UIADD3 UR10, UPT, UPT, UR4, 0x6, URZ ;  /* 0x00000006040a7890 */ /* 0x004fe2000fffe0ff */
[----:B------:R-:W-:Y:S01]  /*5460*/  UMOV UR6, 0x0 ;  /* 0x0000000000067882 */ /* 0x000fe20000000000 */
[----:B------:R-:W-:Y:S01]  /*5470*/  UMOV UR11, 0x40004040 ;  /* 0x40004040000b7882 */ /* 0x000fe20000000000 */
[----:B------:R1:W-:Y:S02]  /*5480*/  UTCHMMA gdesc[UR26], gdesc[UR8], tmem[UR14], tmem[UR6], idesc[UR7], UPT ;  /* 0x00ff06081a0075ea */ /* 0x0003e4000b80000e */
[----:B-1----:R-:W-:Y:S01]  /*5490*/  UIADD3 UR6, UPT, UPT, UR4, 0x400, URZ ;  /* 0x0000040004067890 */ /* 0x002fe2000fffe0ff */
[----:B------:R-:W-:Y:S01]  /*54a0*/  R2UR UR8, R20 ;  /* 0x00000000140872ca */ /* 0x000fe200000e0000 */
[----:B------:R-:W-:Y:S01]  /*54b0*/  UMOV UR14, 0x0 ;  /* 0x00000000000e7882 */ /* 0x000fe20000000000 */
[----:B------:R-:W-:Y:S01]  /*54c0*/  R2UR UR9, R21 ;  /* 0x00000000150972ca */ /* 0x000fe200000e0000 */
[----:B------:R1:W-:Y:S01]  /*54d0*/  UTCHMMA gdesc[UR24], gdesc[UR12], tmem[UR18], tmem[UR14], idesc[UR15], UPT ;  /* 0x00ff0e0c180075ea */ /* 0x0003e2000b800012 */
[----:B------:R-:W-:Y:S01]  /*54e0*/  UMOV UR7, 0x40004040 ;  /* 0x4000404000077882 */ /* 0x000fe20000000000 */
[----:B------:R-:W-:Y:S02]  /*54f0*/  R2UR.FILL UR27, R17 ;  /* 0x00000000111b72ca */ /* 0x000fe400004e0000 */
[----:B------:R-:W-:Y:S01]  /*5500*/  R2UR.FILL UR26, R16 ;  /* 0x00000000101a72ca */ /* 0x000fe200004e0000 */
[----:B-1----:R-:W-:Y:S01]  /*5510*/  UIADD3 UR14, UPT, UPT, UR4, 0x402, URZ ;  /* 0x00000402040e7890 */ /* 0x002fe2000fffe0ff */
[----:B------:R-:W-:Y:S01]  /*5520*/  R2UR.FILL UR25, R15 ;  /* 0x000000000f1972ca */ /* 0x000fe200004e0000 */
[----:B------:R-:W-:Y:S01]  /*5530*/  UMOV UR12, 0x0 ;  /* 0x00000000000c7882 */ /* 0x000fe20000000000 */
[----:B------:R-:W-:Y:S01]  /*5540*/  UMOV UR13, 0x8200010 ;  /* 0x08200010000d7882 */ /* 0x000fe20000000000 */
[----:B------:R-:W-:Y:S03]  /*5550*/  UMOV UR18, 0x0 ;  /* 0x0000000000127882 */ /* 0x000fe60000000000 */
[----:B------:R1:W-:Y:S01]  /*5560*/  UTCHMMA gdesc[UR8], gdesc[UR10], tmem[UR19], tmem[UR12], idesc[UR13], UPT ;  /* 0x00ff0c0a080075ea */ /* 0x0003e2000b800013 */
[----:B------:R-:W-:Y:S01]  /*5570*/  UMOV UR15, 0x40004040 ;  /* 0x40004040000f7882 */ /* 0x000fe20000000000 */
[----:B------:R-:W-:Y:S02]  /*5580*/  R2UR.FILL UR24, R14 ;  /* 0x000000000e1872ca */ /* 0x000fe400004e0000 */
[----:B-1----:R-:W-:Y:S01]  /*5590*/  R2UR UR12, R18 ;  /* 0x00000000120c72ca */ /* 0x002fe200000e0000 */
[----:B------:R-:W-:Y:S01]  /*55a0*/  UMOV UR8, 0x0 ;  /* 0x0000000000087882 */ /* 0x000fe20000000000 */
[----:B------:R-:W-:Y:S01]  /*55b0*/  R2UR UR13, R19 ;  /* 0x00000000130d72ca */ /* 0x000fe200000e0000 */
[----:B------:R-:W-:Y:S01]  /*55c0*/  UMOV UR9, 0x8200010 ;  /* 0x0820001000097882 */ /* 0x000fe20000000000 */
[----:B------:R-:W-:Y:S01]  /*55d0*/  UMOV UR19, 0x8200010 ;  /* 0x0820001000137882 */ /* 0x000fe20000000000 */
[----:B------:R-:W-:Y:S01]  /*55e0*/  UMOV UR10, 0x0 ;  /* 0x00000000000a7882 */ /* 0x000fe20000000000 */
[----:B------:R-:W-:Y:S09]  /*55f0*/  UMOV UR11, 0x8200010 ;  /* 0x08200010000b7882 */ /* 0x000ff20000000000 */
[----:B------:R1:W-:Y:S01]  /*5600*/  UTCHMMA gdesc[UR12], gdesc[UR6], tmem[UR21], tmem[UR8], idesc[UR9], UPT ;  /* 0x00ff08060c0075ea */ /* 0x0003e2000b800015 */
[----:B------:R2:W-:Y:S01]  /*5610*/  UTCHMMA gdesc[UR76], gdesc[UR14], tmem[UR23], tmem[UR18], idesc[UR19], UPT ;  /* 0x00ff120e4c0075ea */ /* 0x0005e2000b800017 */
[----:B-1----:R-:W-:Y:S02]  /*5620*/  UIADD3 UR8, UPT, UPT, UR4, 0x404, URZ ;  /* 0x0000040404087890 */ /* 0x002fe4000fffe0ff */
[----:B------:R-:W-:Y:S01]  /*5630*/  UIADD3 UR4, UPT, UPT, UR4, 0x406, URZ ;  /* 0x0000040604047890 */ /* 0x000fe2000fffe0ff */
[----:B------:R-:W-:Y:S01]  /*5640*/  UMOV UR12, 0x0 ;  /* 0x00000000000c7882 */ /* 0x000fe20000000000 */
[----:B------:R-:W-:Y:S01]  /*5650*/  UMOV UR13, 0x8200010 ;  /* 0x08200010000d7882 */ /* 0x000fe20000000000 */
[----:B------:R-:W-:Y:S04]  /*5660*/  UMOV UR9, 0x40004040 ;  /* 0x4000404000097882 */ /* 0x000fe80000000000 */
[----:B------:R2:W-:Y:S02]  /*5670*/  UTCHMMA gdesc[UR74], gdesc[UR8], tmem[UR20], tmem[UR12], idesc[UR13], UPT ;  /* 0x00ff0c084a0075ea */ /* 0x0005e4000b800014 */
[----:B------:R2:W-:Y:S01]  /*5680*/  UTCHMMA gdesc[UR72], gdesc[UR4], tmem[UR17], tmem[UR10], idesc[UR11], UPT ;  /* 0x00ff0a04480075ea */ /* 0x0005e2000b800011 */
[----:B------:R-:W-:Y:S05]  /*5690*/  BRA.U !UP0, `(.L_x_115) ;  /* 0x0000000108047547 */ /* 0x000fea000b800000 */
[----:B--2---:R-:W-:Y:S05]  /*56a0*/  BPT.TRAP 0x1 ;  /* 0x000000040000795c */ /* 0x004fea0000300000 */
.L_x_115:
[----:B--2---:R-:W-:Y:S09]  /*56b0*/  UIADD3 UR4, UPT, UPT, UR22, 0x38850, URZ ;  /* 0x0003885016047890 */ /* 0x004ff2000fffe0ff */
[----:B------:R1:W-:Y:S01]  /*56c0*/  UTCBAR [UR4], URZ ;  /* 0x000000ff040073e9 */ /* 0x0003e200080000ff */
[----:B------:R-:W-:Y:S05]  /*56d0*/  BRA.U !UP0, `(.L_x_116) ;  /* 0x0000000108047547 */ /* 0x000fea000b800000 */
[----:B-1----:R-:W-:Y:S05]  /*56e0*/  BPT.TRAP 0x1 ;  /* 0x000000040000795c */ /* 0x002fea0000300000 */
.L_x_116:
[----:B------:R-:W-:Y:S04]  /*56f0*/  SHF.L.U32 R2, R12, 0x1f, RZ ;  /* 0x0000001f0c027819 */ /* 0x000fe800000006ff */
[----:B------:R-:W2:Y:S02]  /*5700*/  SYNCS.PHASECHK.TRANS64.TRYWAIT P0, [UR22+0x38890], R2 ;  /* 0x03889002ff0075a7 */ /* 0x000ea40008001116 */
[----:B--2---:R-:W-:Y:S05]  /*5710*/  @!P0 BRA `(.L_x_117) ;  /* 0x000000b000c88947 */ /* 0x004fea0003800000 */
.L_x_286:
[----:B------:R-:W-:Y:S05]  /*5720*/  BRA.U !UP0, `(.L_x_118) ;  /* 0x0000000108047547 */ /* 0x000fea000b800000 */
[----:B-1----:R-:W-:Y:S05]  /*5730*/  BPT.TRAP 0x1 ;  /* 0x000000040000795c */ /* 0x002fea0000300000 */
.L_x_118:
[----:B--2---:R-:W-:Y:S04]  /*5740*/  SHF.L.U32 R2, R11, 0x1f, RZ ;  /* 0x0000001f0b027819 */ /* 0x004fe800000006ff */
[----:B------:R-:W2:Y:S02]  /*5750*/  SYNCS.PHASECHK.TRANS64.TRYWAIT P0, [UR22+0x38868], R2 ;  /* 0x03886802ff0075a7 */ /* 0x000ea40008001116 */
[----:B--2---:R-:W-:Y:S05]  /*5760*/  @!P0 BRA `(.L_x_119) ;  /* 0x000000b000cc8947 */ /* 0x004fea0003800000 */
.L_x_288:
[----:B------:R-:W-:Y:S01]  /*5770*/  ELECT P0, URZ, PT ;  /* 0x0000000000ff782f */ /* 0x000fe20003800000 */
[----:B--2---:R-:W-:Y:S01]  /*5780*/  IMAD.MOV.U32 R0, RZ, RZ, 0x100 ;  /* 0x00000100ff007424 */ /* 0x004fe200078e00ff */
[----:B------:R-:W-:Y:S01]  /*5790*/  UMOV UR12, 0x0 ;  /* 0x00000000000c7882 */ /* 0x000fe20000000000 */
[----:B------:R-:W-:Y:S01]  /*57a0*/  UMOV UR13, 0x8218010 ;  /* 0x08218010000d7882 */ /* 0x000fe20000000000 */
[----:B------:R-:W-:Y:S01]  /*57b0*/  UMOV UR11, 0x40004040 ;  /* 0x40004040000b7882 */ /* 0x000fe20000000000 */
[----:B------:R-:W-:Y:S02]  /*57c0*/  ELECT P2, URZ, PT ;  /* 0x0000000000ff782f */ /* 0x000fe40003840000 */
[C---:B------:R-:W-:Y:S02]  /*57d0*/  R2UR UR7, R0.reuse ;  /* 0x00000000000772ca */ /* 0x040fe400000e0000 */
[----:B------:R-:W-:Y:S02]  /*57e0*/  ELECT P3, URZ, PT ;  /* 0x0000000000ff782f */ /* 0x000fe40003860000 */
[C---:B------:R-:W-:Y:S02]  /*57f0*/  R2UR UR21, R0.reuse ;  /* 0x00000000001572ca */ /* 0x040fe400000e0000 */
[----:B------:R-:W-:Y:S02]  /*5800*/  ELECT P1, URZ, PT ;  /* 0x0000000000ff782f */ /* 0x000fe40003820000 */
[C---:B------:R-:W-:Y:S02]  /*5810*/  R2UR UR20, R0.reuse ;  /* 0x00000000001472ca */ /* 0x040fe400000e0000 */
[----:B------:R-:W-:Y:S01]  /*5820*/  R2UR UR18, R0 ;  /* 0x00000000001272ca */ /* 0x000fe200000e0000 */
[----:B------:R-:W-:Y:S01]  /*5830*/  @P0 IMAD.MOV.U32 R15, RZ, RZ, 0x40004040 ;  /* 0x40004040ff0f0424 */ /* 0x000fe200078e00ff */
[C---:B------:R-:W-:Y:S01]  /*5840*/  @P0 R2UR UR5, R4.reuse ;  /* 0x00000000040502ca */ /* 0x040fe200000e0000 */
[----:B------:R-:W-:Y:S01]  /*5850*/  @P0 IMAD.MOV.U32 R3, RZ, RZ, 0x40004040 ;  /* 0x40004040ff030424 */ /* 0x000fe200078e00ff */
[----:B-1----:R-:W-:Y:S02]  /*5860*/  @P0 R2UR UR4, R5 ;  /* 0x00000000050402ca */ /* 0x002fe400000e0000 */
[----:B------:R-:W-:Y:S09]  /*5870*/  @P0 R2UR UR9, R15 ;  /* 0x000000000f0902ca */ /* 0x000ff200000e0000 */
[----:B------:R-:W-:Y:S01]  /*5880*/  IMAD.U32 R14, RZ, RZ, UR5 ;  /* 0x00000005ff0e7e24 */ /* 0x000fe2000f8e00ff */
[----:B------:R-:W-:Y:S01]  /*5890*/  @P0 R2UR UR5, R3 ;  /* 0x00000000030502ca */ /* 0x000fe200000e0000 */
[----:B------:R-:W-:Y:S02]  /*58a0*/  IMAD.U32 R2, RZ, RZ, UR4 ;  /* 0x00000004ff027e24 */ /* 0x000fe4000f8e00ff */
[----:B------:R-:W-:Y:S01]  /*58b0*/  @P2 VIADD R3, R4, 0x100 ;  /* 0x0000010004032836 */ /* 0x000fe20000000000 */
[----:B------:R-:W-:Y:S01]  /*58c0*/  @P0 R2UR UR8, R14 ;  /* 0x000000000e0802ca */ /* 0x000fe200000e0000 */
[----:B------:R-:W-:Y:S01]  /*58d0*/  IMAD.MOV.U32 R14, RZ, RZ, 0x100 ;  /* 0x00000100ff0e7424 */ /* 0x000fe200078e00ff */
[----:B------:R-:W-:Y:S02]  /*58e0*/  @P0 R2UR UR4, R2 ;  /* 0x00000000020402ca */ /* 0x000fe400000e0000 */
[----:B------:R-:W-:Y:S01]  /*58f0*/  ELECT P0, URZ, PT ;  /* 0x0000000000ff782f */ /* 0x000fe20003800000 */
[----:B------:R-:W-:Y:S01]  /*5900*/  IMAD.MOV.U32 R2, RZ, RZ, 0x100 ;  /* 0x00000100ff027424 */ /* 0x000fe200078e00ff */
[----:B------:R-:W-:Y:S02]  /*5910*/  @P2 R2UR UR10, R3 ;  /* 0x00000000030a22ca */ /* 0x000fe400000e0000 */
[----:B------:R-:W-:Y:S01]  /*5920*/  R2UR UR14, R14 ;  /* 0x000000000e0e72ca */ /* 0x000fe200000e0000 */
[C---:B------:R-:W-:Y:S01]  /*5930*/  @P2 VIADD R14, R5.reuse, 0x100 ;  /* 0x00000100050e2836 */ /* 0x040fe20000000000 */
[C---:B------:R-:W-:Y:S02]  /*5940*/  R2UR UR16, R2.reuse ;  /* 0x00000000021072ca */ /* 0x040fe400000e0000 */
[----:B------:R-:W-:Y:S01]  /*5950*/  R2UR UR19, R2 ;  /* 0x00000000021372ca */ /* 0x000fe200000e0000 */
[----:B------:R-:W-:Y:S01]  /*5960*/  @P1 VIADD R2, R5, 0x300 ;  /* 0x0000030005021836 */ /* 0x000fe20000000000 */
[----:B------:R-:W-:Y:S01]  /*5970*/  @P2 R2UR UR6, R14 ;  /* 0x000000000e0622ca */ /* 0x000fe200000e0000 */
[C---:B------:R-:W-:Y:S01]  /*5980*/  @P3 VIADD R14, R4.reuse, 0x200 ;  /* 0x00000200040e3836 */ /* 0x040fe20000000000 */
[----:B------:R1:W-:Y:S01]  /*5990*/  UTCHMMA gdesc[UR8], gdesc[UR4], tmem[UR7], tmem[UR12], idesc[UR13], !UPT ;  /* 0x00ff0c04080075ea */ /* 0x0003e2000f800007 */
[----:B------:R-:W-:Y:S01]  /*59a0*/  @P0 VIADD R3, R4, 0x180 ;  /* 0x0000018004030836 */ /* 0x000fe20000000000 */
[----:B------:R-:W-:Y:S01]  /*59b0*/  @P1 R2UR UR15, R2 ;  /* 0x00000000020f12ca */ /* 0x000fe200000e0000 */
[----:B-1----:R-:W-:Y:S01]  /*59c0*/  UMOV UR4, 0x0 ;  /* 0x0000000000047882 */ /* 0x002fe20000000000 */
[----:B------:R-:W-:Y:S01]  /*59d0*/  UMOV UR5, 0x8218010 ;  /* 0x0821801000057882 */ /* 0x000fe20000000000 */
[----:B------:R-:W-:Y:S01]  /*59e0*/  UMOV UR8, 0x0 ;  /* 0x0000000000087882 */ /* 0x000fe20000000000 */
[----:B------:R1:W-:Y:S01]  /*59f0*/  UTCHMMA gdesc[UR54], gdesc[UR50], tmem[UR14], tmem[UR4], idesc[UR5], UPT ;  /* 0x00ff0432360075ea */ /* 0x0003e2000b80000e */
[----:B------:R-:W-:Y:S01]  /*5a00*/  UMOV UR9, 0x8218010 ;  /* 0x0821801000097882 */ /* 0x000fe20000000000 */
[----:B------:R-:W-:Y:S01]  /*5a10*/  UMOV UR7, 0x40004040 ;  /* 0x4000404000077882 */ /* 0x000fe20000000000 */
[----:B------:R-:W-:Y:S02]  /*5a20*/  @P0 R2UR UR13, R3 ;  /* 0x00000000030d02ca */ /* 0x000fe400000e0000 */
[----:B------:R-:W-:Y:S01]  /*5a30*/  ELECT P0, URZ, PT ;  /* 0x0000000000ff782f */ /* 0x000fe20003800000 */
[----:B------:R2:W-:Y:S01]  /*5a40*/  UTCHMMA gdesc[UR10], gdesc[UR6], tmem[UR16], tmem[UR8], idesc[UR9], UPT ;  /* 0x00ff08060a0075ea */ /* 0x0005e2000b800010 */
[C---:B------:R-:W-:Y:S05]  /*5a50*/  @P1 VIADD R3, R4.reuse, 0x300 ;  /* 0x0000030004031836 */ /* 0x040fea0000000000 */
[----:B------:R-:W-:Y:S06]  /*5a60*/  @P1 R2UR UR12, R3 ;  /* 0x00000000030c12ca */ /* 0x000fec00000e0000 */
[----:B------:R-:W-:Y:S02]  /*5a70*/  @P0 VIADD R0, R5, 0x380 ;  /* 0x0000038005000836 */ /* 0x000fe40000000000 */
[----:B------:R-:W-:Y:S01]  /*5a80*/  @P0 VIADD R2, R4, 0x380 ;  /* 0x0000038004020836 */ /* 0x000fe20000000000 */
[----:B-1----:R-:W-:Y:S01]  /*5a90*/  UMOV UR4, UR13 ;  /* 0x0000000d00047c82 */ /* 0x002fe20008000000 */
[----:B------:R-:W-:Y:S01]  /*5aa0*/  UMOV UR5, 0x40004040 ;  /* 0x4000404000057882 */ /* 0x000fe20000000000 */
[----:B------:R-:W-:Y:S02]  /*5ab0*/  UMOV UR13, 0x40004040 ;  /* 0x40004040000d7882 */ /* 0x000fe40000000000 */
[----:B------:R-:W-:Y:S02]  /*5ac0*/  @P0 R2UR UR14, R2 ;  /* 0x00000000020e02ca */ /* 0x000fe400000e0000 */
[----:B--2---:R-:W-:Y:S01]  /*5ad0*/  @P3 R2UR UR8, R14 ;  /* 0x000000000e0832ca */ /* 0x004fe200000e0000 */
[----:B------:R-:W-:Y:S01]  /*5ae0*/  UMOV UR6, 0x0 ;  /* 0x0000000000067882 */ /* 0x000fe20000000000 */
[----:B------:R-:W-:Y:S01]  /*5af0*/  UMOV UR7, 0x8218010 ;  /* 0x0821801000077882 */ /* 0x000fe20000000000 */
[----:B------:R-:W-:Y:S01]  /*5b00*/  UMOV UR10, 0x0 ;  /* 0x00000000000a7882 */ /* 0x000fe20000000000 */
[----:B------:R1:W-:Y:S01]  /*5b10*/  UTCHMMA gdesc[UR4], gdesc[UR48], tmem[UR21], tmem[UR6], idesc[UR7], UPT ;  /* 0x00ff0630040075ea */ /* 0x0003e2000b800015 */
[----:B------:R-:W-:Y:S01]  /*5b20*/  UMOV UR11, 0x8218010 ;  /* 0x08218010000b7882 */ /* 0x000fe20000000000 */
[----:B------:R-:W-:Y:S01]  /*5b30*/  UMOV UR9, 0x40004040 ;  /* 0x4000404000097882 */ /* 0x000fe20000000000 */
[----:B------:R-:W-:Y:S01]  /*5b40*/  @P0 R2UR UR16, R0 ;  /* 0x00000000001002ca */ /* 0x000fe200000e0000 */
[----:B------:R-:W-:Y:S05]  /*5b50*/  IMAD.MOV.U32 R0, RZ, RZ, 0x100 ;  /* 0x00000100ff007424 */ /* 0x000fea00078e00ff */
[----:B------:R2:W-:Y:S01]  /*5b60*/  UTCHMMA gdesc[UR8], gdesc[UR44], tmem[UR19], tmem[UR10], idesc[UR11], UPT ;  /* 0x00ff0a2c080075ea */ /* 0x0005e2000b800013 */
[----:B------:R3:W-:Y:S01]  /*5b70*/  UTCHMMA gdesc[UR52], gdesc[UR34], tmem[UR20], tmem[UR6], idesc[UR7], UPT ;  /* 0x00ff0622340075ea */ /* 0x0007e2000b800014 */
[----:B------:R-:W-:Y:S01]  /*5b80*/  R2UR UR17, R0 ;  /* 0x00000000001172ca */ /* 0x000fe200000e0000 */
[----:B-1----:R-:W-:Y:S01]  /*5b90*/  UMOV UR4, 0x0 ;  /* 0x0000000000047882 */ /* 0x002fe20000000000 */
[----:B------:R-:W-:Y:S01]  /*5ba0*/  UMOV UR5, 0x8218010 ;  /* 0x0821801000057882 */ /* 0x000fe20000000000 */
[----:B--2---:R-:W-:Y:S01]  /*5bb0*/  UMOV UR8, 0x0 ;  /* 0x0000000000087882 */ /* 0x004fe20000000000 */
[----:B---3--:R-:W-:Y:S01]  /*5bc0*/  UMOV UR6, UR15 ;  /* 0x0000000f00067c82 */ /* 0x008fe20008000000 */
[----:B------:R-:W-:Y:S01]  /*5bd0*/  UMOV UR7, 0x40004040 ;  /* 0x4000404000077882 */ /* 0x000fe20000000000 */
[----:B------:R-:W-:Y:S01]  /*5be0*/  UMOV UR9, 0x8218010 ;  /* 0x0821801000097882 */ /* 0x000fe20000000000 */
[----:B------:R1:W-:Y:S01]  /*5bf0*/  UTCHMMA gdesc[UR12], gdesc[UR6], tmem[UR18], tmem[UR4], idesc[UR5], UPT ;  /* 0x00ff04060c0075ea */ /* 0x0003e2000b800012 */
[----:B------:R-:W-:Y:S01]  /*5c00*/  UMOV UR10, UR14 ;  /* 0x0000000e000a7c82 */ /* 0x000fe20008000000 */
[----:B------:R-:W-:Y:S01]  /*5c10*/  UMOV UR11, 0x40004040 ;  /* 0x40004040000b7882 */ /* 0x000fe20000000000 */
[----:B-1----:R-:W-:Y:S01]  /*5c20*/  UMOV UR4, UR16 ;  /* 0x0000001000047c82 */ /* 0x002fe20008000000 */
[----:B------:R-:W-:Y:S02]  /*5c30*/  UMOV UR5, 0x40004040 ;  /* 0x4000404000057882 */ /* 0x000fe40000000000 */
[----:B------:R1:W-:Y:S01]  /*5c40*/  UTCHMMA gdesc[UR10], gdesc[UR4], tmem[UR17], tmem[UR8], idesc[UR9], UPT ;  /* 0x00ff08040a0075ea */ /* 0x0003e2000b800011 */
[----:B------:R-:W-:Y:S05]  /*5c50*/  BRA.U !UP0, `(.L_x_120) ;  /* 0x0000000108047547 */ /* 0x000fea000b800000 */
[----:B-1----:R-:W-:Y:S05]  /*5c60*/  BPT.TRAP 0x1 ;  /* 0x000000040000795c */ /* 0x002fea0000300000 */
.L_x_120:
[----:B------:R-:W-:Y:S01]  /*5c70*/  UISETP.NE.U32.AND UP1, UPT, UR28, URZ, UPT ;  /* 0x000000ff1c00728c */ /* 0x000fe2000bf25070 */
[----:B------:R-:W-:Y:S01]  /*5c80*/  R2UR UR6, R13 ;  /* 0x000000000d0672ca */ /* 0x000fe200000e0000 */
[----:B-1----:R-:W-:Y:S01]  /*5c90*/  UIADD3 UR4, UPT, UPT, UR22, 0x38870, URZ ;  /* 0x0003887016047890 */ /* 0x002fe2000fffe0ff */
[----:B------:R-:W-:Y:S01]  /*5ca0*/  IMAD.MOV.U32 R0, RZ, RZ, RZ ;  /* 0x000000ffff007224 */ /* 0x000fe200078e00ff */
[----:B------:R-:W-:Y:S01]  /*5cb0*/  UIADD3 UR8, UPT, UPT, UR24, 0x2, URZ ;  /* 0x0000000218087890 */ /* 0x000fe2000fffe0ff */
[----:B------:R-:W-:Y:S01]  /*5cc0*/  IMAD.MOV.U32 R2, RZ, RZ, RZ ;  /* 0x000000ffff027224 */ /* 0x000fe200078e00ff */
[----:B------:R-:W-:Y:S01]  /*5cd0*/  UIADD3 UR14, UPT, UPT, UR24, 0x4, URZ ;  /* 0x00000004180e7890 */ /* 0x000fe2000fffe0ff */
[----:B------:R-:W-:Y:S01]  /*5ce0*/  BSSY.RECONVERGENT B0, `(.L_x_121) ;  /* 0x0000037000007945 */ /* 0x000fe20003800200 */
[----:B------:R-:W-:Y:S01]  /*5cf0*/  R2UR UR5, R0 ;  /* 0x00000000000572ca */ /* 0x000fe200000e0000 */
[----:B------:R-:W-:Y:S01]  /*5d00*/  UMOV UR20, 0x0 ;  /* 0x0000000000147882 */ /* 0x000fe20000000000 */
[----:B------:R-:W-:Y:S01]  /*5d10*/  R2UR UR18, R2 ;  /* 0x00000000021272ca */ /* 0x000fe200000e0000 */
[----:B------:R1:W-:Y:S01]  /*5d20*/  UTCBAR [UR4], URZ ;  /* 0x000000ff040073e9 */ /* 0x0003e200080000ff */
[C---:B------:R-:W-:Y:S01]  /*5d30*/  R2UR UR23, R0.reuse ;  /* 0x00000000001772ca */ /* 0x040fe200000e0000 */
[----:B------:R-:W-:Y:S01]  /*5d40*/  UMOV UR21, 0x8210010 ;  /* 0x0821001000157882 */ /* 0x000fe20000000000 */
[----:B------:R-:W-:Y:S01]  /*5d50*/  ULEA UR16, UR33, UR6, 0xb ;  /* 0x0000000621107291 */ /* 0x000fe2000f8e58ff */
[----:B------:R-:W-:Y:S01]  /*5d60*/  R2UR UR19, R0 ;  /* 0x00000000001372ca */ /* 0x000fe200000e0000 */
[----:B------:R-:W-:Y:S01]  /*5d70*/  UMOV UR17, 0x40004040 ;  /* 0x4000404000117882 */ /* 0x000fe20000000000 */
[----:B------:R-:W-:Y:S01]  /*5d80*/  UMOV UR12, 0x0 ;  /* 0x00000000000c7882 */ /* 0x000fe20000000000 */
[----:B------:R-:W-:Y:S01]  /*5d90*/  UIADD3 UR10, UPT, UPT, UR16, 0x80, URZ ;  /* 0x00000080100a7890 */ /* 0x000fe2000fffe0ff */
[----:B------:R-:W-:Y:S01]  /*5da0*/  LOP3.LUT R10, R10, 0x1, RZ, 0x3c, !PT ;  /* 0x000000010a0a7812 */ /* 0x000fe200078e3cff */
[----:B------:R-:W-:Y:S01]  /*5db0*/  UIADD3 UR6, UPT, UPT, UR16, 0x100, URZ ;  /* 0x0000010010067890 */ /* 0x000fe2000fffe0ff */
[----:B------:R-:W-:Y:S02]  /*5dc0*/  UMOV UR13, 0x8210010 ;  /* 0x08210010000d7882 */ /* 0x000fe40000000000 */
[----:B------:R2:W-:Y:S01]  /*5dd0*/  UTCHMMA gdesc[UR24], gdesc[UR16], tmem[UR5], tmem[UR20], idesc[UR21], UP1 ;  /* 0x00ff1410180075ea */ /* 0x0005e20008800005 */
[----:B------:R-:W-:Y:S01]  /*5de0*/  UMOV UR9, 0x40004040 ;  /* 0x4000404000097882 */ /* 0x000fe20000000000 */
[----:B------:R-:W-:Y:S01]  /*5df0*/  UMOV UR11, 0x40004040 ;  /* 0x40004040000b7882 */ /* 0x000fe20000000000 */
[----:B------:R-:W-:Y:S01]  /*5e00*/  UMOV UR28, 0x0 ;  /* 0x00000000001c7882 */ /* 0x000fe20000000000 */
[----:B------:R3:W-:Y:S01]  /*5e10*/  UTCHMMA gdesc[UR8], gdesc[UR10], tmem[UR18], tmem[UR12], idesc[UR13], UPT ;  /* 0x00ff0c0a080075ea */ /* 0x0007e2000b800012 */
[----:B------:R-:W-:Y:S01]  /*5e20*/  UMOV UR29, 0x8210010 ;  /* 0x08210010001d7882 */ /* 0x000fe20000000000 */
[----:B------:R-:W-:Y:S01]  /*5e30*/  UMOV UR15, 0x40004040 ;  /* 0x40004040000f7882 */ /* 0x000fe20000000000 */
[----:B------:R-:W-:Y:S02]  /*5e40*/  UMOV UR7, 0x40004040 ;  /* 0x4000404000077882 */ /* 0x000fe40000000000 */
[----:B------:R4:W-:Y:S01]  /*5e50*/  UTCHMMA gdesc[UR14], gdesc[UR6], tmem[UR23], tmem[UR28], idesc[UR29], UPT ;  /* 0x00ff1c060e0075ea */ /* 0x0009e2000b800017 */
[----:B-1----:R-:W-:Y:S02]  /*5e60*/  UIADD3 UR4, UPT, UPT, UR16, 0x180, URZ ;  /* 0x0000018010047890 */ /* 0x002fe4000fffe0ff */
[----:B--2---:R-:W-:Y:S01]  /*5e70*/  UIADD3 UR20, UPT, UPT, UR24, 0x400, URZ ;  /* 0x0000040018147890 */ /* 0x004fe2000fffe0ff */
[----:B------:R-:W-:Y:S01]  /*5e80*/  R2UR UR17, R2 ;  /* 0x00000000021172ca */ /* 0x000fe200000e0000 */
[----:B------:R-:W-:Y:S01]  /*5e90*/  UMOV UR5, 0x40004040 ;  /* 0x4000404000057882 */ /* 0x000fe20000000000 */
[----:B------:R-:W-:Y:S01]  /*5ea0*/  UMOV UR21, 0x40004040 ;  /* 0x4000404000157882 */ /* 0x000fe20000000000 */
[----:B---3--:R-:W-:Y:S02]  /*5eb0*/  UIADD3 UR12, UPT, UPT, UR24, 0x6, URZ ;  /* 0x00000006180c7890 */ /* 0x008fe4000fffe0ff */
[----:B------:R-:W-:Y:S02]  /*5ec0*/  UIADD3 UR10, UPT, UPT, UR16, 0x280, URZ ;  /* 0x00000280100a7890 */ /* 0x000fe4000fffe0ff */
[----:B------:R-:W-:Y:S01]  /*5ed0*/  UIADD3 UR18, UPT, UPT, UR24, 0x404, URZ ;  /* 0x0000040418127890 */ /* 0x000fe2000fffe0ff */
[C---:B----4-:R-:W-:Y:S01]  /*5ee0*/  R2UR UR28, R0.reuse ;  /* 0x00000000001c72ca */ /* 0x050fe200000e0000 */
[----:B------:R-:W-:Y:S01]  /*5ef0*/  UIADD3 UR14, UPT, UPT, UR16, 0x200, URZ ;  /* 0x00000200100e7890 */ /* 0x000fe2000fffe0ff */
[----:B------:R-:W-:Y:S01]  /*5f00*/  R2UR UR29, R0 ;  /* 0x00000000001d72ca */ /* 0x000fe200000e0000 */
[----:B------:R-:W-:Y:S01]  /*5f10*/  UIADD3 UR6, UPT, UPT, UR24, 0x402, URZ ;  /* 0x0000040218067890 */ /* 0x000fe2000fffe0ff */
[----:B------:R-:W-:Y:S01]  /*5f20*/  UMOV UR8, 0x0 ;  /* 0x0000000000087882 */ /* 0x000fe20000000000 */
[----:B------:R-:W-:Y:S01]  /*5f30*/  UMOV UR9, 0x8210010 ;  /* 0x0821001000097882 */ /* 0x000fe20000000000 */
[----:B------:R-:W-:Y:S02]  /*5f40*/  UMOV UR13, 0x40004040 ;  /* 0x40004040000d7882 */ /* 0x000fe40000000000 */
[----:B------:R1:W-:Y:S05]  /*5f50*/  UTCHMMA gdesc[UR12], gdesc[UR4], tmem[UR19], tmem[UR8], idesc[UR9], UPT ;  /* 0x00ff08040c0075ea */ /* 0x0003ea000b800013 */
[----:B------:R2:W-:Y:S01]  /*5f60*/  UTCHMMA gdesc[UR20], gdesc[UR14], tmem[UR28], tmem[UR8], idesc[UR9], UPT ;  /* 0x00ff080e140075ea */ /* 0x0005e2000b80001c */
[----:B------:R3:W-:Y:S01]  /*5f70*/  UTCHMMA gdesc[UR6], gdesc[UR10], tmem[UR17], tmem[UR8], idesc[UR9], UPT ;  /* 0x00ff080a060075ea */ /* 0x0007e2000b800011 */
[----:B-1----:R-:W-:Y:S02]  /*5f80*/  UIADD3 UR12, UPT, UPT, UR16, 0x300, URZ ;  /* 0x00000300100c7890 */ /* 0x002fe4000fffe0ff */
[----:B------:R-:W-:Y:S01]  /*5f90*/  UIADD3 UR4, UPT, UPT, UR24, 0x406, URZ ;  /* 0x0000040618047890 */ /* 0x000fe2000fffe0ff */
[----:B--2---:R-:W-:Y:S01]  /*5fa0*/  UMOV UR20, 0x0 ;  /* 0x0000000000147882 */ /* 0x004fe20000000000 */
[----:B---3--:R-:W-:Y:S01]  /*5fb0*/  UIADD3 UR8, UPT, UPT, UR16, 0x380, URZ ;  /* 0x0000038010087890 */ /* 0x008fe2000fffe0ff */
[----:B------:R-:W-:Y:S01]  /*5fc0*/  UMOV UR21, 0x8210010 ;  /* 0x0821001000157882 */ /* 0x000fe20000000000 */
[----:B------:R-:W-:Y:S01]  /*5fd0*/  UMOV UR19, 0x40004040 ;  /* 0x4000404000137882 */ /* 0x000fe20000000000 */
[----:B------:R-:W-:Y:S02]  /*5fe0*/  UMOV UR14, 0x0 ;  /* 0x00000000000e7882 */ /* 0x000fe40000000000 */
[----:B------:R1:W-:Y:S01]  /*5ff0*/  UTCHMMA gdesc[UR18], gdesc[UR12], tmem[UR29], tmem[UR20], idesc[UR21], UPT ;  /* 0x00ff140c120075ea */ /* 0x0003e2000b80001d */
[----:B------:R-:W-:Y:S01]  /*6000*/  UMOV UR15, 0x8210010 ;  /* 0x08210010000f7882 */ /* 0x000fe20000000000 */
[----:B------:R-:W-:Y:S02]  /*6010*/  UMOV UR9, 0x40004040 ;  /* 0x4000404000097882 */ /* 0x000fe40000000000 */
[----:B------:R1:W-:Y:S01]  /*6020*/  UTCHMMA gdesc[UR4], gdesc[UR8], tmem[UR23], tmem[UR14], idesc[UR15], UPT ;  /* 0x00ff0e08040075ea */ /* 0x0003e2000b800017 */
[----:B------:R-:W-:Y:S05]  /*6030*/  @!P4 BRA `(.L_x_122) ;  /* 0x000000000004c947 */ /* 0x000fea0003800000 */
[----:B-1----:R-:W-:Y:S05]  /*6040*/  BPT.TRAP 0x1 ;  /* 0x000000040000795c */ /* 0x002fea0000300000 */
.L_x_122:
[----:B-1----:R-:W-:Y:S05]  /*6050*/  BSYNC.RECONVERGENT B0 ;  /* 0x0000000000007941 */ /* 0x002fea0003800200 */
.L_x_121:
[----:B------:R-:W-:Y:S04]  /*6060*/  ULEA UR4, UR33, UR22, 0x3 ;  /* 0x0000001621047291 */ /* 0x000fe8000f8e18ff */
[----:B------:R-:W-:Y:S02]  /*6070*/  UIADD3 UR5, UPT, UPT, UR4, 0x38810, URZ ;  /* 0x0003881004057890 */ /* 0x000fe4000fffe0ff */
[----:B------:R-:W-:Y:S04]  /*6080*/  UIADD3 UR4, UPT, UPT, UR33, 0x1, URZ ;  /* 0x0000000121047890 */ /* 0x000fe8000fffe0ff */
[----:B------:R-:W-:Y:S03]  /*6090*/  UISETP.NE.AND UP1, UPT, UR4, 0x2, UPT ;  /* 0x000000020400788c */ /* 0x000fe6000bf25270 */
[----:B------:R1:W-:Y:S01]  /*60a0*/  UTCBAR [UR5], URZ ;  /* 0x000000ff050073e9 */ /* 0x0003e200080000ff */
[----:B------:R-:W-:Y:S01]  /*60b0*/  USEL UR33, UR4, URZ, UP1 ;  /* 0x000000ff04217287 */ /* 0x000fe20008800000 */
[----:B------:R-:W-:Y:S11]  /*60c0*/  BRA.U !UP0, `(.L_x_123) ;  /* 0x0000000108047547 */ /* 0x000ff6000b800000 */
[----:B-1----:R-:W-:Y:S05]  /*60d0*/  BPT.TRAP 0x1 ;  /* 0x000000040000795c */ /* 0x002fea0000300000 */
.L_x_123:
[----:B------:R-:W-:Y:S01]  /*60e0*/  LOP3.LUT R12, R12, 0x1, RZ, 0x3c, !PT ;  /* 0x000000010c0c7812 */ /* 0x000fe200078e3cff */
[----:B------:R-:W-:Y:S09]  /*60f0*/  UIADD3 UR4, UPT, UPT, UR22, 0x38898, URZ ;  /* 0x0003889816047890 */ /* 0x000ff2000fffe0ff */
[----:B------:R2:W-:Y:S01]  /*6100*/  UTCBAR [UR4], URZ ;  /* 0x000000ff040073e9 */ /* 0x0005e200080000ff */
[----:B------:R-:W-:Y:S05]  /*6110*/  BRA.U !UP0, `(.L_x_124) ;  /* 0x0000000108047547 */ /* 0x000fea000b800000 */
[----:B-12---:R-:W-:Y:S05]  /*6120*/  BPT.TRAP 0x1 ;  /* 0x000000040000795c */ /* 0x006fea0000300000 */
.L_x_124:
[----:B------:R-:W-:Y:S04]  /*6130*/  SHF.L.U32 R2, R10, 0x1f, RZ ;  /* 0x0000001f0a027819 */ /* 0x000fe800000006ff */
[----:B------:R-:W3:Y:S02]  /*6140*/  SYNCS.PHASECHK.TRANS64.TRYWAIT P0, [UR22+0x38878], R2 ;  /* 0x03887802ff0075a7 */ /* 0x000ee40008001116 */
[----:B---3--:R-:W-:Y:S05]  /*6150*/  @!P0 BRA `(.L_x_125) ;  /* 0x000000a800688947 */ /* 0x008fea0003800000 */
.L_x_290:
[----:B------:R-:W-:Y:S05]  /*6160*/  BRA.U !UP4, `(.L_x_126) ;  /* 0x000000010c047547 */ /* 0x000fea000b800000 */
[----:B-12---:R-:W-:Y:S05]  /*6170*/  BPT.TRAP 0x1 ;  /* 0x000000040000795c */ /* 0x006fea0000300000 */
.L_x_126:
[----:B------:R-:W-:Y:S01]  /*6180*/  SHF.L.U32 R14, R7, 0x1f, RZ ;  /* 0x0000001f070e7819 */ /* 0x000fe200000006ff */
[----:B---3--:R-:W-:Y:S02]  /*6190*/  HFMA2 R0, -RZ, RZ, 0, 1.52587890625e-05 ;  /* 0x00000100ff007431 */ /* 0x008fe400000001ff */
[----:B------:R-:W-:Y:S01]  /*61a0*/  IMAD.MOV.U32 R2, RZ, RZ, 0x100 ;  /* 0x00000100ff027424 */ /* 0x000fe200078e00ff */
[----:B------:R-:W3:Y:S02]  /*61b0*/  SYNCS.PHASECHK.TRANS64.TRYWAIT P0, [UR22+0x38820], R14 ;  /* 0x0388200eff0075a7 */ /* 0x000ee40008001116 */
[----:B---3--:R-:W-:Y:S05]  /*61c0*/  @!P0 BRA `(.L_x_127) ;  /* 0x000000a800648947 */ /* 0x008fea0003800000 */
.L_x_292:
[----:B--2---:R-:W-:Y:S01]  /*61d0*/  UIADD3 UR4, UPT, UPT, UR26, 0x4, URZ ;  /* 0x000000041a047890 */ /* 0x004fe2000fffe0ff */
[----:B------:R-:W-:Y:S01]  /*61e0*/  R2UR UR10, R2 ;  /* 0x00000000020a72ca */ /* 0x000fe200000e0000 */
[----:B------:R-:W-:Y:S01]  /*61f0*/  UMOV UR8, 0x0 ;  /* 0x0000000000087882 */ /* 0x000fe20000000000 */
[----:B------:R-:W-:Y:S01]  /*6200*/  UMOV UR9, 0x8200010 ;  /* 0x0820001000097882 */ /* 0x000fe20000000000 */
[----:B------:R-:W-:Y:S01]  /*6210*/  IMAD.MOV.U32 R2, RZ, RZ, 0x100 ;  /* 0x00000100ff027424 */ /* 0x000fe200078e00ff */
[----:B------:R-:W-:Y:S01]  /*6220*/  R2UR UR18, R0 ;  /* 0x00000000001272ca */ /* 0x000fe200000e0000 */
[----:B------:R-:W-:Y:S01]  /*6230*/  UMOV UR14, UR40 ;  /* 0x00000028000e7c82 */ /* 0x000fe20008000000 */
[----:B------:R-:W-:Y:S01]  /*6240*/  UMOV UR15, 0x40004040 ;  /* 0x40004040000f7882 */ /* 0x000fe20000000000 */
[----:B------:R-:W-:Y:S01]  /*6250*/  UMOV UR12, 0x0 ;  /* 0x00000000000c7882 */ /* 0x000fe20000000000 */
[----:B------:R-:W-:Y:S01]  /*6260*/  R2UR UR19, R2 ;  /* 0x00000000021372ca */ /* 0x000fe200000e0000 */
[----:B------:R-:W-:Y:S01]  /*6270*/  UMOV UR13, 0x8200010 ;  /* 0x08200010000d7882 */ /* 0x000fe20000000000 */
[----:B------:R-:W-:Y:S01]  /*6280*/  UMOV UR6, UR38 ;  /* 0x0000002600067c82 */ /* 0x000fe20008000000 */
[----:B------:R-:W-:Y:S01]  /*6290*/  UMOV UR7, 0x40004040 ;  /* 0x4000404000077882 */ /* 0x000fe20000000000 */
[----:B------:R-:W-:Y:S01]  /*62a0*/  UMOV UR11, 0x8200010 ;  /* 0x08200010000b7882 */ /* 0x000fe20000000000 */
[----:B------:R2:W-:Y:S01]  /*62b0*/  UTCHMMA gdesc[UR26], gdesc[UR30], tmem[UR10], tmem[UR8], idesc[UR9], !UPT ;  /* 0x00ff081e1a0075ea */ /* 0x0005e2000f80000a */
[----:B------:R-:W-:Y:S01]  /*62c0*/  UMOV UR16, UR36 ;  /* 0x0000002400107c82 */ /* 0x000fe20008000000 */
[----:B------:R-:W-:Y:S01]  /*62d0*/  UMOV UR17, 0x40004040 ;  /* 0x4000404000117882 */ /* 0x000fe20000000000 */
[----:B-1----:R-:W-:Y:S01]  /*62e0*/  UMOV UR5, 0x40004040 ;  /* 0x4000404000057882 */ /* 0x002fe20000000000 */
[----:B------:R1:W-:Y:S01]  /*62f0*/  UTCHMMA gdesc[UR6], gdesc[UR14], tmem[UR18], tmem[UR12], idesc[UR13], UPT ;  /* 0x00ff0c0e060075ea */ /* 0x0003e2000b800012 */
[----:B------:R-:W-:Y:S01]  /*6300*/  UMOV UR29, 0x8200010 ;  /* 0x08200010001d7882 */ /* 0x000fe20000000000 */
[----:B---3--:R-:W-:Y:S02]  /*6310*/  IMAD.MOV.U32 R3, RZ, RZ, 0x100 ;  /* 0x00000100ff037424 */ /* 0x008fe400078e00ff */
[----:B------:R-:W-:Y:S03]  /*6320*/  IMAD.MOV.U32 R0, RZ, RZ, 0x100 ;  /* 0x00000100ff007424 */ /* 0x000fe600078e00ff */
[----:B------:R-:W-:Y:S02]  /*6330*/  R2UR UR21, R3 ;  /* 0x00000000031572ca */ /* 0x000fe400000e0000 */
[C---:B------:R-:W-:Y:S02]  /*6340*/  R2UR UR28, R0.reuse ;  /* 0x00000000001c72ca */ /* 0x040fe400000e0000 */
[C---:B------:R-:W-:Y:S02]  /*6350*/  R2UR UR23, R0.reuse ;  /* 0x00000000001772ca */ /* 0x040fe400000e0000 */
[C---:B------:R-:W-:Y:S01]  /*6360*/  R2UR UR20, R0.reuse ;  /* 0x00000000001472ca */ /* 0x040fe200000e0000 */
[----:B--2---:R-:W-:Y:S01]  /*6370*/  UIADD3 UR8, UPT, UPT, UR26, 0x6, URZ ;  /* 0x000000061a087890 */ /* 0x004fe2000fffe0ff */
[----:B------:R-:W-:Y:S01]  /*6380*/  UMOV UR10, 0x0 ;  /* 0x00000000000a7882 */ /* 0x000fe20000000000 */
[----:B------:R-:W-:Y:S01]  /*6390*/  UMOV UR9, 0x40004040 ;  /* 0x4000404000097882 */ /* 0x000fe20000000000 */
[----:B-1----:R-:W-:Y:S01]  /*63a0*/  UIADD3 UR12, UPT, UPT, UR30, 0x6, URZ ;  /* 0x000000061e0c7890 */ /* 0x002fe2000fffe0ff */
[----:B------:R1:W-:Y:S01]  /*63b0*/  UTCHMMA gdesc[UR4], gdesc[UR16], tmem[UR19], tmem[UR10], idesc[UR11], UPT ;  /* 0x00ff0a10040075ea */ /* 0x0003e2000b800013 */
[----:B------:R-:W-:Y:S01]  /*63c0*/  UIADD3 UR6, UPT, UPT, UR30, 0x400, URZ ;  /* 0x000004001e067890 */ /* 0x000fe2000fffe0ff */
[----:B------:R-:W-:Y:S01]  /*63d0*/  R2UR UR18, R0 ;  /* 0x00000000001272ca */ /* 0x000fe200000e0000 */
[----:B------:R-:W-:Y:S01]  /*63e0*/  UMOV UR14, 0x0 ;  /* 0x00000000000e7882 */ /* 0x000fe20000000000 */
[----:B------:R-:W-:Y:S01]  /*63f0*/  UMOV UR15, 0x8200010 ;  /* 0x08200010000f7882 */ /* 0x000fe20000000000 */
[----:B------:R-:W-:Y:S03]  /*6400*/  UMOV UR13, 0x40004040 ;  /* 0x40004040000d7882 */ /* 0x000fe60000000000 */
[----:B------:R2:W-:Y:S01]  /*6410*/  UTCHMMA gdesc[UR8], gdesc[UR12], tmem[UR21], tmem[UR14], idesc[UR15], UPT ;  /* 0x00ff0e0c080075ea */ /* 0x0005e2000b800015 */
[----:B-1----:R-:W-:Y:S02]  /*6420*/  UIADD3 UR10, UPT, UPT, UR26, 0x400, URZ ;  /* 0x000004001a0a7890 */ /* 0x002fe4000fffe0ff */
[----:B------:R-:W-:Y:S01]  /*6430*/  UIADD3 UR16, UPT, UPT, UR30, 0x402, URZ ;  /* 0x000004021e107890 */ /* 0x000fe2000fffe0ff */
[----:B------:R-:W-:Y:S01]  /*6440*/  UMOV UR4, 0x0 ;  /* 0x0000000000047882 */ /* 0x000fe20000000000 */
[----:B------:R-:W-:Y:S01]  /*6450*/  UMOV UR5, 0x8200010 ;  /* 0x0820001000057882 */ /* 0x000fe20000000000 */
[----:B------:R-:W-:Y:S01]  /*6460*/  UMOV UR11, 0x40004040 ;  /* 0x40004040000b7882 */ /* 0x000fe20000000000 */
[----:B--2---:R-:W-:Y:S03]  /*6470*/  UIADD3 UR14, UPT, UPT, UR26, 0x402, URZ ;  /* 0x000004021a0e7890 */ /* 0x004fe6000fffe0ff */
[----:B------:R1:W-:Y:S01]  /*6480*/  UTCHMMA gdesc[UR10], gdesc[UR6], tmem[UR28], tmem[UR4], idesc[UR5], UPT ;  /* 0x00ff04060a0075ea */ /* 0x0003e2000b80001c */
[----:B------:R-:W-:Y:S02]  /*6490*/  UIADD3 UR12, UPT, UPT, UR30, 0x404, URZ ;  /* 0x000004041e0c7890 */ /* 0x000fe4000fffe0ff */
[----:B------:R-:W-:Y:S01]  /*64a0*/  UIADD3 UR8, UPT, UPT, UR26, 0x404, URZ ;  /* 0x000004041a087890 */ /* 0x000fe2000fffe0ff */
[----:B------:R-:W-:Y:S01]  /*64b0*/  UMOV UR15, 0x40004040 ;  /* 0x40004040000f7882 */ /* 0x000fe20000000000 */
[----:B-1----:R-:W-:Y:S01]  /*64c0*/  UIADD3 UR4, UPT, UPT, UR26, 0x406, URZ ;  /* 0x000004061a047890 */ /* 0x002fe2000fffe0ff */
[----:B------:R-:W-:Y:S01]  /*64d0*/  UMOV UR28, 0x0 ;  /* 0x00000000001c7882 */ /* 0x000fe20000000000 */
[----:B------:R-:W-:Y:S01]  /*64e0*/  UMOV UR10, 0x0 ;  /* 0x00000000000a7882 */ /* 0x000fe20000000000 */
[----:B------:R1:W-:Y:S01]  /*64f0*/  UTCHMMA gdesc[UR14], gdesc[UR16], tmem[UR23], tmem[UR28], idesc[UR29], UPT ;  /* 0x00ff1c100e0075ea */ /* 0x0003e2000b800017 */
[----:B------:R-:W-:Y:S01]  /*6500*/  UMOV UR11, 0x8200010 ;  /* 0x08200010000b7882 */ /* 0x000fe20000000000 */
[----:B------:R-:W-:Y:S02]  /*6510*/  UMOV UR6, 0x0 ;  /* 0x0000000000067882 */ /* 0x000fe40000000000 */
[----:B------:R1:W-:Y:S01]  /*6520*/  UTCHMMA gdesc[UR8], gdesc[UR12], tmem[UR20], tmem[UR10], idesc[UR11], UPT ;  /* 0x00ff0a0c080075ea */ /* 0x0003e2000b800014 */
[----:B------:R-:W-:Y:S01]  /*6530*/  UMOV UR7, 0x8200010 ;  /* 0x0820001000077882 */ /* 0x000fe20000000000 */
[----:B------:R-:W-:Y:S02]  /*6540*/  UMOV UR5, 0x40004040 ;  /* 0x4000404000057882 */ /* 0x000fe40000000000 */
[----:B------:R1:W-:Y:S01]  /*6550*/  UTCHMMA gdesc[UR4], gdesc[UR70], tmem[UR18], tmem[UR6], idesc[UR7], UPT ;  /* 0x00ff0646040075ea */ /* 0x0003e2000b800012 */
[----:B------:R-:W-:Y:S05]  /*6560*/  BRA.U !UP0, `(.L_x_128) ;  /* 0x0000000108047547 */ /* 0x000fea000b800000 */
[----:B-1----:R-:W-:Y:S05]  /*6570*/  BPT.TRAP 0x1 ;  /* 0x000000040000795c */ /* 0x002fea0000300000 */
.L_x_128:
[----:B-1----:R-:W-:Y:S09]  /*6580*/  UIADD3 UR4, UPT, UPT, UR22, 0x38860, URZ ;  /* 0x0003886016047890 */ /* 0x002ff2000fffe0ff */
[----:B------:R1:W-:Y:S01]  /*6590*/  UTCBAR [UR4], URZ ;  /* 0x000000ff040073e9 */ /* 0x0003e200080000ff */
[----:B------:R-:W-:Y:S05]  /*65a0*/  BRA.U !UP0, `(.L_x_129) ;  /* 0x0000000108047547 */ /* 0x000fea000b800000 */
[----:B-1----:R-:W-:Y:S05]  /*65b0*/  BPT.TRAP 0x1 ;  /* 0x000000040000795c */ /* 0x002fea0000300000 */
.L_x_129:
[----:B------:R-:W-:Y:S01]  /*65c0*/  SHF.L.U32 R14, R8, 0x1f, RZ ;  /* 0x0000001f080e7819 */ /* 0x000fe200000006ff */
[----:B------:R-:W-:Y:S01]  /*65d0*/  IMAD.MOV.U32 R2, RZ, RZ, 0x180 ;  /* 0x00000180ff027424 */ /* 0x000fe200078e00ff */
[----:B------:R-:W-:Y:S02]  /*65e0*/  MOV R0, 0x80 ;  /* 0x0000008000007802 */ /* 0x000fe40000000f00 */
[----:B------:R-:W2:Y:S02]  /*65f0*/  SYNCS.PHASECHK.TRANS64.TRYWAIT P0, [UR22+0x38880], R14 ;  /* 0x0388800eff0075a7 */ /* 0x000ea40008001116 */
[----:B--2---:R-:W-:Y:S05]  /*6600*/  @!P0 BRA `(.L_x_130) ;  /* 0x000000a4006c8947 */ /* 0x004fea0003800000 */
.L_x_294:
[----:B------:R-:W-:Y:S01]  /*6610*/  R2UR UR7, R2 ;  /* 0x00000000020772ca */ /* 0x000fe200000e0000 */
[----:B-1----:R-:W-:Y:S01]  /*6620*/  UIADD3 UR4, UPT, UPT, UR22, 0x20000, URZ ;  /* 0x0002000016047890 */ /* 0x002fe2000fffe0ff */
[----:B------:R-:W-:Y:S01]  /*6630*/  R2UR UR11, R0 ;  /* 0x00000000000b72ca */ /* 0x000fe200000e0000 */
[----:B------:R-:W-:Y:S01]  /*6640*/  UMOV UR20, 0x0 ;  /* 0x0000000000147882 */ /* 0x000fe20000000000 */
[----:B------:R-:W-:Y:S01]  /*6650*/  UMOV UR21, 0x8210010 ;  /* 0x0821001000157882 */ /* 0x000fe20000000000 */
[----:B------:R-:W-:Y:S01]  /*6660*/  USHF.R.U32.HI UR4, URZ, 0x4, UR4 ;  /* 0x00000004ff047899 */ /* 0x000fe20008011604 */
[----:B--2---:R-:W-:Y:S01]  /*6670*/  IMAD.MOV.U32 R3, RZ, RZ, 0x188 ;  /* 0x00000188ff037424 */ /* 0x004fe200078e00ff */
[----:B------:R-:W-:Y:S01]  /*6680*/  UMOV UR5, 0x40004040 ;  /* 0x4000404000057882 */ /* 0x000fe20000000000 */
[----:B------:R-:W-:Y:S01]  /*6690*/  UMOV UR28, 0x0 ;  /* 0x00000000001c7882 */ /* 0x000fe20000000000 */
[----:B------:R-:W-:Y:S01]  /*66a0*/  ULOP3.LUT UR4, UR4, 0x3fff, URZ, 0xc0, !UPT ;  /* 0x00003fff04047892 */ /* 0x000fe2000f8ec0ff */
[----:B------:R-:W-:Y:S01]  /*66b0*/  IMAD.MOV.U32 R2, RZ, RZ, 0x80 ;  /* 0x00000080ff027424 */ /* 0x000fe200078e00ff */
[----:B------:R-:W-:Y:S01]  /*66c0*/  R2UR UR14, R3 ;  /* 0x00000000030e72ca */ /* 0x000fe200000e0000 */
[----:B------:R-:W-:Y:S01]  /*66d0*/  IMAD.MOV.U32 R0, RZ, RZ, 0x190 ;  /* 0x00000190ff007424 */ /* 0x000fe200078e00ff */
[----:B------:R-:W-:Y:S01]  /*66e0*/  ULOP3.LUT UR4, UR4, 0x4000000, URZ, 0xfc, !UPT ;  /* 0x0400000004047892 */ /* 0x000fe2000f8efcff */
[----:B------:R-:W-:Y:S01]  /*66f0*/  IMAD.MOV.U32 R3, RZ, RZ, 0x80 ;  /* 0x00000080ff037424 */ /* 0x000fe200078e00ff */
[----:B------:R-:W-:Y:S01]  /*6700*/  R2UR UR15, R2 ;  /* 0x00000000020f72ca */ /* 0x000fe200000e0000 */
[----:B------:R-:W-:Y:S01]  /*6710*/  UMOV UR29, 0x8210010 ;  /* 0x08210010001d7882 */ /* 0x000fe20000000000 */
[----:B------:R-:W-:Y:S01]  /*6720*/  R2UR UR17, R0 ;  /* 0x00000000001172ca */ /* 0x000fe200000e0000 */
[----:B------:R-:W-:Y:S01]  /*6730*/  UMOV UR19, 0x8210010 ;  /* 0x0821001000137882 */ /* 0x000fe20000000000 */
[----:B------:R-:W-:Y:S01]  /*6740*/  R2UR UR13, R3 ;  /* 0x00000000030d72ca */ /* 0x000fe200000e0000 */
[----:B------:R-:W-:Y:S02]  /*6750*/  IMAD.MOV.U32 R2, RZ, RZ, 0x198 ;  /* 0x00000198ff027424 */ /* 0x000fe400078e00ff */
[----:B------:R1:W-:Y:S01]  /*6760*/  UTCHMMA tmem[UR7], gdesc[UR4], tmem[UR11], tmem[UR20], idesc[UR21], UPT ;  /* 0x00ff1404070079ea */ /* 0x0003e2000b80000b */
[----:B------:R-:W-:Y:S02]  /*6770*/  IMAD.MOV.U32 R0, RZ, RZ, 0x80 ;  /* 0x00000080ff007424 */ /* 0x000fe400078e00ff */
[----:B------:R-:W-:Y:S01]  /*6780*/  R2UR UR18, R2 ;  /* 0x00000000021272ca */ /* 0x000fe200000e0000 */
[----:B------:R-:W-:Y:S02]  /*6790*/  IMAD.MOV.U32 R3, RZ, RZ, 0x1a0 ;  /* 0x000001a0ff037424 */ /* 0x000fe400078e00ff */
[----:B------:R-:W-:Y:S01]  /*67a0*/  R2UR UR16, R0 ;  /* 0x00000000001072ca */ /* 0x000fe200000e0000 */
[----:B------:R2:W-:Y:S01]  /*67b0*/  UTCHMMA tmem[UR14], gdesc[UR68], tmem[UR15], tmem[UR28], idesc[UR29], UPT ;  /* 0x00ff1c440e0079ea */ /* 0x0005e2000b80000f */
[----:B------:R-:W-:Y:S01]  /*67c0*/  IMAD.MOV.U32 R0, RZ, RZ, 0x1a8 ;  /* 0x000001a8ff007424 */ /* 0x000fe200078e00ff */
[----:B------:R-:W-:Y:S01]  /*67d0*/  R2UR UR10, R3 ;  /* 0x00000000030a72ca */ /* 0x000fe200000e0000 */
[----:B------:R-:W-:Y:S02]  /*67e0*/  IMAD.MOV.U32 R2, RZ, RZ, 0x80 ;  /* 0x00000080ff027424 */ /* 0x000fe400078e00ff */
[----:B------:R-:W-:Y:S01]  /*67f0*/  IMAD.MOV.U32 R3, RZ, RZ, 0x80 ;  /* 0x00000080ff037424 */ /* 0x000fe200078e00ff */
[----:B------:R-:W-:Y:S01]  /*6800*/  R2UR UR8, R0 ;  /* 0x00000000000872ca */ /* 0x000fe200000e0000 */
[----:B------:R-:W-:Y:S01]  /*6810*/  IMAD.MOV.U32 R0, RZ, RZ, 0x1b0 ;  /* 0x000001b0ff007424 */ /* 0x000fe200078e00ff */
[C---:B------:R-:W-:Y:S02]  /*6820*/  R2UR UR12, R2.reuse ;  /* 0x00000000020c72ca */ /* 0x040fe400000e0000 */
[----:B------:R-:W-:Y:S01]  /*6830*/  R2UR UR9, R2 ;  /* 0x00000000020972ca */ /* 0x000fe200000e0000 */
[----:B------:R-:W-:Y:S01]  /*6840*/  IMAD.MOV.U32 R2, RZ, RZ, 0x1b8 ;  /* 0x000001b8ff027424 */ /* 0x000fe200078e00ff */
[----:B------:R-:W-:Y:S01]  /*6850*/  R2UR UR6, R0 ;  /* 0x00000000000672ca */ /* 0x000fe200000e0000 */
[----:B------:R-:W-:Y:S01]  /*6860*/  IMAD.MOV.U32 R0, RZ, RZ, 0x80 ;  /* 0x00000080ff007424 */ /* 0x000fe200078e00ff */
[----:B-1----:R-:W-:Y:S01]  /*6870*/  UMOV UR4, 0x0 ;  /* 0x0000000000047882 */ /* 0x002fe20000000000 */
[----:B------:R-:W-:Y:S01]  /*6880*/  UMOV UR5, 0x8210010 ;  /* 0x0821001000057882 */ /* 0x000fe20000000000 */
[----:B------:R-:W-:Y:S01]  /*6890*/  R2UR UR7, R3 ;  /* 0x00000000030772ca */ /* 0x000fe200000e0000 */
[----:B------:R1:W-:Y:S01]  /*68a0*/  UTCHMMA tmem[UR17], gdesc[UR66], tmem[UR13], tmem[UR4], idesc[UR5], UPT ;  /* 0x00ff0442110079ea */ /* 0x0003e2000b80000d */
[----:B------:R3:W-:Y:S03]  /*68b0*/  UTCHMMA tmem[UR18], gdesc[UR64], tmem[UR16], tmem[UR20], idesc[UR21], UPT ;  /* 0x00ff1440120079ea */ /* 0x0007e6000b800010 */
[----:B------:R4:W-:Y:S01]  /*68c0*/  UTCHMMA tmem[UR10], gdesc[UR62], tmem[UR12], tmem[UR28], idesc[UR29], UPT ;  /* 0x00ff1c3e0a0079ea */ /* 0x0009e2000b80000c */
[----:B--2---:R-:W-:Y:S01]  /*68d0*/  UMOV UR14, 0x0 ;  /* 0x00000000000e7882 */ /* 0x004fe20000000000 */
[----:B------:R-:W-:Y:S01]  /*68e0*/  UMOV UR15, 0x8210010 ;  /* 0x08210010000f7882 */ /* 0x000fe20000000000 */
[----:B-1----:R-:W-:Y:S01]  /*68f0*/  R2UR UR4, R2 ;  /* 0x00000000020472ca */ /* 0x002fe200000e0000 */
[----:B---3--:R-:W-:Y:S01]  /*6900*/  UMOV UR18, 0x0 ;  /* 0x0000000000127882 */ /* 0x008fe20000000000 */
[----:B------:R-:W-:Y:S01]  /*6910*/  R2UR UR5, R0 ;  /* 0x00000000000572ca */ /* 0x000fe200000e0000 */
[----:B------:R4:W-:Y:S02]  /*6920*/  UTCHMMA tmem[UR8], gdesc[UR60], tmem[UR9], tmem[UR18], idesc[UR19], UPT ;  /* 0x00ff123c080079ea */ /* 0x0009e4000b800009 */
[----:B------:R4:W-:Y:S10]  /*6930*/  UTCHMMA tmem[UR6], gdesc[UR58], tmem[UR7], tmem[UR20], idesc[UR21], UPT ;  /* 0x00ff143a060079ea */ /* 0x0009f4000b800007 */
[----:B------:R4:W-:Y:S01]  /*6940*/  UTCHMMA tmem[UR4], gdesc[UR56], tmem[UR5], tmem[UR14], idesc[UR15], UPT ;  /* 0x00ff0e38040079ea */ /* 0x0009e2000b800005 */
[----:B------:R-:W-:Y:S05]  /*6950*/  BRA.U !UP0, `(.L_x_131) ;  /* 0x0000000108047547 */ /* 0x000fea000b800000 */
[----:B----4-:R-:W-:Y:S05]  /*6960*/  BPT.TRAP 0x1 ;  /* 0x000000040000795c */ /* 0x010fea0000300000 */
.L_x_131:
[----:B----4-:R-:W-:Y:S09]  /*6970*/  UIADD3 UR4, UPT, UPT, UR22, 0x38888, URZ ;  /* 0x0003888816047890 */ /* 0x010ff2000fffe0ff */
[----:B------:R1:W-:Y:S01]  /*6980*/  UTCBAR [UR4], URZ ;  /* 0x000000ff040073e9 */ /* 0x0003e200080000ff */
[----:B------:R-:W-:Y:S05]  /*6990*/  BRA.U !UP4, `(.L_x_132) ;  /* 0x000000010c047547 */ /* 0x000fea000b800000 */
[----:B-1----:R-:W-:Y:S05]  /*69a0*/  BPT.TRAP 0x1 ;  /* 0x000000040000795c */ /* 0x002fea0000300000 */
.L_x_132:
[----:B------:R-:W-:Y:S01]  /*69b0*/  LOP3.LUT R7, R7, 0x1, RZ, 0x3c, !PT ;  /* 0x0000000107077812 */ /* 0x000fe200078e3cff */
[----:B------:R-:W2:Y:S01]  /*69c0*/  LDL.LU R0, [R1] ;  /* 0x0000000001007983 */ /* 0x000ea20000300800 */
[----:B------:R-:W-:Y:S01]  /*69d0*/  LOP3.LUT R9, R9, 0x1, RZ, 0x3c, !PT ;  /* 0x0000000109097812 */ /* 0x000fe200078e3cff */
[----:B-1----:R-:W-:Y:S01]  /*69e0*/  UIADD3 UR4, UPT, UPT, UR22, 0x38828, URZ ;  /* 0x0003882816047890 */ /* 0x002fe2000fffe0ff */
[----:B------:R-:W-:Y:S01]  /*69f0*/  LOP3.LUT R11, R11, 0x1, RZ, 0x3c, !PT ;  /* 0x000000010b0b7812 */ /* 0x000fe200078e3cff */
[----:B------:R-:W-:Y:S01]  /*6a00*/  UISETP.NE.AND UP1, UPT, UR32, 0x2, UPT ;  /* 0x000000022000788c */ /* 0x000fe2000bf25270 */
[----:B------:R-:W-:Y:S01]  /*6a10*/  LOP3.LUT R8, R8, 0x1, RZ, 0x3c, !PT ;  /* 0x0000000108087812 */ /* 0x000fe200078e3cff */
[----:B------:R-:W-:Y:S02]  /*6a20*/  UMOV UR28, 0x1 ;  /* 0x00000001001c7882 */ /* 0x000fe40000000000 */
[----:B------:R-:W-:Y:S02]  /*6a30*/  USEL UR5, URZ, 0x1, UP1 ;  /* 0x00000001ff057887 */ /* 0x000fe40008800000 */
[----:B------:R-:W-:Y:S01]  /*6a40*/  USEL UR16, UR32, URZ, UP1 ;  /* 0x000000ff20107287 */ /* 0x000fe20008800000 */
[----:B------:R1:W-:Y:S03]  /*6a50*/  UTCBAR [UR4], URZ ;  /* 0x000000ff040073e9 */ /* 0x0003e600080000ff */
[----:B------:R-:W-:Y:S02]  /*6a60*/  LOP3.LUT R6, R6, UR5, RZ, 0x3c, !PT ;  /* 0x0000000506067c12 */ /* 0x000fe4000f8e3cff */
[C---:B--2---:R-:W-:Y:S01]  /*6a70*/  ISETP.GT.U32.AND P0, PT, R0.reuse, 0x2, PT ;  /* 0x000000020000780c */ /* 0x044fe20003f04070 */
[----:B------:R-:W-:Y:S05]  /*6a80*/  VIADD R0, R0, 0xffffffff ;  /* 0xffffffff00007836 */ /* 0x000fea0000000000 */
[----:B------:R1:W-:Y:S07]  /*6a90*/  STL [R1], R0 ;  /* 0x0000000001007387 */ /* 0x0003ee0000100800 */
[----:B------:R-:W-:Y:S05]  /*6aa0*/  @P0 BRA `(.L_x_133) ;  /* 0xffffffe400ac0947 */ /* 0x000fea000383ffff */
.L_x_109:
[----:B------:R-:W-:Y:S05]  /*6ab0*/  BRA.U !UP0, `(.L_x_134) ;  /* 0x0000000108047547 */ /* 0x000fea000b800000 */
[----:B-1----:R-:W-:Y:S05]  /*6ac0*/  BPT.TRAP 0x1 ;  /* 0x000000040000795c */ /* 0x002fea0000300000 */
.L_x_134:
[----:B------:R-:W-:-:S05]  /*6ad0*/  HFMA2 R2, -RZ, RZ, 0, 5.9604644775390625e-08 ;  /* 0x00000001ff027431 */ /* 0x000fca00000001ff */
[----:B------:R-:W-:-:S04]  /*6ae0*/  SHF.L.U32 R2, R2, 0x1f, RZ ;  /* 0x0000001f02027819 */ /* 0x000fc800000006ff */
[----:B------:R-:W2:Y:S02]  /*6af0*/  SYNCS.PHASECHK.TRANS64.TRYWAIT P0, [UR22+0x388b0], R2 ;  /* 0x0388b002ff0075a7 */ /* 0x000ea40008001116 */
[----:B--2---:R-:W-:Y:S05]  /*6b00*/  @!P0 BRA `(.L_x_135) ;  /* 0x000000a000448947 */ /* 0x004fea0003800000 */
.L_x_296:
[----:B------:R-:W-:Y:S05]  /*6b10*/  BRA.U !UP0, `(.L_x_136) ;  /* 0x0000000108047547 */ /* 0x000fea000b800000 */
[----:B-1----:R-:W-:Y:S05]  /*6b20*/  BPT.TRAP 0x1 ;  /* 0x000000040000795c */ /* 0x002fea0000300000 */
.L_x_136:
[----:B-1----:R-:W-:-:S09]  /*6b30*/  UIADD3 UR4, UPT, UPT, UR22, 0x388a0, URZ ;  /* 0x000388a016047890 */ /* 0x002fd2000fffe0ff */
[----:B------:R1:W-:Y:S01]  /*6b40*/  UTCBAR [UR4], URZ ;  /* 0x000000ff040073e9 */ /* 0x0003e200080000ff */
[----:B------:R-:W-:Y:S05]  /*6b50*/  BRA.U !UP0, `(.L_x_137) ;  /* 0x0000000108047547 */ /* 0x000fea000b800000 */
[----:B-1----:R-:W-:Y:S05]  /*6b60*/  BPT.TRAP 0x1 ;  /* 0x000000040000795c */ /* 0x002fea0000300000 */
.L_x_137:
[----:B------:R-:W2:Y:S02]  /*6b70*/  SYNCS.PHASECHK.TRANS64.TRYWAIT P0, [UR22+0x388b8], R2 ;  /* 0x0388b802ff0075a7 */ /* 0x000ea40008001116 */
[----:B--2---:R-:W-:Y:S05]  /*6b80*/  @!P0 BRA `(.L_x_138) ;  /* 0x000000a0003c8947 */ /* 0x004fea0003800000 */
.L_x_298:
[----:B------:R-:W-:Y:S05]  /*6b90*/  BRA.U !UP0, `(.L_x_139) ;  /* 0x0000000108047547 */ /* 0x000fea000b800000 */
[----:B-1----:R-:W-:Y:S05]  /*6ba0*/  BPT.TRAP 0x1 ;  /* 0x000000040000795c */ /* 0x002fea0000300000 */
.L_x_139:
[----:B------:R-:W-:Y:S01]  /*6bb0*/  SHF.L.U32 R12, R12, 0x1f, RZ ;  /* 0x0000001f0c0c7819 */ /* 0x000fe200000006ff */
[----:B--2---:R-:W-:Y:S01]  /*6bc0*/  IMAD.MOV.U32 R2, RZ, RZ, RZ ;  /* 0x000000ffff027224 */ /* 0x004fe200078e00ff */
[----:B------:R-:W-:Y:S02]  /*6bd0*/  MOV R0, RZ ;  /* 0x000000ff00007202 */ /* 0x000fe40000000f00 */
[----:B------:R-:W2:Y:S02]  /*6be0*/  SYNCS.PHASECHK.TRANS64.TRYWAIT P0, [UR22+0x38890], R12 ;  /* 0x0388900cff0075a7 */ /* 0x000ea40008001116 */
[----:B--2---:R-:W-:Y:S05]  /*6bf0*/  @!P0 BRA `(.L_x_140) ;  /* 0x000000a000388947 */ /* 0x004fea0003800000 */
.L_x_300:
[----:B-1----:R-:W-:Y:S01]  /*6c00*/  R2UR UR4, R13 ;  /* 0x000000000d0472ca */ /* 0x002fe200000e0000 */
[----:B------:R-:W-:Y:S01]  /*6c10*/  IMAD.MOV.U32 R6, RZ, RZ, RZ ;  /* 0x000000ffff067224 */ /* 0x000fe200078e00ff */
[----:B------:R-:W-:Y:S01]  /*6c20*/  R2UR UR45, R2 ;  /* 0x00000000022d72ca */ /* 0x000fe200000e0000 */
[----:B--2---:R-:W-:Y:S01]  /*6c30*/  IMAD.MOV.U32 R3, RZ, RZ, RZ ;  /* 0x000000ffff037224 */ /* 0x004fe200078e00ff */
[----:B------:R-:W-:Y:S01]  /*6c40*/  R2UR UR44, R0 ;  /* 0x00000000002c72ca */ /* 0x000fe200000e0000 */
[----:B------:R-:W-:Y:S01]  /*6c50*/  IMAD.MOV.U32 R2, RZ, RZ, RZ ;  /* 0x000000ffff027224 */ /* 0x000fe200078e00ff */
[----:B------:R-:W-:Y:S01]  /*6c60*/  R2UR UR43, R6 ;  /* 0x00000000062b72ca */ /* 0x000fe200000e0000 */
[----:B------:R-:W-:Y:S01]  /*6c70*/  IMAD.MOV.U32 R0, RZ, RZ, RZ ;  /* 0x000000ffff007224 */ /* 0x000fe200078e00ff */
[----:B------:R-:W-:Y:S01]  /*6c80*/  UISETP.NE.U32.AND UP1, UPT, UR28, URZ, UPT ;  /* 0x000000ff1c00728c */ /* 0x000fe2000bf25070 */
[----:B------:R-:W-:Y:S01]  /*6c90*/  R2UR UR42, R3 ;  /* 0x00000000032a72ca */ /* 0x000fe200000e0000 */
[----:B------:R-:W-:Y:S01]  /*6ca0*/  UIADD3 UR18, UPT, UPT, UR24, 0x2, URZ ;  /* 0x0000000218127890 */ /* 0x000fe2000fffe0ff */
[----:B------:R-:W-:Y:S01]  /*6cb0*/  R2UR UR41, R2 ;  /* 0x00000000022972ca */ /* 0x000fe200000e0000 */
[----:B------:R-:W-:Y:S01]  /*6cc0*/  UIADD3 UR16, UPT, UPT, UR24, 0x4, URZ ;  /* 0x0000000418107890 */ /* 0x000fe2000fffe0ff */
[----:B------:R-:W-:Y:S01]  /*6cd0*/  R2UR UR40, R0 ;  /* 0x00000000002872ca */ /* 0x000fe200000e0000 */
[----:B------:R-:W-:Y:S01]  /*6ce0*/  ULEA UR4, UR33, UR4, 0xb ;  /* 0x0000000421047291 */ /* 0x000fe2000f8e58ff */
        /* <DEDUP_REMOVED lines=14> */
[----:B------:R-:W-:Y:S01]  /*6dd0*/  UIADD3 UR6, UPT, UPT, UR24, 0x406, URZ ;  /* 0x0000040618067890 */ /* 0x000fe2000fffe0ff */
[----:B------:R-:W-:Y:S01]  /*6de0*/  UMOV UR5, 0x40004040 ;  /* 0x4000404000057882 */ /* 0x000fe20000000000 */
[----:B------:R-:W-:Y:S01]  /*6df0*/  UIADD3 UR20, UPT, UPT, UR4, 0x380, URZ ;  /* 0x0000038004147890 */ /* 0x000fe2000fffe0ff */
[----:B------:R1:W-:Y:S01]  /*6e00*/  UTCHMMA gdesc[UR24], gdesc[UR4], tmem[UR45], tmem[UR60], idesc[UR61], UP1 ;  /* 0x00ff3c04180075ea */ /* 0x0003e2000880002d */
        /* <DEDUP_REMOVED lines=35> */
[----:B------:R-:W-:Y:S05]  /*7040*/  BRA.U !UP0, `(.L_x_141) ;  /* 0x0000000108047547 */ /* 0x000fea000b800000 */
[----:B-1----:R-:W-:Y:S05]  /*7050*/  BPT.TRAP 0x1 ;  /* 0x000000040000795c */ /* 0x002fea0000300000 */
.L_x_141:
[----:B-1----:R-:W-:Y:S01]  /*7060*/  USHF.R.U32.HI UR5, URZ, 0x4, UR22 ;  /* 0x00000004ff057899 */ /* 0x002fe20008011616 */
[----:B------:R-:W-:Y:S01]  /*7070*/  IMAD.MOV.U32 R0, RZ, RZ, 0x100 ;  /* 0x00000100ff007424 */ /* 0x000fe200078e00ff */
[----:B------:R-:W-:Y:S01]  /*7080*/  ELECT P0, URZ, PT ;  /* 0x0000000000ff782f */ /* 0x000fe20003800000 */
[----:B------:R-:W-:Y:S02]  /*7090*/  UIADD3 UR4, UPT, UPT, UR22, 0x28000, URZ ;  /* 0x0002800016047890 */ /* 0x000fe4000fffe0ff */
[----:B------:R-:W-:Y:S02]  /*70a0*/  ULOP3.LUT UR5, UR5, 0x3fff, URZ, 0xc0, !UPT ;  /* 0x00003fff05057892 */ /* 0x000fe4000f8ec0ff */
[----:B------:R-:W-:Y:S02]  /*70b0*/  USHF.R.U32.HI UR4, URZ, 0x4, UR4 ;  /* 0x00000004ff047899 */ /* 0x000fe40008011604 */
[----:B------:R-:W-:Y:S02]  /*70c0*/  ULOP3.LUT UR5, UR5, 0x4000000, URZ, 0xfc, !UPT ;  /* 0x0400000005057892 */ /* 0x000fe4000f8efcff */
[----:B------:R-:W-:Y:S01]  /*70d0*/  ULOP3.LUT UR4, UR4, 0x3fff, URZ, 0xc0, !UPT ;  /* 0x00003fff04047892 */ /* 0x000fe2000f8ec0ff */
[----:B------:R-:W-:-:S03]  /*70e0*/  UMOV UR14, 0x0 ;  /* 0x00000000000e7882 */ /* 0x000fc60000000000 */
[----:B------:R-:W-:Y:S01]  /*70f0*/  @P0 IMAD.MOV.U32 R3, RZ, RZ, 0x40004040 ;  /* 0x40004040ff030424 */ /* 0x000fe200078e00ff */
[----:B------:R-:W-:Y:S01]  /*7100*/  ULOP3.LUT UR4, UR4, 0x4000000, URZ, 0xfc, !UPT ;  /* 0x0400000004047892 */ /* 0x000fe2000f8efcff */
[----:B------:R-:W-:Y:S01]  /*7110*/  @P0 IMAD.U32 R5, RZ, RZ, UR5 ;  /* 0x00000005ff050e24 */ /* 0x000fe2000f8e00ff */
[----:B------:R-:W-:Y:S01]  /*7120*/  @P0 R2UR UR13, R0 ;  /* 0x00000000000d02ca */ /* 0x000fe200000e0000 */
[----:B------:R-:W-:Y:S01]  /*7130*/  UMOV UR15, 0x8218010 ;  /* 0x08218010000f7882 */ /* 0x000fe20000000000 */
[C---:B------:R-:W-:Y:S01]  /*7140*/  @P0 R2UR.BROADCAST UR11, R3.reuse ;  /* 0x00000000030b02ca */ /* 0x040fe200008e0000 */
[----:B------:R-:W-:Y:S01]  /*7150*/  @P0 IMAD.MOV.U32 R2, RZ, RZ, R5 ;  /* 0x000000ffff020224 */ /* 0x000fe200078e0005 */
[----:B------:R-:W-:Y:S01]  /*7160*/  @P0 R2UR.BROADCAST UR7, R3 ;  /* 0x00000000030702ca */ /* 0x000fe200008e0000 */
[----:B------:R-:W-:Y:S01]  /*7170*/  @P0 IMAD.U32 R4, RZ, RZ, UR4 ;  /* 0x00000004ff040e24 */ /* 0x000fe2000f8e00ff */
[----:B------:R-:W-:Y:S02]  /*7180*/  UIADD3 UR4, UPT, UPT, UR22, 0x388a8, URZ ;  /* 0x000388a816047890 */ /* 0x000fe4000fffe0ff */
[----:B------:R-:W-:Y:S01]  /*7190*/  @P0 R2UR.BROADCAST UR10, R2 ;  /* 0x00000000020a02ca */ /* 0x000fe200008e0000 */
[----:B------:R-:W-:-:S05]  /*71a0*/  @P0 IMAD.MOV.U32 R2, RZ, RZ, R4 ;  /* 0x000000ffff020224 */ /* 0x000fca00078e0004 */
[----:B------:R-:W-:Y:S02]  /*71b0*/  @P0 R2UR.BROADCAST UR6, R2 ;  /* 0x00000000020602ca */ /* 0x000fe400008e0000 */
[----:B------:R-:W-:Y:S01]  /*71c0*/  ELECT P0, URZ, PT ;  /* 0x0000000000ff782f */ /* 0x000fe20003800000 */
[----:B------:R1:W-:Y:S10]  /*71d0*/  UTCBAR [UR4], URZ ;  /* 0x000000ff040073e9 */ /* 0x0003f400080000ff */
[----:B------:R2:W-:Y:S02]  /*71e0*/  UTCHMMA gdesc[UR6], gdesc[UR10], tmem[UR13], tmem[UR14], idesc[UR15], !UPT ;  /* 0x00ff0e0a060075ea */ /* 0x0005e4000f80000d */
[----:B------:R-:W-:Y:S01]  /*71f0*/  @P0 VIADD R6, R5, 0x80 ;  /* 0x0000008005060836 */ /* 0x000fe20000000000 */
[----:B------:R-:W-:Y:S01]  /*7200*/  @P0 R2UR UR12, R0 ;  /* 0x00000000000c02ca */ /* 0x000fe200000e0000 */
[----:B------:R-:W-:-:S02]  /*7210*/  @P0 VIADD R2, R4, 0x80 ;  /* 0x0000008004020836 */ /* 0x000fc40000000000 */
[----:B------:R-:W-:Y:S01]  /*7220*/  @P0 IMAD.MOV.U32 R7, RZ, RZ, 0x40004040 ;  /* 0x40004040ff070424 */ /* 0x000fe200078e00ff */
[----:B------:R-:W-:Y:S01]  /*7230*/  @P0 R2UR.BROADCAST UR8, R6 ;  /* 0x00000000060802ca */ /* 0x000fe200008e0000 */
[----:B------:R-:W-:-:S03]  /*7240*/  @P0 IMAD.MOV.U32 R3, RZ, RZ, 0x40004040 ;  /* 0x40004040ff030424 */ /* 0x000fc600078e00ff */
[----:B------:R-:W-:Y:S02]  /*7250*/  @P0 R2UR.BROADCAST UR9, R7 ;  /* 0x00000000070902ca */ /* 0x000fe400008e0000 */
[----:B------:R-:W-:Y:S02]  /*7260*/  @P0 R2UR.BROADCAST UR5, R3 ;  /* 0x00000000030502ca */ /* 0x000fe400008e0000 */
[----:B-1----:R-:W-:Y:S02]  /*7270*/  @P0 R2UR.BROADCAST UR4, R2 ;  /* 0x00000000020402ca */ /* 0x002fe400008e0000 */
[----:B------:R-:W-:-:S11]  /*7280*/  ELECT P0, URZ, PT ;  /* 0x0000000000ff782f */ /* 0x000fd60003800000 */
[----:B------:R1:W-:Y:S02]  /*7290*/  UTCHMMA gdesc[UR4], gdesc[UR8], tmem[UR12], tmem[UR14], idesc[UR15], UPT ;  /* 0x00ff0e08040075ea */ /* 0x0003e4000b80000c */
[----:B------:R-:W-:Y:S01]  /*72a0*/  @P0 VIADD R6, R5, 0x100 ;  /* 0x0000010005060836 */ /* 0x000fe20000000000 */
[----:B--2---:R-:W-:Y:S01]  /*72b0*/  @P0 R2UR UR13, R0 ;  /* 0x00000000000d02ca */ /* 0x004fe200000e0000 */
[----:B------:R-:W-:Y:S02]  /*72c0*/  @P0 VIADD R2, R4, 0x100 ;  /* 0x0000010004020836 */ /* 0x000fe40000000000 */
[----:B------:R-:W-:Y:S01]  /*72d0*/  @P0 IMAD.MOV.U32 R7, RZ, RZ, 0x40004040 ;  /* 0x40004040ff070424 */ /* 0x000fe200078e00ff */
[----:B------:R-:W-:Y:S01]  /*72e0*/  @P0 R2UR.BROADCAST UR10, R6 ;  /* 0x00000000060a02ca */ /* 0x000fe200008e0000 */
[----:B------:R-:W-:Y:S01]  /*72f0*/  @P0 IMAD.MOV.U32 R3, RZ, RZ, 0x40004040 ;  /* 0x40004040ff030424 */ /* 0x000fe200078e00ff */
[----:B------:R-:W-:Y:S02]  /*7300*/  @P0 R2UR.BROADCAST UR6, R2 ;  /* 0x00000000020602ca */ /* 0x000fe400008e0000 */
[----:B------:R-:W-:-:S02]  /*7310*/  @P0 R2UR.BROADCAST UR11, R7 ;  /* 0x00000000070b02ca */ /* 0x000fc400008e0000 */
[----:B------:R-:W-:Y:S02]  /*7320*/  @P0 R2UR.BROADCAST UR7, R3 ;  /* 0x00000000030702ca */ /* 0x000fe400008e0000 */
[----:B------:R-:W-:-:S11]  /*7330*/  ELECT P0, URZ, PT ;  /* 0x0000000000ff782f */ /* 0x000fd60003800000 */
[----:B------:R2:W-:Y:S02]  /*7340*/  UTCHMMA gdesc[UR6], gdesc[UR10], tmem[UR13], tmem[UR14], idesc[UR15], UPT ;  /* 0x00ff0e0a060075ea */ /* 0x0005e4000b80000d */
[----:B------:R-:W-:Y:S01]  /*7350*/  @P0 VIADD R6, R5, 0x180 ;  /* 0x0000018005060836 */ /* 0x000fe20000000000 */
[----:B-1----:R-:W-:Y:S01]  /*7360*/  @P0 R2UR UR12, R0 ;  /* 0x00000000000c02ca */ /* 0x002fe200000e0000 */
        /* <DEDUP_REMOVED lines=31> */
[C---:B------:R-:W-:Y:S01]  /*7560*/  @P0 VIADD R6, R5.reuse, 0x300 ;  /* 0x0000030005060836 */ /* 0x040fe20000000000 */
[----:B--2---:R-:W-:Y:S01]  /*7570*/  @P0 R2UR UR13, R0 ;  /* 0x00000000000d02ca */ /* 0x004fe200000e0000 */
[----:B------:R-:W-:Y:S02]  /*7580*/  @P0 VIADD R2, R4, 0x300 ;  /* 0x0000030004020836 */ /* 0x000fe40000000000 */
[----:B------:R-:W-:Y:S01]  /*7590*/  @P0 IMAD.MOV.U32 R7, RZ, RZ, 0x40004040 ;  /* 0x40004040ff070424 */ /* 0x000fe200078e00ff */
[----:B------:R-:W-:Y:S01]  /*75a0*/  @P0 R2UR.BROADCAST UR10, R6 ;  /* 0x00000000060a02ca */ /* 0x000fe200008e0000 */
[----:B------:R-:W-:Y:S01]  /*75b0*/  @P0 IMAD.MOV.U32 R3, RZ, RZ, 0x40004040 ;  /* 0x40004040ff030424 */ /* 0x000fe200078e00ff */
[----:B------:R-:W-:Y:S01]  /*75c0*/  @P0 R2UR.BROADCAST UR6, R2 ;  /* 0x00000000020602ca */ /* 0x000fe200008e0000 */
[----:B------:R-:W-:Y:S01]  /*75d0*/  VIADD R2, R5, 0x380 ;  /* 0x0000038005027836 */ /* 0x000fe20000000000 */
[----:B------:R-:W-:Y:S01]  /*75e0*/  @P0 R2UR.BROADCAST UR11, R7 ;  /* 0x00000000070b02ca */ /* 0x000fe200008e0000 */
[----:B------:R-:W-:Y:S01]  /*75f0*/  VIADD R4, R4, 0x380 ;  /* 0x0000038004047836 */ /* 0x000fe20000000000 */
[----:B------:R-:W-:-:S02]  /*7600*/  @P0 R2UR.BROADCAST UR7, R3 ;  /* 0x00000000030702ca */ /* 0x000fc400008e0000 */
[----:B------:R-:W-:-:S13]  /*7610*/  ELECT P0, URZ, PT ;  /* 0x0000000000ff782f */ /* 0x000fda0003800000 */
[----:B-1----:R-:W-:Y:S01]  /*7620*/  @P0 R2UR.BROADCAST UR8, R2 ;  /* 0x00000000020802ca */ /* 0x002fe200008e0000 */
[----:B------:R-:W-:Y:S01]  /*7630*/  @P0 IMAD.MOV.U32 R3, RZ, RZ, 0x40004040 ;  /* 0x40004040ff030424 */ /* 0x000fe200078e00ff */
[----:B------:R-:W-:Y:S01]  /*7640*/  @P0 R2UR UR12, R0 ;  /* 0x00000000000c02ca */ /* 0x000fe200000e0000 */
[----:B------:R-:W-:Y:S01]  /*7650*/  @P0 IMAD.MOV.U32 R5, RZ, RZ, 0x40004040 ;  /* 0x40004040ff050424 */ /* 0x000fe200078e00ff */
[----:B------:R-:W-:Y:S01]  /*7660*/  @P0 R2UR.BROADCAST UR4, R4 ;  /* 0x00000000040402ca */ /* 0x000fe200008e0000 */
[----:B------:R1:W-:Y:S01]  /*7670*/  UTCHMMA gdesc[UR6], gdesc[UR10], tmem[UR13], tmem[UR14], idesc[UR15], UPT ;  /* 0x00ff0e0a060075ea */ /* 0x0003e2000b80000d */
[----:B------:R-:W-:Y:S02]  /*7680*/  @P0 R2UR.BROADCAST UR9, R3 ;  /* 0x00000000030902ca */ /* 0x000fe400008e0000 */
[----:B------:R-:W-:Y:S01]  /*7690*/  @P0 R2UR.BROADCAST UR5, R5 ;  /* 0x00000000050502ca */ /* 0x000fe200008e0000 */
[----:B-1----:R-:W-:Y:S01]  /*76a0*/  UMOV UR6, 0x0 ;  /* 0x0000000000067882 */ /* 0x002fe20000000000 */
[----:B------:R-:W-:-:S11]  /*76b0*/  UMOV UR7, 0x8218010 ;  /* 0x0821801000077882 */ /* 0x000fd60000000000 */
[----:B------:R1:W-:Y:S01]  /*76c0*/  UTCHMMA gdesc[UR4], gdesc[UR8], tmem[UR12], tmem[UR6], idesc[UR7], UPT ;  /* 0x00ff0608040075ea */ /* 0x0003e2000b80000c */
[----:B------:R-:W-:Y:S05]  /*76d0*/  BRA.U !UP0, `(.L_x_142) ;  /* 0x0000000108047547 */ /* 0x000fea000b800000 */
[----:B-1----:R-:W-:Y:S05]  /*76e0*/  BPT.TRAP 0x1 ;  /* 0x000000040000795c */ /* 0x002fea0000300000 */
.L_x_142:
[----:B-1----:R-:W-:Y:S01]  /*76f0*/  UIADD3 UR4, UPT, UPT, UR22, 0x38870, URZ ;  /* 0x0003887016047890 */ /* 0x002fe2000fffe0ff */
[----:B------:R-:W-:Y:S08]  /*7700*/  BSSY.RECONVERGENT B0, `(.L_x_143) ;  /* 0x0000004000007945 */ /* 0x000ff00003800200 */
[----:B------:R1:W-:Y:S01]  /*7710*/  UTCBAR [UR4], URZ ;  /* 0x000000ff040073e9 */ /* 0x0003e200080000ff */
[----:B------:R-:W-:Y:S05]  /*7720*/  @!P4 BRA `(.L_x_144) ;  /* 0x000000000004c947 */ /* 0x000fea0003800000 */
[----:B-1----:R-:W-:Y:S05]  /*7730*/  BPT.TRAP 0x1 ;  /* 0x000000040000795c */ /* 0x002fea0000300000 */
.L_x_144:
[----:B-1----:R-:W-:Y:S05]  /*7740*/  BSYNC.RECONVERGENT B0 ;  /* 0x0000000000007941 */ /* 0x002fea0003800200 */
.L_x_143:
[----:B------:R-:W-:-:S04]  /*7750*/  ULEA UR4, UR33, UR22, 0x3 ;  /* 0x0000001621047291 */ /* 0x000fc8000f8e18ff */
[----:B------:R-:W-:-:S09]  /*7760*/  UIADD3 UR4, UPT, UPT, UR4, 0x38810, URZ ;  /* 0x0003881004047890 */ /* 0x000fd2000fffe0ff */
[----:B------:R1:W-:Y:S01]  /*7770*/  UTCBAR [UR4], URZ ;  /* 0x000000ff040073e9 */ /* 0x0003e200080000ff */
[----:B------:R-:W-:Y:S05]  /*7780*/  BRA.U !UP0, `(.L_x_145) ;  /* 0x0000000108047547 */ /* 0x000fea000b800000 */
[----:B-1----:R-:W-:Y:S05]  /*7790*/  BPT.TRAP 0x1 ;  /* 0x000000040000795c */ /* 0x002fea0000300000 */
.L_x_145:
[----:B------:R-:W-:-:S13]  /*77a0*/  ELECT P0, URZ, PT ;  /* 0x0000000000ff782f */ /* 0x000fda0003800000 */
[----:B-1----:R-:W-:Y:S05]  /*77b0*/  @!P0 EXIT ;  /* 0x000000000000894d */ /* 0x002fea0003800000 */
[----:B------:R-:W-:-:S09]  /*77c0*/  UIADD3 UR4, UPT, UPT, UR22, 0x38898, URZ ;  /* 0x0003889816047890 */ /* 0x000fd2000fffe0ff */
[----:B------:R1:W-:Y:S01]  /*77d0*/  UTCBAR [UR4], URZ ;  /* 0x000000ff040073e9 */ /* 0x0003e200080000ff */
[----:B------:R-:W-:Y:S01]  /*77e0*/  NOP ;  /* 0x0000000000007918 */ /* 0x000fe20000000000 */
[----:B-1----:R-:W-:Y:S05]  /*77f0*/  EXIT ;  /* 0x000000000000794d */ /* 0x002fea0003800000 */
.L_x_48:
[----:B------:R-:W-:Y:S01]  /*7800*/  IMAD.MOV.U32 R2, RZ, RZ, -0x3 ;  /* 0xfffffffdff027424 */ /* 0x000fe200078e00ff */
[----:B-1----:R-:W-:-:S04]  /*7810*/  MOV R0, UR46 ;  /* 0x0000002e00007c02 */ /* 0x002fc80008000f00 */
[----:B------:R-:W-:-:S05]  /*7820*/  VIADDMNMX.U32 R2, R2, R0, 0x2, PT ;  /* 0x0000000202027446 */ /* 0x000fca0003800000 */
[----:B------:R-:W-:-:S06]  /*7830*/  IMAD.SHL.U32 R2, R2, 0x4, RZ ;  /* 0x0000000402027824 */ /* 0x000fcc00078e00ff */
[----:B------:R-:W1:Y:S02]  /*7840*/  LDC R2, c[0x2][R2+0xc] ;  /* 0x0080030002027b82 */ /* 0x000e640000000800 */
[----:B-1----:R-:W-:-:S04]  /*7850*/  SHF.R.S32.HI R3, RZ, 0x1f, R2 ;  /* 0x0000001fff037819 */ /* 0x002fc80000011402 */
.L_x_317:
[----:B------:R-:W-:Y:S05]  /*7860*/  BRX R2 -0x7870                                                                                                                                                                                                                                (*"BRANCH_TARGETS .L_x_167,.L_x_146,.L_x_316"*) ;  /* 0xffffff8402e47949 */ /* 0x000fea000383ffff */
.L_x_146:
[----:B------:R-:W-:-:S08]  /*7870*/  NOP ;  /* 0x0000000000007918 */ /* 0x000fd00000000000 */
[----:B------:R-:W1:Y:S02]  /*7880*/  USETMAXREG.TRY_ALLOC.CTAPOOL UP0, 0x98 ;  /* 0x00000098000079c8 */ /* 0x000e640008000600 */
[----:B-1----:R-:W-:Y:S05]  /*7890*/  BRA.U !UP0, `(.L_x_146) ;  /* 0xfffffffd08f47547 */ /* 0x002fea000b83ffff */
[----:B------:R-:W-:Y:S01]  /*78a0*/  HFMA2 R133, -RZ, RZ, 0, 0 ;  /* 0x00000000ff857431 */ /* 0x000fe200000001ff */
[----:B------:R-:W-:Y:S01]  /*78b0*/  UMOV UR16, 0xfffffffc ;  /* 0xfffffffc00107882 */ /* 0x000fe20000000000 */
[----:B------:R-:W-:Y:S01]  /*78c0*/  UMOV UR15, URZ ;  /* 0x000000ff000f7c82 */ /* 0x000fe20008000000 */
[----:B------:R-:W-:Y:S01]  /*78d0*/  UMOV UR11, URZ ;  /* 0x000000ff000b7c82 */ /* 0x000fe20008000000 */
.L_x_166:
[----:B------:R-:W-:-:S09]  /*78e0*/  UISETP.NE.AND UP0, UPT, UR46, 0x4, UPT ;  /* 0x000000042e00788c */ /* 0x000fd2000bf05270 */
[----:B-1234-:R-:W-:Y:S05]  /*78f0*/  BRA.U !UP0, `(.L_x_147) ;  /* 0x0000000108047547 */ /* 0x01efea000b800000 */
[----:B------:R-:W-:Y:S05]  /*7900*/  BPT.TRAP 0x1 ;  /* 0x000000040000795c */ /* 0x000fea0000300000 */
.L_x_147:
[----:B------:R-:W1:Y:S01]  /*7910*/  S2UR UR8, SR_CgaCtaId ;  /* 0x00000000000879c3 */ /* 0x000e620000008800 */
[----:B------:R-:W-:Y:S01]  /*7920*/  UMOV UR14, 0x400 ;  /* 0x00000400000e7882 */ /* 0x000fe20000000000 */
[----:B------:R-:W-:Y:S01]  /*7930*/  SHF.L.U32 R3, R133, 0x1f, RZ ;  /* 0x0000001f85037819 */ /* 0x000fe200000006ff */
[----:B------:R-:W2:Y:S01]  /*7940*/  S2R R0, SR_TID.X ;  /* 0x0000000000007919 */ /* 0x000ea20000002100 */
[----:B-1----:R-:W-:-:S09]  /*7950*/  ULEA UR14, UR8, UR14, 0x18 ;  /* 0x0000000e080e7291 */ /* 0x002fd2000f8ec0ff */
[----:B------:R-:W1:Y:S01]  /*7960*/  SYNCS.PHASECHK.TRANS64.TRYWAIT P0, [UR14+0x38870], R3 ;  /* 0x03887003ff0075a7 */ /* 0x000e62000800110e */
[----:B--2---:R-:W-:-:S05]  /*7970*/  IMAD.U32 R6, R0, 0x10000, RZ ;  /* 0x0001000000067824 */ /* 0x004fca00078e00ff */
[----:B------:R-:W-:-:S04]  /*7980*/  LOP3.LUT R6, R6, 0xe00000, RZ, 0xc0, !PT ;  /* 0x00e0000006067812 */ /* 0x000fc800078ec0ff */
[C---:B------:R-:W-:Y:S02]  /*7990*/  LOP3.LUT R5, R6.reuse, 0x100, RZ, 0xfc, !PT ;  /* 0x0000010006057812 */ /* 0x040fe400078efcff */
[----:B------:R-:W-:Y:S01]  /*79a0*/  LOP3.LUT R4, R6, 0x120, RZ, 0xfc, !PT ;  /* 0x0000012006047812 */ /* 0x000fe200078efcff */
[----:B-1----:R-:W-:Y:S06]  /*79b0*/  @!P0 BRA `(.L_x_148) ;  /* 0x0000009000e08947 */ /* 0x002fec0003800000 */
.L_x_302:
[C---:B-1----:R-:W-:Y:S02]  /*79c0*/  LOP3.LUT R2, R6.reuse, 0x140, RZ, 0xfc, !PT ;  /* 0x0000014006027812 */ /* 0x042fe400078efcff */
[----:B------:R-:W-:Y:S02]  /*79d0*/  LOP3.LUT R6, R6, 0x160, RZ, 0xfc, !PT ;  /* 0x0000016006067812 */ /* 0x000fe400078efcff */
[----:B------:R-:W-:Y:S02]  /*79e0*/  R2UR UR7, R5 ;  /* 0x00000000050772ca */ /* 0x000fe400000e0000 */
[----:B------:R-:W-:Y:S02]  /*79f0*/  R2UR UR6, R4 ;  /* 0x00000000040672ca */ /* 0x000fe400000e0000 */
[----:B------:R-:W-:Y:S02]  /*7a00*/  R2UR UR5, R2 ;  /* 0x00000000020572ca */ /* 0x000fe400000e0000 */
[----:B------:R-:W-:-:S07]  /*7a10*/  R2UR UR4, R6 ;  /* 0x00000000060472ca */ /* 0x000fce00000e0000 */
[----:B------:R-:W1:Y:S02]  /*7a20*/  LDTM.x32 R100, tmem[UR7] ;  /* 0x00000007006479ee */ /* 0x000e6400082c0000 */
[----:B------:R-:W2:Y:S02]  /*7a30*/  LDTM.x32 R68, tmem[UR6] ;  /* 0x00000006004479ee */ /* 0x000ea400082c0000 */
[----:B------:R-:W3:Y:S02]  /*7a40*/  LDTM.x32 R36, tmem[UR5] ;  /* 0x00000005002479ee */ /* 0x000ee400082c0000 */
[----:B------:R-:W4:Y:S01]  /*7a50*/  LDTM.x32 R4, tmem[UR4] ;  /* 0x00000004000479ee */ /* 0x000f2200082c0000 */
[----:B------:R-:W-:Y:S01]  /*7a60*/  NOP ;  /* 0x0000000000007918 */ /* 0x000fe20000000000 */
[----:B------:R-:W-:Y:S05]  /*7a70*/  BRA.U !UP0, `(.L_x_149) ;  /* 0x0000000108087547 */ /* 0x000fea000b800000 */
[----:B------:R-:W-:Y:S05]  /*7a80*/  BPT.TRAP 0x1 ;  /* 0x000000040000795c */ /* 0x000fea0000300000 */
[----:B------:R-:W-:Y:S05]  /*7a90*/  BPT.TRAP 0x1 ;  /* 0x000000040000795c */ /* 0x000fea0000300000 */
.L_x_149:
[----:B------:R-:W-:Y:S01]  /*7aa0*/  UIADD3 UR16, UPT, UPT, UR16, 0x4, URZ ;  /* 0x0000000410107890 */ /* 0x000fe2000fffe0ff */
[----:B------:R-:W-:Y:S01]  /*7ab0*/  LOP3.LUT P0, RZ, R0, 0x7f, RZ, 0xc0, !PT ;  /* 0x0000007f00ff7812 */ /* 0x000fe2000780c0ff */
[----:B------:R-:W-:Y:S01]  /*7ac0*/  UIADD3 UR4, UPT, UPT, UR14, 0x38878, URZ ;  /* 0x000388780e047890 */ /* 0x000fe2000fffe0ff */
[----:B------:R-:W-:Y:S03]  /*7ad0*/  BSSY.RECONVERGENT B0, `(.L_x_150) ;  /* 0x0000007000007945 */ /* 0x000fe60003800200 */
[----:B------:R-:W-:Y:S01]  /*7ae0*/  ISETP.NE.AND P1, PT, RZ, UR16, !P0 ;  /* 0x00000010ff007c0c */ /* 0x000fe2000c725270 */
[----:B------:R-:W-:-:S03]  /*7af0*/  UPRMT UR4, UR8, 0x654, UR4 ;  /* 0x0000065408047896 */ /* 0x000fc60008000004 */
[----:B------:R-:W-:-:S06]  /*7b00*/  P2R R134, PR, RZ, 0x2 ;  /* 0x00000002ff867803 */ /* 0x000fcc0000000000 */
[----:B----4-:R-:W-:Y:S03]  /*7b10*/  SYNCS.ARRIVE.TRANS64.RED.A1T0 RZ, [UR4], RZ ;  /* 0x000000ffffff79a7 */ /* 0x010fe60008100404 */
[----:B------:R-:W-:Y:S05]  /*7b20*/  @!P1 BRA `(.L_x_151) ;  /* 0x0000000000049947 */ /* 0x000fea0003800000 */
[----:B------:R-:W-:-:S04]  /*7b30*/  DEPBAR.LE SB0, 0x1 ;  /* 0x000080400000791a */ /* 0x000fc80000000000 */
.L_x_151:
[----:B------:R-:W-:Y:S05]  /*7b40*/  BSYNC.RECONVERGENT B0 ;  /* 0x0000000000007941 */ /* 0x000fea0003800200 */
.L_x_150:
[----:B------:R-:W4:Y:S01]  /*7b50*/  S2UR UR6, SR_SWINHI ;  /* 0x00000000000679c3 */ /* 0x000f220000002f00 */
[----:B------:R-:W-:-:S07]  /*7b60*/  IMAD.SHL.U32 R138, R0, 0x20, RZ ;  /* 0x00000020008a7824 */ /* 0x000fce00078e00ff */
[----:B------:R-:W-:Y:S01]  /*7b70*/  BAR.SYNC.DEFER_BLOCKING 0x2, 0x80 ;  /* 0x0082000000007b1d */ /* 0x000fe20000010000 */
[----:B------:R-:W-:-:S07]  /*7b80*/  LOP3.LUT R138, R138, 0x1fe0, RZ, 0xc0, !PT ;  /* 0x00001fe08a8a7812 */ /* 0x000fce00078ec0ff */
[----:B------:R-:W1:Y:S01]  /*7b90*/  S2UR UR12, SR_CTAID.Y ;  /* 0x00000000000c79c3 */ /* 0x000e620000002600 */
[----:B------:R-:W-:Y:S07]  /*7ba0*/  BSSY.RECONVERGENT B0, `(.L_x_152) ;  /* 0x0000045000007945 */ /* 0x000fee0003800200 */
[----:B------:R-:W1:Y:S01]  /*7bb0*/  S2UR UR13, SR_CTAID.Z ;  /* 0x00000000000d79c3 */ /* 0x000e620000002700 */
[----:B------:R-:W-:Y:S01]  /*7bc0*/  UMOV UR4, UR14 ;  /* 0x0000000e00047c82 */ /* 0x000fe20008000000 */
[----:B----4-:R-:W-:Y:S01]  /*7bd0*/  UMOV UR5, UR6 ;  /* 0x0000000600057c82 */ /* 0x010fe20008000000 */
[----:B------:R-:W4:Y:S01]  /*7be0*/  LDCU.64 UR6, c[0x0][0x348] ;  /* 0x00006900ff0677ac */ /* 0x000f220008000a00 */
[----:B------:R-:W-:-:S02]  /*7bf0*/  IMAD.U32 R2, RZ, RZ, UR4 ;  /* 0x00000004ff027e24 */ /* 0x000fc4000f8e00ff */
[----:B------:R-:W-:Y:S02]  /*7c00*/  IMAD.U32 R3, RZ, RZ, UR5 ;  /* 0x00000005ff037e24 */ /* 0x000fe4000f8e00ff */
[----:B------:R-:W-:-:S03]  /*7c10*/  IMAD.WIDE.U32 R138, R138, 0x4, R2 ;  /* 0x000000048a8a7825 */ /* 0x000fc600078e0002 */
[----:B------:R-:W-:-:S05]  /*7c20*/  IADD3 R2, P0, PT, R138, 0x30000, RZ ;  /* 0x000300008a027810 */ /* 0x000fca0007f1e0ff */
[----:B------:R-:W-:Y:S01]  /*7c30*/  IMAD.X R137, RZ, RZ, R139, P0 ;  /* 0x000000ffff897224 */ /* 0x000fe200000e068b */
[----:B------:R-:W-:-:S04]  /*7c40*/  IADD3 R132, P0, PT, R138, 0x30010, RZ ;  /* 0x000300108a847810 */ /* 0x000fc80007f1e0ff */
[----:B------:R-:W-:-:S04]  /*7c50*/  SHF.R.U64 R3, R2, 0x3, R137 ;  /* 0x0000000302037819 */ /* 0x000fc80000001289 */
[----:B------:R-:W-:Y:S01]  /*7c60*/  LOP3.LUT R136, R2, 0x70, R3, 0x78, !PT ;  /* 0x0000007002887812 */ /* 0x000fe200078e7803 */
[----:B------:R-:W-:-:S04]  /*7c70*/  IMAD.X R3, RZ, RZ, R139, P0 ;  /* 0x000000ffff037224 */ /* 0x000fc800000e068b */
[----:B-1----:R1:W-:Y:S01]  /*7c80*/  ST.E.128 desc[UR38][R136.64], R100 ;  /* 0x0000006488007985 */ /* 0x0023e2000c101d26 */
[----:B------:R-:W-:-:S04]  /*7c90*/  SHF.R.U64 R2, R132, 0x3, R3 ;  /* 0x0000000384027819 */ /* 0x000fc80000001203 */
[----:B------:R-:W-:-:S05]  /*7ca0*/  LOP3.LUT R2, R132, 0x70, R2, 0x78, !PT ;  /* 0x0000007084027812 */ /* 0x000fca00078e7802 */
[----:B------:R5:W-:Y:S01]  /*7cb0*/  ST.E.128 desc[UR38][R2.64], R104 ;  /* 0x0000006802007985 */ /* 0x000be2000c101d26 */
[C---:B-1----:R-:W-:Y:S02]  /*7cc0*/  IADD3 R100, P1, PT, R138.reuse, 0x30020, RZ ;  /* 0x000300208a647810 */ /* 0x042fe40007f3e0ff */
[----:B------:R-:W-:-:S03]  /*7cd0*/  IADD3 R101, P0, PT, R138, 0x30030, RZ ;  /* 0x000300308a657810 */ /* 0x000fc60007f1e0ff */
[--C-:B------:R-:W-:Y:S02]  /*7ce0*/  IMAD.X R141, RZ, RZ, R139.reuse, P1 ;  /* 0x000000ffff8d7224 */ /* 0x100fe400008e068b */
[----:B-----5:R-:W-:-:S03]  /*7cf0*/  IMAD.X R105, RZ, RZ, R139, P0 ;  /* 0x000000ffff697224 */ /* 0x020fc600000e068b */
[----:B------:R-:W-:-:S04]  /*7d00*/  SHF.R.U64 R102, R100, 0x3, R141 ;  /* 0x0000000364667819 */ /* 0x000fc8000000128d */
[----:B------:R-:W-:Y:S02]  /*7d10*/  LOP3.LUT R140, R100, 0x70, R102, 0x78, !PT ;  /* 0x00000070648c7812 */ /* 0x000fe400078e7866 */
[C---:B------:R-:W-:Y:S02]  /*7d20*/  SHF.R.U64 R103, R101.reuse, 0x3, R105 ;  /* 0x0000000365677819 */ /* 0x040fe40000001269 */
[C---:B------:R-:W-:Y:S01]  /*7d30*/  IADD3 R100, P0, PT, R138.reuse, 0x30040, RZ ;  /* 0x000300408a647810 */ /* 0x040fe20007f1e0ff */
[----:B------:R1:W-:Y:S01]  /*7d40*/  ST.E.128 desc[UR38][R140.64], R108 ;  /* 0x0000006c8c007985 */ /* 0x0003e2000c101d26 */
[----:B------:R-:W-:Y:S02]  /*7d50*/  LOP3.LUT R104, R101, 0x70, R103, 0x78, !PT ;  /* 0x0000007065687812 */ /* 0x000fe400078e7867 */
[C---:B------:R-:W-:Y:S02]  /*7d60*/  IADD3 R101, P2, PT, R138.reuse, 0x30050, RZ ;  /* 0x000300508a657810 */ /* 0x040fe40007f5e0ff */
[C---:B------:R-:W-:Y:S01]  /*7d70*/  IADD3 R102, P1, PT, R138.reuse, 0x30060, RZ ;  /* 0x000300608a667810 */ /* 0x040fe20007f3e0ff */
[----:B------:R5:W-:Y:S01]  /*7d80*/  ST.E.128 desc[UR38][R104.64], R112 ;  /* 0x0000007068007985 */ /* 0x000be2000c101d26 */
[----:B-1----:R-:W-:Y:S01]  /*7d90*/  IMAD.X R109, RZ, RZ, R139, P0 ;  /* 0x000000ffff6d7224 */ /* 0x002fe200000e068b */
[----:B------:R-:W-:-:S04]  /*7da0*/  IADD3 R103, P0, PT, R138, 0x30070, RZ ;  /* 0x000300708a677810 */ /* 0x000fc80007f1e0ff */
[C---:B------:R-:W-:Y:S01]  /*7db0*/  SHF.R.U64 R106, R100.reuse, 0x3, R109 ;  /* 0x00000003646a7819 */ /* 0x040fe2000000126d */
[--C-:B-----5:R-:W-:Y:S02]  /*7dc0*/  IMAD.X R115, RZ, RZ, R139.reuse, P2 ;  /* 0x000000ffff737224 */ /* 0x120fe400010e068b */
[--C-:B------:R-:W-:Y:S01]  /*7dd0*/  IMAD.X R113, RZ, RZ, R139.reuse, P1 ;  /* 0x000000ffff717224 */ /* 0x100fe200008e068b */
[----:B------:R-:W-:Y:S01]  /*7de0*/  LOP3.LUT R108, R100, 0x70, R106, 0x78, !PT ;  /* 0x00000070646c7812 */ /* 0x000fe200078e786a */
[----:B------:R-:W-:Y:S01]  /*7df0*/  IMAD.X R111, RZ, RZ, R139, P0 ;  /* 0x000000ffff6f7224 */ /* 0x000fe200000e068b */
[----:B------:R-:W-:Y:S02]  /*7e00*/  SHF.R.U64 R100, R101, 0x3, R115 ;  /* 0x0000000365647819 */ /* 0x000fe40000001273 */
[----:B------:R-:W-:Y:S01]  /*7e10*/  SHF.R.U64 R106, R102, 0x3, R113 ;  /* 0x00000003666a7819 */ /* 0x000fe20000001271 */
[----:B------:R1:W-:Y:S01]  /*7e20*/  ST.E.128 desc[UR38][R108.64], R116 ;  /* 0x000000746c007985 */ /* 0x0003e2000c101d26 */
[----:B------:R-:W-:-:S02]  /*7e30*/  SHF.R.U64 R107, R103, 0x3, R111 ;  /* 0x00000003676b7819 */ /* 0x000fc4000000126f */
[----:B------:R-:W-:Y:S02]  /*7e40*/  LOP3.LUT R114, R101, 0x70, R100, 0x78, !PT ;  /* 0x0000007065727812 */ /* 0x000fe400078e7864 */
[----:B------:R-:W-:Y:S02]  /*7e50*/  LOP3.LUT R112, R102, 0x70, R106, 0x78, !PT ;  /* 0x0000007066707812 */ /* 0x000fe400078e786a */
[----:B------:R-:W-:Y:S01]  /*7e60*/  LOP3.LUT R110, R103, 0x70, R107, 0x78, !PT ;  /* 0x00000070676e7812 */ /* 0x000fe200078e786b */
[----:B------:R2:W-:Y:S04]  /*7e70*/  ST.E.128 desc[UR38][R114.64], R120 ;  /* 0x0000007872007985 */ /* 0x0005e8000c101d26 */
[----:B------:R2:W-:Y:S04]  /*7e80*/  ST.E.128 desc[UR38][R112.64], R124 ;  /* 0x0000007c70007985 */ /* 0x0005e8000c101d26 */
[----:B------:R2:W-:Y:S01]  /*7e90*/  ST.E.128 desc[UR38][R110.64], R128 ;  /* 0x000000806e007985 */ /* 0x0005e2000c101d26 */
[----:B------:R-:W-:Y:S01]  /*7ea0*/  @!PT LDS RZ, [RZ] ;  /* 0x00000000fffff984 */ /* 0x000fe20000000800 */
[----:B------:R-:W-:Y:S01]  /*7eb0*/  @!PT LDS RZ, [RZ] ;  /* 0x00000000fffff984 */ /* 0x000fe20000000800 */
[----:B------:R-:W-:Y:S01]  /*7ec0*/  @!PT LDS RZ, [RZ] ;  /* 0x00000000fffff984 */ /* 0x000fe20000000800 */
[----:B------:R-:W-:Y:S01]  /*7ed0*/  @!PT LDS RZ, [RZ] ;  /* 0x00000000fffff984 */ /* 0x000fe20000000800 */
[----:B------:R5:W-:Y:S06]  /*7ee0*/  MEMBAR.ALL.CTA ;  /* 0x0000000000007992 */ /* 0x000bec0000008000 */
[----:B-----5:R-:W5:Y:S02]  /*7ef0*/  FENCE.VIEW.ASYNC.S ;  /* 0x00000000000073c6 */ /* 0x020f640000000000 */
[----:B-----5:R-:W-:Y:S01]  /*7f00*/  BAR.SYNC.DEFER_BLOCKING 0x2, 0x80 ;  /* 0x0082000000007b1d */ /* 0x020fe20000010000 */
[----:B-1----:R-:W-:-:S13]  /*7f10*/  LOP3.LUT P4, R116, R0, 0x7f, RZ, 0xc0, !PT ;  /* 0x0000007f00747812 */ /* 0x002fda000788c0ff */
[----:B----4-:R-:W-:Y:S05]  /*7f20*/  @P4 BRA `(.L_x_153) ;  /* 0x0000000000304947 */ /* 0x010fea0003800000 */
[----:B------:R-:W-:Y:S01]  /*7f30*/  UIADD3 UR4, UP0, UPT, UR6, 0x500, URZ ;  /* 0x0000050006047890 */ /* 0x000fe2000ff1e0ff */
[----:B------:R-:W-:Y:S01]  /*7f40*/  PLOP3.LUT P0, PT, PT, PT, PT, 0x80, 0x8 ;  /* 0x000000000008781c */ /* 0x000fe20003f0f070 */
[----:B------:R-:W-:Y:S02]  /*7f50*/  USHF.L.U32 UR10, UR15, 0x7, URZ ;  /* 0x000000070f0a7899 */ /* 0x000fe400080006ff */
[----:B------:R-:W-:Y:S02]  /*7f60*/  UIADD3 UR8, UPT, UPT, UR14, 0x30000, URZ ;  /* 0x000300000e087890 */ /* 0x000fe4000fffe0ff */
[----:B------:R-:W-:Y:S01]  /*7f70*/  UIADD3.X UR5, UPT, UPT, URZ, UR7, URZ, UP0, !UPT ;  /* 0x00000007ff057290 */ /* 0x000fe200087fe4ff */
[----:B------:R-:W-:-:S11]  /*7f80*/  UMOV UR9, URZ ;  /* 0x000000ff00097c82 */ /* 0x000fd60008000000 */
.L_x_154:
[----:B------:R-:W-:Y:S01]  /*7f90*/  @P0 ELECT P1, URZ, PT ;  /* 0x0000000000ff082f */ /* 0x000fe20003820000 */
[----:B------:R1:W-:-:S12]  /*7fa0*/  UTMAREDG.5D.ADD [UR8], [UR4] ;  /* 0x00000008040073b6 */ /* 0x0003d80008020000 */
[----:B------:R-:W-:Y:S02]  /*7fb0*/  @P1 PLOP3.LUT P0, PT, P1, PT, PT, 0x8, 0x80 ;  /* 0x000000000080181c */ /* 0x000fe40000f0e170 */
[----:B------:R-:W-:-:S11]  /*7fc0*/  PLOP3.LUT P1, PT, PT, PT, PT, 0x8, 0x80 ;  /* 0x000000000080781c */ /* 0x000fd60003f2e170 */
[----:B-1----:R-:W-:Y:S05]  /*7fd0*/  @P0 BRA.U.ANY `(.L_x_154) ;  /* 0xfffffffd00ec0947 */ /* 0x002fea000393ffff */
[----:B------:R0:W-:Y:S02]  /*7fe0*/  UTMACMDFLUSH ;  /* 0x00000000000079b7 */ /* 0x0001e40000000000 */
.L_x_153:
[----:B------:R-:W-:Y:S05]  /*7ff0*/  BSYNC.RECONVERGENT B0 ;  /* 0x0000000000007941 */ /* 0x000fea0003800200 */
.L_x_152:
[C---:B------:R-:W-:Y:S01]  /*8000*/  IADD3 R0, P1, PT, R138.reuse, 0x34000, RZ ;  /* 0x000340008a007810 */ /* 0x040fe20007f3e0ff */
[----:B------:R-:W-:Y:S01]  /*8010*/  BSSY.RECONVERGENT B0, `(.L_x_155) ;  /* 0x0000023000007945 */ /* 0x000fe20003800200 */
[C---:B------:R-:W-:Y:S02]  /*8020*/  IADD3 R101, P3, PT, R138.reuse, 0x34020, RZ ;  /* 0x000340208a657810 */ /* 0x040fe40007f7e0ff */
[C---:B------:R-:W-:Y:S01]  /*8030*/  IADD3 R100, P0, PT, R138.reuse, 0x34010, RZ ;  /* 0x000340108a647810 */ /* 0x040fe20007f1e0ff */
[--C-:B--2---:R-:W-:Y:S01]  /*8040*/  IMAD.X R127, RZ, RZ, R139.reuse, P1 ;  /* 0x000000ffff7f7224 */ /* 0x104fe200008e068b */
[C---:B------:R-:W-:Y:S01]  /*8050*/  IADD3 R102, P6, PT, R138.reuse, 0x34030, RZ ;  /* 0x000340308a667810 */ /* 0x040fe20007fde0ff */
[--C-:B------:R-:W-:Y:S01]  /*8060*/  IMAD.X R123, RZ, RZ, R139.reuse, P3 ;  /* 0x000000ffff7b7224 */ /* 0x100fe200018e068b */
[C---:B------:R-:W-:Y:S01]  /*8070*/  IADD3 R103, P5, PT, R138.reuse, 0x34040, RZ ;  /* 0x000340408a677810 */ /* 0x040fe20007fbe0ff */
[--C-:B------:R-:W-:Y:S01]  /*8080*/  IMAD.X R125, RZ, RZ, R139.reuse, P0 ;  /* 0x000000ffff7d7224 */ /* 0x100fe200000e068b */
[C---:B------:R-:W-:Y:S01]  /*8090*/  IADD3 R106, P2, PT, R138.reuse, 0x34050, RZ ;  /* 0x000340508a6a7810 */ /* 0x040fe20007f5e0ff */
[--C-:B------:R-:W-:Y:S01]  /*80a0*/  IMAD.X R143, RZ, RZ, R139.reuse, P6 ;  /* 0x000000ffff8f7224 */ /* 0x100fe200030e068b */
[----:B------:R-:W-:Y:S01]  /*80b0*/  IADD3 R107, P1, PT, R138, 0x34060, RZ ;  /* 0x000340608a6b7810 */ /* 0x000fe20007f3e0ff */
[--C-:B------:R-:W-:Y:S01]  /*80c0*/  IMAD.X R135, RZ, RZ, R139.reuse, P5 ;  /* 0x000000ffff877224 */ /* 0x100fe200028e068b */
[----:B------:R-:W-:Y:S01]  /*80d0*/  ISETP.NE.AND P3, PT, R134, RZ, PT ;  /* 0x000000ff8600720c */ /* 0x000fe20003f65270 */
[--C-:B------:R-:W-:Y:S01]  /*80e0*/  IMAD.X R131, RZ, RZ, R139.reuse, P2 ;  /* 0x000000ffff837224 */ /* 0x100fe200010e068b */
[----:B------:R-:W-:Y:S01]  /*80f0*/  IADD3 R117, P0, PT, R138, 0x34070, RZ ;  /* 0x000340708a757810 */ /* 0x000fe20007f1e0ff */
[----:B------:R-:W-:Y:S01]  /*8100*/  IMAD.X R129, RZ, RZ, R139, P1 ;  /* 0x000000ffff817224 */ /* 0x000fe200008e068b */
[----:B------:R-:W-:-:S02]  /*8110*/  SHF.R.U64 R118, R0, 0x3, R127 ;  /* 0x0000000300767819 */ /* 0x000fc4000000127f */
[----:B------:R-:W-:Y:S01]  /*8120*/  SHF.R.U64 R119, R100, 0x3, R125 ;  /* 0x0000000364777819 */ /* 0x000fe2000000127d */
[----:B------:R-:W-:Y:S01]  /*8130*/  IMAD.X R139, RZ, RZ, R139, P0 ;  /* 0x000000ffff8b7224 */ /* 0x000fe200000e068b */
[C---:B------:R-:W-:Y:S02]  /*8140*/  SHF.R.U64 R120, R101.reuse, 0x3, R123 ;  /* 0x0000000365787819 */ /* 0x040fe4000000127b */
[----:B------:R-:W-:Y:S02]  /*8150*/  SHF.R.U64 R121, R102, 0x3, R143 ;  /* 0x0000000366797819 */ /* 0x000fe4000000128f */
[----:B------:R-:W-:Y:S02]  /*8160*/  LOP3.LUT R126, R0, 0x70, R118, 0x78, !PT ;  /* 0x00000070007e7812 */ /* 0x000fe400078e7876 */
[----:B------:R-:W-:Y:S02]  /*8170*/  LOP3.LUT R124, R100, 0x70, R119, 0x78, !PT ;  /* 0x00000070647c7812 */ /* 0x000fe400078e7877 */
[----:B------:R-:W-:-:S02]  /*8180*/  LOP3.LUT R122, R101, 0x70, R120, 0x78, !PT ;  /* 0x00000070657a7812 */ /* 0x000fc400078e7878 */
[----:B------:R-:W-:Y:S02]  /*8190*/  LOP3.LUT R142, R102, 0x70, R121, 0x78, !PT ;  /* 0x00000070668e7812 */ /* 0x000fe400078e7879 */
[----:B------:R-:W-:Y:S02]  /*81a0*/  SHF.R.U64 R0, R103, 0x3, R135 ;  /* 0x0000000367007819 */ /* 0x000fe40000001287 */
[----:B------:R-:W-:Y:S02]  /*81b0*/  SHF.R.U64 R100, R106, 0x3, R131 ;  /* 0x000000036a647819 */ /* 0x000fe40000001283 */
[----:B------:R-:W-:Y:S02]  /*81c0*/  SHF.R.U64 R101, R107, 0x3, R129 ;  /* 0x000000036b657819 */ /* 0x000fe40000001281 */
[----:B------:R-:W-:Y:S02]  /*81d0*/  SHF.R.U64 R102, R117, 0x3, R139 ;  /* 0x0000000375667819 */ /* 0x000fe4000000128b */
[----:B------:R-:W-:-:S02]  /*81e0*/  LOP3.LUT R134, R103, 0x70, R0, 0x78, !PT ;  /* 0x0000007067867812 */ /* 0x000fc400078e7800 */
[----:B------:R-:W-:Y:S02]  /*81f0*/  LOP3.LUT R130, R106, 0x70, R100, 0x78, !PT ;  /* 0x000000706a827812 */ /* 0x000fe400078e7864 */
[----:B------:R-:W-:Y:S02]  /*8200*/  LOP3.LUT R128, R107, 0x70, R101, 0x78, !PT ;  /* 0x000000706b807812 */ /* 0x000fe400078e7865 */
[----:B------:R-:W-:Y:S01]  /*8210*/  LOP3.LUT R138, R117, 0x70, R102, 0x78, !PT ;  /* 0x00000070758a7812 */ /* 0x000fe200078e7866 */
[----:B------:R-:W-:Y:S05]  /*8220*/  @!P3 BRA `(.L_x_156) ;  /* 0x000000000004b947 */ /* 0x000fea0003800000 */
[----:B------:R-:W-:-:S04]  /*8230*/  DEPBAR.LE SB0, 0x1 ;  /* 0x000080400000791a */ /* 0x000fc80000000000 */
.L_x_156:
[----:B------:R-:W-:Y:S05]  /*8240*/  BSYNC.RECONVERGENT B0 ;  /* 0x0000000000007941 */ /* 0x000fea0003800200 */
.L_x_155:
[----:B------:R-:W-:Y:S01]  /*8250*/  BAR.SYNC.DEFER_BLOCKING 0x2, 0x80 ;  /* 0x0082000000007b1d */ /* 0x000fe20000010000 */
[----:B------:R-:W-:-:S05]  /*8260*/  USHF.L.U32 UR10, UR15, 0x7, URZ ;  /* 0x000000070f0a7899 */ /* 0x000fca00080006ff */
[----:B------:R-:W-:Y:S01]  /*8270*/  BSSY.RECONVERGENT B0, `(.L_x_157) ;  /* 0x000001d000007945 */ /* 0x000fe20003800200 */
[----:B------:R1:W-:Y:S04]  /*8280*/  ST.E.128 desc[UR38][R126.64], R68 ;  /* 0x000000447e007985 */ /* 0x0003e8000c101d26 */
[----:B------:R1:W-:Y:S04]  /*8290*/  ST.E.128 desc[UR38][R124.64], R72 ;  /* 0x000000487c007985 */ /* 0x0003e8000c101d26 */
[----:B------:R1:W-:Y:S04]  /*82a0*/  ST.E.128 desc[UR38][R122.64], R76 ;  /* 0x0000004c7a007985 */ /* 0x0003e8000c101d26 */
[----:B------:R1:W-:Y:S04]  /*82b0*/  ST.E.128 desc[UR38][R142.64], R80 ;  /* 0x000000508e007985 */ /* 0x0003e8000c101d26 */
[----:B------:R1:W-:Y:S04]  /*82c0*/  ST.E.128 desc[UR38][R134.64], R84 ;  /* 0x0000005486007985 */ /* 0x0003e8000c101d26 */
        /* <DEDUP_REMOVED lines=8> */
[----:B--2---:R-:W2:Y:S02]  /*8350*/  FENCE.VIEW.ASYNC.S ;  /* 0x00000000000073c6 */ /* 0x004ea40000000000 */
[----:B--2---:R-:W-:Y:S06]  /*8360*/  BAR.SYNC.DEFER_BLOCKING 0x2, 0x80 ;  /* 0x0082000000007b1d */ /* 0x004fec0000010000 */
[----:B------:R-:W-:Y:S05]  /*8370*/  @P4 BRA `(.L_x_158) ;  /* 0x0000000000304947 */ /* 0x000fea0003800000 */
[----:B------:R-:W-:Y:S01]  /*8380*/  UIADD3 UR4, UP0, UPT, UR6, 0x500, URZ ;  /* 0x0000050006047890 */ /* 0x000fe2000ff1e0ff */
[----:B------:R-:W-:Y:S01]  /*8390*/  PLOP3.LUT P0, PT, PT, PT, PT, 0x80, 0x8 ;  /* 0x000000000008781c */ /* 0x000fe20003f0f070 */
[----:B------:R-:W-:Y:S02]  /*83a0*/  UIADD3 UR8, UPT, UPT, UR14, 0x34000, URZ ;  /* 0x000340000e087890 */ /* 0x000fe4000fffe0ff */
[----:B------:R-:W-:Y:S01]  /*83b0*/  UIADD3.X UR5, UPT, UPT, URZ, UR7, URZ, UP0, !UPT ;  /* 0x00000007ff057290 */ /* 0x000fe200087fe4ff */
[----:B------:R-:W-:-:S11]  /*83c0*/  UMOV UR9, 0x20 ;  /* 0x0000002000097882 */ /* 0x000fd60000000000 */
.L_x_159:
[----:B------:R-:W-:Y:S01]  /*83d0*/  @P0 ELECT P1, URZ, PT ;  /* 0x0000000000ff082f */ /* 0x000fe20003820000 */
[----:B------:R2:W-:-:S12]  /*83e0*/  UTMAREDG.5D.ADD [UR8], [UR4] ;  /* 0x00000008040073b6 */ /* 0x0005d80008020000 */
[----:B------:R-:W-:Y:S02]  /*83f0*/  @P1 PLOP3.LUT P0, PT, P1, PT, PT, 0x8, 0x80 ;  /* 0x000000000080181c */ /* 0x000fe40000f0e170 */
[----:B------:R-:W-:-:S11]  /*8400*/  PLOP3.LUT P1, PT, PT, PT, PT, 0x8, 0x80 ;  /* 0x000000000080781c */ /* 0x000fd60003f2e170 */
[----:B--2---:R-:W-:Y:S05]  /*8410*/  @P0 BRA.U.ANY `(.L_x_159) ;  /* 0xfffffffd00ec0947 */ /* 0x004fea000393ffff */
[----:B------:R0:W-:Y:S01]  /*8420*/  UTMACMDFLUSH ;  /* 0x00000000000079b7 */ /* 0x0001e20000000000 */
[----:B------:R-:W-:-:S04]  /*8430*/  DEPBAR.LE SB0, 0x1 ;  /* 0x000080400000791a */ /* 0x000fc80000000000 */
.L_x_158:
[----:B------:R-:W-:Y:S05]  /*8440*/  BSYNC.RECONVERGENT B0 ;  /* 0x0000000000007941 */ /* 0x000fea0003800200 */
.L_x_157:
[----:B------:R-:W-:Y:S01]  /*8450*/  BAR.SYNC.DEFER_BLOCKING 0x2, 0x80 ;  /* 0x0082000000007b1d */ /* 0x000fe20000010000 */
[----:B------:R-:W-:-:S05]  /*8460*/  ISETP.NE.AND P2, PT, R116, RZ, PT ;  /* 0x000000ff7400720c */ /* 0x000fca0003f45270 */
[----:B------:R-:W-:Y:S01]  /*8470*/  BSSY.RECONVERGENT B0, `(.L_x_160) ;  /* 0x000001d000007945 */ /* 0x000fe20003800200 */
[----:B---3--:R2:W-:Y:S04]  /*8480*/  ST.E.128 desc[UR38][R136.64], R36 ;  /* 0x0000002488007985 */ /* 0x0085e8000c101d26 */
        /* <DEDUP_REMOVED lines=12> */
[----:B---3--:R-:W3:Y:S02]  /*8550*/  FENCE.VIEW.ASYNC.S ;  /* 0x00000000000073c6 */ /* 0x008ee40000000000 */
[----:B---3--:R-:W-:Y:S06]  /*8560*/  BAR.SYNC.DEFER_BLOCKING 0x2, 0x80 ;  /* 0x0082000000007b1d */ /* 0x008fec0000010000 */
[----:B------:R-:W-:Y:S05]  /*8570*/  @P2 BRA `(.L_x_161) ;  /* 0x0000000000302947 */ /* 0x000fea0003800000 */
[----:B------:R-:W-:Y:S01]  /*8580*/  UIADD3 UR4, UP0, UPT, UR6, 0x500, URZ ;  /* 0x0000050006047890 */ /* 0x000fe2000ff1e0ff */
[----:B------:R-:W-:Y:S01]  /*8590*/  PLOP3.LUT P0, PT, PT, PT, PT, 0x80, 0x8 ;  /* 0x000000000008781c */ /* 0x000fe20003f0f070 */
[----:B------:R-:W-:Y:S02]  /*85a0*/  UIADD3 UR8, UPT, UPT, UR14, 0x30000, URZ ;  /* 0x000300000e087890 */ /* 0x000fe4000fffe0ff */
[----:B------:R-:W-:Y:S01]  /*85b0*/  UIADD3.X UR5, UPT, UPT, URZ, UR7, URZ, UP0, !UPT ;  /* 0x00000007ff057290 */ /* 0x000fe200087fe4ff */
[----:B------:R-:W-:-:S11]  /*85c0*/  UMOV UR9, 0x40 ;  /* 0x0000004000097882 */ /* 0x000fd60000000000 */
.L_x_162:
[----:B------:R-:W-:Y:S01]  /*85d0*/  @P0 ELECT P1, URZ, PT ;  /* 0x0000000000ff082f */ /* 0x000fe20003820000 */
[----:B------:R3:W-:-:S12]  /*85e0*/  UTMAREDG.5D.ADD [UR8], [UR4] ;  /* 0x00000008040073b6 */ /* 0x0007d80008020000 */
[----:B------:R-:W-:Y:S02]  /*85f0*/  @P1 PLOP3.LUT P0, PT, P1, PT, PT, 0x8, 0x80 ;  /* 0x000000000080181c */ /* 0x000fe40000f0e170 */
[----:B------:R-:W-:-:S11]  /*8600*/  PLOP3.LUT P1, PT, PT, PT, PT, 0x8, 0x80 ;  /* 0x000000000080781c */ /* 0x000fd60003f2e170 */
[----:B---3--:R-:W-:Y:S05]  /*8610*/  @P0 BRA.U.ANY `(.L_x_162) ;  /* 0xfffffffd00ec0947 */ /* 0x008fea000393ffff */
[----:B------:R0:W-:Y:S01]  /*8620*/  UTMACMDFLUSH ;  /* 0x00000000000079b7 */ /* 0x0001e20000000000 */
[----:B------:R-:W-:-:S04]  /*8630*/  DEPBAR.LE SB0, 0x1 ;  /* 0x000080400000791a */ /* 0x000fc80000000000 */
.L_x_161:
[----:B------:R-:W-:Y:S05]  /*8640*/  BSYNC.RECONVERGENT B0 ;  /* 0x0000000000007941 */ /* 0x000fea0003800200 */
.L_x_160:
[----:B------:R-:W-:Y:S06]  /*8650*/  BAR.SYNC.DEFER_BLOCKING 0x2, 0x80 ;  /* 0x0082000000007b1d */ /* 0x000fec0000010000 */
        /* <DEDUP_REMOVED lines=14> */
[----:B----4-:R-:W4:Y:S02]  /*8740*/  FENCE.VIEW.ASYNC.S ;  /* 0x00000000000073c6 */ /* 0x010f240000000000 */
[----:B----4-:R-:W-:Y:S06]  /*8750*/  BAR.SYNC.DEFER_BLOCKING 0x2, 0x80 ;  /* 0x0082000000007b1d */ /* 0x010fec0000010000 */
[----:B------:R-:W-:Y:S05]  /*8760*/  @P2 BRA `(.L_x_164) ;  /* 0x00000000002c2947 */ /* 0x000fea0003800000 */
[----:B------:R-:W-:Y:S01]  /*8770*/  UIADD3 UR4, UP0, UPT, UR6, 0x500, URZ ;  /* 0x0000050006047890 */ /* 0x000fe2000ff1e0ff */
[----:B------:R-:W-:Y:S01]  /*8780*/  PLOP3.LUT P0, PT, PT, PT, PT, 0x80, 0x8 ;  /* 0x000000000008781c */ /* 0x000fe20003f0f070 */
[----:B------:R-:W-:Y:S02]  /*8790*/  UIADD3 UR8, UPT, UPT, UR14, 0x34000, URZ ;  /* 0x000340000e087890 */ /* 0x000fe4000fffe0ff */
[----:B------:R-:W-:Y:S01]  /*87a0*/  UIADD3.X UR5, UPT, UPT, URZ, UR7, URZ, UP0, !UPT ;  /* 0x00000007ff057290 */ /* 0x000fe200087fe4ff */
[----:B------:R-:W-:-:S11]  /*87b0*/  UMOV UR9, 0x60 ;  /* 0x0000006000097882 */ /* 0x000fd60000000000 */
.L_x_165:
[----:B------:R-:W-:Y:S01]  /*87c0*/  @P0 ELECT P1, URZ, PT ;  /* 0x0000000000ff082f */ /* 0x000fe20003820000 */
[----:B------:R4:W-:-:S12]  /*87d0*/  UTMAREDG.5D.ADD [UR8], [UR4] ;  /* 0x00000008040073b6 */ /* 0x0009d80008020000 */
[----:B------:R-:W-:Y:S02]  /*87e0*/  @P1 PLOP3.LUT P0, PT, P1, PT, PT, 0x8, 0x80 ;  /* 0x000000000080181c */ /* 0x000fe40000f0e170 */
[----:B------:R-:W-:-:S11]  /*87f0*/  PLOP3.LUT P1, PT, PT, PT, PT, 0x8, 0x80 ;  /* 0x000000000080781c */ /* 0x000fd60003f2e170 */
[----:B----4-:R-:W-:Y:S05]  /*8800*/  @P0 BRA.U.ANY `(.L_x_165) ;  /* 0xfffffffd00ec0947 */ /* 0x010fea000393ffff */
[----:B------:R0:W-:Y:S02]  /*8810*/  UTMACMDFLUSH ;  /* 0x00000000000079b7 */ /* 0x0001e40000000000 */
.L_x_164:
[----:B------:R-:W-:Y:S05]  /*8820*/  BSYNC.RECONVERGENT B0 ;  /* 0x0000000000007941 */ /* 0x000fea0003800200 */
.L_x_163:
[----:B------:R-:W4:Y:S01]  /*8830*/  LDL.LU R0, [R1] ;  /* 0x0000000001007983 */ /* 0x000f220000300800 */
[----:B------:R-:W-:Y:S01]  /*8840*/  UIADD3 UR5, UPT, UPT, UR15, 0x1, URZ ;  /* 0x000000010f057890 */ /* 0x000fe2000fffe0ff */
[----:B------:R-:W-:Y:S01]  /*8850*/  LOP3.LUT R133, R133, 0x1, RZ, 0x3c, !PT ;  /* 0x0000000185857812 */ /* 0x000fe200078e3cff */
[----:B------:R-:W-:Y:S02]  /*8860*/  UIADD3 UR4, UPT, UPT, UR11, 0x1, URZ ;  /* 0x000000010b047890 */ /* 0x000fe4000fffe0ff */
[----:B------:R-:W-:-:S04]  /*8870*/  UISETP.NE.AND UP0, UPT, UR5, UR30, UPT ;  /* 0x0000001e0500728c */ /* 0x000fc8000bf05270 */
[----:B------:R-:W-:-:S07]  /*8880*/  USEL UR15, UR5, URZ, UP0 ;  /* 0x000000ff050f7287 */ /* 0x000fce0008000000 */
[----:B------:R-:W-:-:S07]  /*8890*/  @UP0 UIADD3 UR4, UPT, UPT, UR11, URZ, URZ ;  /* 0x000000ff0b040290 */ /* 0x000fce000fffe0ff */
[----:B------:R-:W-:Y:S01]  /*88a0*/  UMOV UR11, UR4 ;  /* 0x00000004000b7c82 */ /* 0x000fe20008000000 */
[C---:B----4-:R-:W-:Y:S01]  /*88b0*/  ISETP.GT.U32.AND P0, PT, R0.reuse, 0x1, PT ;  /* 0x000000010000780c */ /* 0x050fe20003f04070 */
[----:B------:R-:W-:-:S05]  /*88c0*/  VIADD R0, R0, 0xffffffff ;  /* 0xffffffff00007836 */ /* 0x000fca0000000000 */
[----:B------:R4:W-:Y:S07]  /*88d0*/  STL [R1], R0 ;  /* 0x0000000001007387 */ /* 0x0009ee0000100800 */
[----:B------:R-:W-:Y:S05]  /*88e0*/  @P0 BRA `(.L_x_166) ;  /* 0xffffffec00fc0947 */ /* 0x000fea000383ffff */
[----:B------:R-:W-:-:S04]  /*88f0*/  DEPBAR.LE SB0, 0x0 ;  /* 0x000080000000791a */ /* 0x000fc80000000000 */
[----:B------:R-:W-:Y:S05]  /*8900*/  EXIT ;  /* 0x000000000000794d */ /* 0x000fea0003800000 */
.L_x_316:
[----:B------:R-:W-:-:S08]  /*8910*/  NOP ;  /* 0x0000000000007918 */ /* 0x000fd00000000000 */
[----:B------:R-:W-:-:S00]  /*8920*/  USETMAXREG.DEALLOC.CTAPOOL 0x60 ;  /* 0x00000060000079c8 */ /* 0x000fc000080e0500 */
[----:B------:R-:W-:Y:S05]  /*8930*/  EXIT ;  /* 0x000000000000794d */ /* 0x000fea0003800000 */
.L_x_167:
[----:B------:R-:W-:-:S08]  /*8940*/  NOP ;  /* 0x0000000000007918 */ /* 0x000fd00000000000 */
[----:B------:R-:W1:Y:S02]  /*8950*/  USETMAXREG.TRY_ALLOC.CTAPOOL UP0, 0x80 ;  /* 0x00000080000079c8 */ /* 0x000e640008000600 */
[----:B-1----:R-:W-:Y:S05]  /*8960*/  BRA.U !UP0, `(.L_x_167) ;  /* 0xfffffffd08f47547 */ /* 0x002fea000b83ffff */
[----:B------:R-:W-:Y:S01]  /*8970*/  HFMA2 R2, -RZ, RZ, 0, 5.9604644775390625e-08 ;  /* 0x00000001ff027431 */ /* 0x000fe200000001ff */
[----:B------:R-:W-:Y:S01]  /*8980*/  MOV R0, 0x1 ;  /* 0x0000000100007802 */ /* 0x000fe20000000f00 */
[----:B------:R1:W-:Y:S01]  /*8990*/  STL [R1+0x14], RZ ;  /* 0x000014ff01007387 */ /* 0x0003e20000100800 */
[----:B------:R-:W-:-:S03]  /*89a0*/  HFMA2 R79, -RZ, RZ, 0, 0 ;  /* 0x00000000ff4f7431 */ /* 0x000fc600000001ff */
[----:B------:R1:W-:Y:S04]  /*89b0*/  STL [R1+0x10], R2 ;  /* 0x0000100201007387 */ /* 0x0003e80000100800 */
[----:B------:R1:W-:Y:S04]  /*89c0*/  STL [R1+0x8], RZ ;  /* 0x000008ff01007387 */ /* 0x0003e80000100800 */
[----:B------:R1:W-:Y:S04]  /*89d0*/  STL [R1+0xc], R0 ;  /* 0x00000c0001007387 */ /* 0x0003e80000100800 */
[----:B------:R1:W-:Y:S02]  /*89e0*/  STL [R1+0x4], RZ ;  /* 0x000004ff01007387 */ /* 0x0003e40000100800 */
.L_x_203:
[----:B-12---:R-:W-:Y:S01]  /*89f0*/  MOV R0, UR46 ;  /* 0x0000002e00007c02 */ /* 0x006fe20008000f00 */
[----:B------:R-:W-:Y:S05]  /*8a00*/  YIELD ;  /* 0x0000000000007946 */ /* 0x000fea0003800000 */
[----:B------:R-:W-:Y:S11]  /*8a10*/  ISETP.NE.AND P0, PT, R0, 0x3, PT ;  /* 0x000000030000780c */ /* 0x000ff60003f05270 */
[----:B------:R-:W-:Y:S02]  /*8a20*/  @!UPT UIADD3 URZ, UPT, UPT, URZ, URZ, URZ ;  /* 0x000000fffffff290 */ /* 0x000fe4000fffe0ff */
[----:B------:R-:W-:Y:S05]  /*8a30*/  @!P0 BRA `(.L_x_168) ;  /* 0x0000000000048947 */ /* 0x000fea0003800000 */
[----:B------:R-:W-:Y:S05]  /*8a40*/  BPT.TRAP 0x1 ;  /* 0x000000040000795c */ /* 0x000fea0000300000 */
.L_x_168:
[----:B------:R-:W2:Y:S01]  /*8a50*/  LDL R0, [R1+0x8] ;  /* 0x0000080001007983 */ /* 0x000ea20000100800 */
[----:B------:R-:W-:Y:S01]  /*8a60*/  MOV R2, 0x400 ;  /* 0x0000040000027802 */ /* 0x000fe20000000f00 */
[----:B------:R-:W-:Y:S01]  /*8a70*/  BSSY B0, `(.L_x_169) ;  /* 0x0000006000007945 */ /* 0x000fe20003800000 */
[----:B------:R-:W1:Y:S01]  /*8a80*/  S2R R72, SR_CgaCtaId ;  /* 0x0000000000487919 */ /* 0x000e620000008800 */
[----:B--2---:R-:W-:Y:S02]  /*8a90*/  SHF.L.U32 R0, R0, 0x1f, RZ ;  /* 0x0000001f00007819 */ /* 0x004fe400000006ff */
[----:B-1----:R-:W-:Y:S04]  /*8aa0*/  LEA R2, R72, R2, 0x18 ;  /* 0x0000000248027211 */ /* 0x002fe800078ec0ff */
[----:B------:R-:W1:Y:S02]  /*8ab0*/  SYNCS.PHASECHK.TRANS64.TRYWAIT P1, [R2+URZ+0x38850], R0 ;  /* 0x03885000020075a7 */ /* 0x000e6400080211ff */
[----:B-1----:R-:W-:Y:S05]  /*8ac0*/  @!P1 BRA `(.L_x_170) ;  /* 0x0000008000b49947 */ /* 0x002fea0003800000 */
.L_x_303:
[----:B------:R-:W-:Y:S05]  /*8ad0*/  BSYNC B0 ;  /* 0x0000000000007941 */ /* 0x000fea0003800000 */
.L_x_169:
[----:B------:R-:W-:Y:S05]  /*8ae0*/  @!P0 BRA `(.L_x_171) ;  /* 0x0000000000048947 */ /* 0x000fea0003800000 */
[----:B------:R-:W-:Y:S05]  /*8af0*/  BPT.TRAP 0x1 ;  /* 0x000000040000795c */ /* 0x000fea0000300000 */
.L_x_171:
[----:B-1----:R-:W2:Y:S01]  /*8b00*/  LDL R0, [R1+0xc] ;  /* 0x00000c0001007983 */ /* 0x002ea20000100800 */
[----:B------:R-:W-:Y:S01]  /*8b10*/  BSSY B0, `(.L_x_172) ;  /* 0x0000004000007945 */ /* 0x000fe20003800000 */
[----:B--2---:R-:W-:Y:S04]  /*8b20*/  SHF.L.U32 R0, R0, 0x1f, RZ ;  /* 0x0000001f00007819 */ /* 0x004fe800000006ff */
[----:B------:R-:W1:Y:S02]  /*8b30*/  SYNCS.PHASECHK.TRANS64.TRYWAIT P1, [R2+URZ+0x38888], R0 ;  /* 0x03888800020075a7 */ /* 0x000e6400080211ff */
[----:B-1----:R-:W-:Y:S05]  /*8b40*/  @!P1 BRA `(.L_x_173) ;  /* 0x0000008000a89947 */ /* 0x002fea0003800000 */
.L_x_304:
[----:B------:R-:W-:Y:S05]  /*8b50*/  BSYNC B0 ;  /* 0x0000000000007941 */ /* 0x000fea0003800000 */
.L_x_172:
[----:B------:R-:W-:Y:S05]  /*8b60*/  @!P0 BRA `(.L_x_174) ;  /* 0x0000000000048947 */ /* 0x000fea0003800000 */
[----:B------:R-:W-:Y:S05]  /*8b70*/  BPT.TRAP 0x1 ;  /* 0x000000040000795c */ /* 0x000fea0000300000 */
.L_x_174:
[----:B------:R-:W-:Y:S01]  /*8b80*/  SHF.L.U32 R3, R79, 0x1f, RZ ;  /* 0x0000001f4f037819 */ /* 0x000fe200000006ff */
[----:B------:R-:W1:Y:S03]  /*8b90*/  S2R R73, SR_TID.X ;  /* 0x0000000000497919 */ /* 0x000e660000002100 */
[----:B------:R-:W2:Y:S01]  /*8ba0*/  SYNCS.PHASECHK.TRANS64.TRYWAIT P0, [R2+URZ+0x38830], R3 ;  /* 0x03883003020075a7 */ /* 0x000ea200080011ff */
[----:B-1----:R-:W-:Y:S01]  /*8bb0*/  SHF.R.U32.HI R0, RZ, 0x3, R73 ;  /* 0x00000003ff007819 */ /* 0x002fe20000011649 */
[----:B------:R-:W-:Y:S05]  /*8bc0*/  IMAD.U32 R75, R73, 0x10000, RZ ;  /* 0x00010000494b7824 */ /* 0x000fea00078e00ff */
[----:B------:R-:W-:Y:S04]  /*8bd0*/  LOP3.LUT R75, R75, 0x600010, R0, 0xc8, !PT ;  /* 0x006000104b4b7812 */ /* 0x000fe800078ec800 */
[----:B------:R-:W-:Y:S01]  /*8be0*/  LOP3.LUT R74, R75, 0x180, RZ, 0xfc, !PT ;  /* 0x000001804b4a7812 */ /* 0x000fe200078efcff */
[----:B--2---:R-:W-:Y:S06]  /*8bf0*/  @!P0 BRA `(.L_x_175) ;  /* 0x0000008000908947 */ /* 0x004fec0003800000 */
.L_x_305:
[----:B-1----:R-:W-:Y:S01]  /*8c00*/  SHF.R.U32.HI R3, RZ, 0x5, R73 ;  /* 0x00000005ff037819 */ /* 0x002fe20000011649 */
[----:B------:R-:W-:Y:S05]  /*8c10*/  WARPSYNC.ALL ;  /* 0x0000000000007948 */ /* 0x000fea0003800000 */
[C---:B------:R-:W-:Y:S01]  /*8c20*/  R2UR UR4, R74.reuse ;  /* 0x000000004a0472ca */ /* 0x040fe200000e0000 */
[----:B------:R-:W-:Y:S01]  /*8c30*/  VIADD R0, R74, 0x20 ;  /* 0x000000204a007836 */ /* 0x000fe20000000000 */
[----:B------:R-:W-:Y:S04]  /*8c40*/  LOP3.LUT R16, R3, 0x3, RZ, 0xc0, !PT ;  /* 0x0000000303107812 */ /* 0x000fe800078ec0ff */
[----:B------:R-:W-:Y:S04]  /*8c50*/  SHF.R.U32.HI R0, RZ, 0x15, R0 ;  /* 0x00000015ff007819 */ /* 0x000fe80000011600 */
[----:B------:R-:W-:Y:S03]  /*8c60*/  ISETP.NE.AND P0, PT, R16, R0, PT ;  /* 0x000000001000720c */ /* 0x000fe60003f05270 */
[----:B------:R-:W1:Y:S10]  /*8c70*/  LDTM.x16 R56, tmem[UR4] ;  /* 0x00000004003879ee */ /* 0x000e740008240000 */
[----:B-1----:R-:W-:Y:S05]  /*8c80*/  @!P0 BRA `(.L_x_176) ;  /* 0x0000000000408947 */ /* 0x002fea0003800000 */
[----:B------:R-:W1:Y:S01]  /*8c90*/  LDCU.64 UR8, c[0x4][0x80] ;  /* 0x01001000ff0877ac */ /* 0x000e620008000a00 */
[----:B------:R-:W-:Y:S01]  /*8ca0*/  MOV R15, 0x0 ;  /* 0x00000000000f7802 */ /* 0x000fe20000000f00 */
[----:B------:R-:W-:Y:S02]  /*8cb0*/  HFMA2 R12, -RZ, RZ, 0, 5.9604644775390625e-08 ;  /* 0x00000001ff0c7431 */ /* 0x000fe400000001ff */
[----:B------:R-:W-:Y:S02]  /*8cc0*/  IMAD.MOV.U32 R8, RZ, RZ, 0x192 ;  /* 0x00000192ff087424 */ /* 0x000fe400078e00ff */
[----:B------:R-:W-:Y:S01]  /*8cd0*/  IMAD.MOV.U32 R13, RZ, RZ, RZ ;  /* 0x000000ffff0d7224 */ /* 0x000fe200078e00ff */
[----:B------:R-:W2:Y:S01]  /*8ce0*/  LDCU.64 UR6, c[0x4][0x88] ;  /* 0x01001100ff0677ac */ /* 0x000ea20008000a00 */
[----:B------:R-:W3:Y:S01]  /*8cf0*/  LDC.64 R14, c[0x4][R15] ;  /* 0x010000000f0e7b82 */ /* 0x000ee20000000a00 */
[----:B------:R-:W4:Y:S01]  /*8d00*/  LDCU.64 UR4, c[0x4][0x8] ;  /* 0x01000100ff0477ac */ /* 0x000f220008000a00 */
[----:B-1----:R-:W-:Y:S01]  /*8d10*/  MOV R5, UR9 ;  /* 0x0000000900057c02 */ /* 0x002fe20008000f00 */
[----:B------:R-:W-:Y:S01]  /*8d20*/  IMAD.U32 R4, RZ, RZ, UR8 ;  /* 0x00000008ff047e24 */ /* 0x000fe2000f8e00ff */
[----:B--2---:R-:W-:Y:S01]  /*8d30*/  MOV R7, UR7 ;  /* 0x0000000700077c02 */ /* 0x004fe20008000f00 */
[----:B------:R-:W-:Y:S01]  /*8d40*/  IMAD.U32 R6, RZ, RZ, UR6 ;  /* 0x00000006ff067e24 */ /* 0x000fe2000f8e00ff */
[----:B----4-:R-:W-:Y:S01]  /*8d50*/  MOV R11, UR5 ;  /* 0x00000005000b7c02 */ /* 0x010fe20008000f00 */
[----:B------:R-:W-:Y:S02]  /*8d60*/  IMAD.U32 R10, RZ, RZ, UR4 ;  /* 0x00000004ff0a7e24 */ /* 0x000fe4000f8e00ff */
[----:B------:R-:W-:Y:S07]  /*8d70*/  LEPC R20, `(.L_x_176) ;  /* 0x000000001014794e */ /* 0x000fee0000000000 */
[----:B---3--:R-:W-:Y:S05]  /*8d80*/  CALL.ABS.NOINC R14 ;  /* 0x000000000e007343 */ /* 0x008fea0003c00000 */
.L_x_176:
[----:B------:R-:W-:Y:S05]  /*8d90*/  WARPSYNC.ALL ;  /* 0x0000000000007948 */ /* 0x000fea0003800000 */
[C---:B------:R-:W-:Y:S01]  /*8da0*/  R2UR UR4, R74.reuse ;  /* 0x000000004a0472ca */ /* 0x040fe200000e0000 */
[----:B------:R-:W-:Y:S05]  /*8db0*/  VIADD R0, R74, 0x40 ;  /* 0x000000404a007836 */ /* 0x000fea0000000000 */
[----:B------:R-:W-:Y:S04]  /*8dc0*/  SHF.R.U32.HI R0, RZ, 0x15, R0 ;  /* 0x00000015ff007819 */ /* 0x000fe80000011600 */
[----:B------:R-:W-:Y:S03]  /*8dd0*/  ISETP.NE.AND P0, PT, R16, R0, PT ;  /* 0x000000001000720c */ /* 0x000fe60003f05270 */
[----:B------:R-:W1:Y:S10]  /*8de0*/  LDTM.x16 R40, tmem[UR4+0x20] ;  /* 0x00002004002879ee */ /* 0x000e740008240000 */
        /* <DEDUP_REMOVED lines=17> */
.L_x_177:
[----:B------:R-:W-:Y:S05]  /*8f00*/  WARPSYNC.ALL ;  /* 0x0000000000007948 */ /* 0x000fea0003800000 */
[C---:B------:R-:W-:Y:S01]  /*8f10*/  R2UR UR4, R74.reuse ;  /* 0x000000004a0472ca */ /* 0x040fe200000e0000 */
[----:B------:R-:W-:Y:S01]  /*8f20*/  VIADD R0, R74, 0x60 ;  /* 0x000000604a007836 */ /* 0x000fe20000000000 */
[----:B------:R-:W-:Y:S04]  /*8f30*/  BSSY.RECONVERGENT B6, `(.L_x_178) ;  /* 0x0000015000067945 */ /* 0x000fe80003800200 */
        /* <DEDUP_REMOVED lines=20> */
.L_x_179:
[----:B------:R-:W-:Y:S05]  /*9080*/  BSYNC.RECONVERGENT B6 ;  /* 0x0000000000067941 */ /* 0x000fea0003800200 */
.L_x_178:
[----:B------:R-:W1:Y:S01]  /*9090*/  LDC R3, c[0x0][0x448] ;  /* 0x00011200ff037b82 */ /* 0x000e620000000800 */
[----:B------:R-:W-:Y:S05]  /*90a0*/  WARPSYNC.ALL ;  /* 0x0000000000007948 */ /* 0x000fea0003800000 */
[----:B------:R-:W-:Y:S02]  /*90b0*/  R2UR UR4, R74 ;  /* 0x000000004a0472ca */ /* 0x000fe400000e0000 */
[----:B------:R-:W-:Y:S02]  /*90c0*/  SHF.R.U32.HI R0, RZ, 0x1, R73 ;  /* 0x00000001ff007819 */ /* 0x000fe40000011649 */
[----:B------:R-:W-:Y:S02]  /*90d0*/  LOP3.LUT R78, R78, 0xfffffffd, RZ, 0xc0, !PT ;  /* 0xfffffffd4e4e7812 */ /* 0x000fe400078ec0ff */
[----:B------:R-:W-:Y:S04]  /*90e0*/  LOP3.LUT R0, R0, 0x40, RZ, 0xc0, !PT ;  /* 0x0000004000007812 */ /* 0x000fe800078ec0ff */
[----:B------:R-:W-:Y:S05]  /*90f0*/  IADD3 R0, PT, PT, R2, R0, RZ ;  /* 0x0000000002007210 */ /* 0x000fea0007ffe0ff */
[----:B------:R-:W2:Y:S08]  /*9100*/  LDS.128 R4, [R0+0x38000] ;  /* 0x0380000000047984 */ /* 0x000eb00000000c00 */
[----:B------:R-:W3:Y:S08]  /*9110*/  LDS.128 R8, [R0+0x38010] ;  /* 0x0380100000087984 */ /* 0x000ef00000000c00 */
[----:B------:R-:W4:Y:S08]  /*9120*/  LDS.128 R12, [R0+0x38020] ;  /* 0x03802000000c7984 */ /* 0x000f300000000c00 */
[----:B------:R-:W5:Y:S08]  /*9130*/  LDS.128 R16, [R0+0x38030] ;  /* 0x0380300000107984 */ /* 0x000f700000000c00 */
[----:B------:R-:W-:Y:S01]  /*9140*/  LDS.128 R20, [R0+0x38130] ;  /* 0x0381300000147984 */ /* 0x000fe20000000c00 */
[----:B-1----:R-:W-:Y:S04]  /*9150*/  FMUL R3, R3, 1.4426950216293334961 ;  /* 0x3fb8aa3b03037820 */ /* 0x002fe80000400000 */
[C---:B--2---:R-:W-:Y:S02]  /*9160*/  FFMA2 R4, R3.reuse.F32, R56.F32x2.HI_LO, R4.F32x2.HI_LO ;  /* 0x0000003803047249 */ /* 0x044fe40000040004 */
[----:B------:R-:W-:Y:S03]  /*9170*/  FFMA2 R6, R3.F32, R58.F32x2.HI_LO, R6.F32x2.HI_LO ;  /* 0x0000003a03067249 */ /* 0x000fe60000040006 */
[----:B------:R-:W-:Y:S02]  /*9180*/  FSETP.GEU.AND P1, PT, R5, -126, PT ;  /* 0xc2fc00000500780b */ /* 0x000fe40003f2e000 */
[----:B------:R-:W-:Y:S01]  /*9190*/  FSETP.GEU.AND P3, PT, R6, -126, PT ;  /* 0xc2fc00000600780b */ /* 0x000fe20003f6e000 */
[----:B---3--:R-:W-:Y:S01]  /*91a0*/  FFMA2 R8, R3.F32, R60.F32x2.HI_LO, R8.F32x2.HI_LO ;  /* 0x0000003c03087249 */ /* 0x008fe20000040008 */
[----:B------:R-:W-:Y:S01]  /*91b0*/  FSETP.GEU.AND P4, PT, R7, -126, PT ;  /* 0xc2fc00000700780b */ /* 0x000fe20003f8e000 */
[----:B------:R-:W-:Y:S01]  /*91c0*/  FFMA2 R10, R3.F32, R62.F32x2.HI_LO, R10.F32x2.HI_LO ;  /* 0x0000003e030a7249 */ /* 0x000fe2000004000a */
[----:B------:R-:W-:Y:S02]  /*91d0*/  FSETP.GEU.AND P0, PT, R4, -126, PT ;  /* 0xc2fc00000400780b */ /* 0x000fe40003f0e000 */
[----:B------:R-:W-:Y:S02]  /*91e0*/  FSETP.GEU.AND P5, PT, R8, -126, PT ;  /* 0xc2fc00000800780b */ /* 0x000fe40003fae000 */
[----:B------:R-:W-:Y:S01]  /*91f0*/  FSETP.GEU.AND P6, PT, R9, -126, PT ;  /* 0xc2fc00000900780b */ /* 0x000fe20003fce000 */
[----:B----4-:R-:W-:Y:S01]  /*9200*/  FFMA2 R12, R3.F32, R64.F32x2.HI_LO, R12.F32x2.HI_LO ;  /* 0x00000040030c7249 */ /* 0x010fe2000004000c */
[----:B------:R-:W-:Y:S01]  /*9210*/  FSETP.GEU.AND P2, PT, R10, -126, PT ;  /* 0xc2fc00000a00780b */ /* 0x000fe20003f4e000 */
[----:B------:R-:W-:Y:S01]  /*9220*/  @!P1 FMUL R5, R5, 0.5 ;  /* 0x3f00000005059820 */ /* 0x000fe20000400000 */
[----:B------:R-:W-:Y:S02]  /*9230*/  FFMA2 R14, R3.F32, R66.F32x2.HI_LO, R14.F32x2.HI_LO ;  /* 0x00000042030e7249 */ /* 0x000fe4000004000e */
[----:B------:R-:W-:Y:S01]  /*9240*/  @!P3 FMUL R6, R6, 0.5 ;  /* 0x3f0000000606b820 */ /* 0x000fe20000400000 */
[----:B------:R-:W1:Y:S01]  /*9250*/  MUFU.EX2 R57, R5 ;  /* 0x0000000500397308 */ /* 0x000e620000000800 */
[----:B------:R-:W-:Y:S01]  /*9260*/  @!P4 FMUL R7, R7, 0.5 ;  /* 0x3f0000000707c820 */ /* 0x000fe20000400000 */
[----:B------:R-:W-:Y:S01]  /*9270*/  @!P0 FMUL R4, R4, 0.5 ;  /* 0x3f00000004048820 */ /* 0x000fe20000400000 */
[----:B-----5:R-:W-:Y:S02]  /*9280*/  FFMA2 R16, R3.F32, R68.F32x2.HI_LO, R16.F32x2.HI_LO ;  /* 0x0000004403107249 */ /* 0x020fe40000040010 */
[----:B------:R-:W-:Y:S01]  /*9290*/  @!P5 FMUL R8, R8, 0.5 ;  /* 0x3f0000000808d820 */ /* 0x000fe20000400000 */
[----:B------:R-:W-:Y:S01]  /*92a0*/  @!P6 FMUL R9, R9, 0.5 ;  /* 0x3f0000000909e820 */ /* 0x000fe20000400000 */
[----:B------:R-:W-:Y:S03]  /*92b0*/  FFMA2 R18, R3.F32, R70.F32x2.HI_LO, R18.F32x2.HI_LO ;  /* 0x0000004603127249 */ /* 0x000fe60000040012 */
[----:B------:R2:W3:Y:S10]  /*92c0*/  MUFU.EX2 R56, R4 ;  /* 0x0000000400387308 */ /* 0x0004f40000000800 */
[----:B------:R-:W4:Y:S01]  /*92d0*/  MUFU.EX2 R58, R6 ;  /* 0x00000006003a7308 */ /* 0x000f220000000800 */
[----:B-1----:R-:W-:Y:S09]  /*92e0*/  @!P1 FMUL R57, R57, R57 ;  /* 0x0000003939399220 */ /* 0x002ff20000400000 */
[----:B------:R1:W5:Y:S01]  /*92f0*/  MUFU.EX2 R59, R7 ;  /* 0x00000007003b7308 */ /* 0x0003620000000800 */
[----:B--2---:R-:W-:Y:S01]  /*9300*/  P2R R4, PR, RZ, 0x4 ;  /* 0x00000004ff047803 */ /* 0x004fe20000000000 */
[----:B---3--:R-:W-:Y:S01]  /*9310*/  @!P0 FMUL R56, R56, R56 ;  /* 0x0000003838388220 */ /* 0x008fe20000400000 */
[----:B------:R-:W-:Y:S02]  /*9320*/  FSETP.GEU.AND P0, PT, R11, -126, PT ;  /* 0xc2fc00000b00780b */ /* 0x000fe40003f0e000 */
[----:B------:R-:W-:Y:S02]  /*9330*/  ISETP.NE.AND P1, PT, R4, RZ, PT ;  /* 0x000000ff0400720c */ /* 0x000fe40003f25270 */
[----:B------:R-:W-:Y:S03]  /*9340*/  FSETP.GEU.AND P2, PT, R12, -126, PT ;  /* 0xc2fc00000c00780b */ /* 0x000fe60003f4e000 */
[----:B------:R-:W2:Y:S01]  /*9350*/  MUFU.EX2 R60, R8 ;  /* 0x00000008003c7308 */ /* 0x000ea20000000800 */
[----:B----4-:R-:W-:Y:S01]  /*9360*/  @!P3 FMUL R58, R58, R58 ;  /* 0x0000003a3a3ab220 */ /* 0x010fe20000400000 */
[----:B------:R-:W-:Y:S08]  /*9370*/  FSETP.GEU.AND P3, PT, R13, -126, PT ;  /* 0xc2fc00000d00780b */ /* 0x000ff00003f6e000 */
[----:B------:R-:W3:Y:S01]  /*9380*/  MUFU.EX2 R61, R9 ;  /* 0x00000009003d7308 */ /* 0x000ee20000000800 */
[----:B-1----:R-:W1:Y:S01]  /*9390*/  LDS.128 R4, [R0+0x38080] ;  /* 0x0380800000047984 */ /* 0x002e620000000c00 */
[----:B------:R-:W-:Y:S01]  /*93a0*/  @!P1 FMUL R10, R10, 0.5 ;  /* 0x3f0000000a0a9820 */ /* 0x000fe20000400000 */
[----:B------:R-:W-:Y:S01]  /*93b0*/  @!P0 FMUL R11, R11, 0.5 ;  /* 0x3f0000000b0b8820 */ /* 0x000fe20000400000 */
[----:B------:R-:W-:Y:S01]  /*93c0*/  @!P2 FMUL R12, R12, 0.5 ;  /* 0x3f0000000c0ca820 */ /* 0x000fe20000400000 */
[----:B-----5:R-:W-:Y:S01]  /*93d0*/  @!P4 FMUL R59, R59, R59 ;  /* 0x0000003b3b3bc220 */ /* 0x020fe20000400000 */
[----:B------:R-:W-:Y:S01]  /*93e0*/  FSETP.GEU.AND P4, PT, R14, -126, PT ;  /* 0xc2fc00000e00780b */ /* 0x000fe20003f8e000 */
[----:B------:R-:W-:Y:S03]  /*93f0*/  @!P3 FMUL R13, R13, 0.5 ;  /* 0x3f0000000d0db820 */ /* 0x000fe60000400000 */
[----:B------:R-:W4:Y:S01]  /*9400*/  MUFU.EX2 R62, R10 ;  /* 0x0000000a003e7308 */ /* 0x000f220000000800 */
[----:B--2---:R-:W-:Y:S01]  /*9410*/  @!P5 FMUL R60, R60, R60 ;  /* 0x0000003c3c3cd220 */ /* 0x004fe20000400000 */
[----:B------:R-:W-:Y:S08]  /*9420*/  FSETP.GEU.AND P5, PT, R15, -126, PT ;  /* 0xc2fc00000f00780b */ /* 0x000ff00003fae000 */
[----:B------:R2:W5:Y:S01]  /*9430*/  MUFU.EX2 R63, R11 ;  /* 0x0000000b003f7308 */ /* 0x0005620000000800 */
[----:B---3--:R-:W-:Y:S01]  /*9440*/  @!P6 FMUL R61, R61, R61 ;  /* 0x0000003d3d3de220 */ /* 0x008fe20000400000 */
[----:B------:R-:W-:Y:S01]  /*9450*/  FSETP.GEU.AND P6, PT, R16, -126, PT ;  /* 0xc2fc00001000780b */ /* 0x000fe20003fce000 */
[----:B------:R-:W-:Y:S02]  /*9460*/  @!P4 FMUL R14, R14, 0.5 ;  /* 0x3f0000000e0ec820 */ /* 0x000fe40000400000 */
[----:B------:R-:W-:Y:S05]  /*9470*/  @!P5 FMUL R15, R15, 0.5 ;  /* 0x3f0000000f0fd820 */ /* 0x000fea0000400000 */
[----:B------:R3:W1:Y:S01]  /*9480*/  MUFU.EX2 R64, R12 ;  /* 0x0000000c00407308 */ /* 0x0006620000000800 */
[----:B----4-:R-:W-:Y:S01]  /*9490*/  @!P1 FMUL R62, R62, R62 ;  /* 0x0000003e3e3e9220 */ /* 0x010fe20000400000 */
[----:B------:R-:W-:Y:S03]  /*94a0*/  FSETP.GEU.AND P1, PT, R17, -126, PT ;  /* 0xc2fc00001100780b */ /* 0x000fe60003f2e000 */
[----:B------:R-:W-:Y:S05]  /*94b0*/  @!P6 FMUL R16, R16, 0.5 ;  /* 0x3f0000001010e820 */ /* 0x000fea0000400000 */
[----:B------:R-:W4:Y:S01]  /*94c0*/  MUFU.EX2 R65, R13 ;  /* 0x0000000d00417308 */ /* 0x000f220000000800 */
[----:B--2---:R-:W2:Y:S01]  /*94d0*/  LDS.128 R8, [R0+0x38090] ;  /* 0x0380900000087984 */ /* 0x004ea20000000c00 */
[----:B-----5:R-:W-:Y:S01]  /*94e0*/  @!P0 FMUL R63, R63, R63 ;  /* 0x0000003f3f3f8220 */ /* 0x020fe20000400000 */
[----:B------:R-:W-:Y:S07]  /*94f0*/  FSETP.GEU.AND P0, PT, R19, -126, PT ;  /* 0xc2fc00001300780b */ /* 0x000fee0003f0e000 */
[----:B------:R-:W5:Y:S01]  /*9500*/  MUFU.EX2 R66, R14 ;  /* 0x0000000e00427308 */ /* 0x000f620000000800 */
[----:B---3--:R-:W-:Y:S01]  /*9510*/  P2R R12, PR, RZ, 0x2 ;  /* 0x00000002ff0c7803 */ /* 0x008fe20000000000 */
[----:B-1----:R-:W-:Y:S01]  /*9520*/  @!P2 FMUL R64, R64, R64 ;  /* 0x000000404040a220 */ /* 0x002fe20000400000 */
[C---:B------:R-:W-:Y:S01]  /*9530*/  FFMA2 R4, R3.reuse.F32, R40.F32x2.HI_LO, R4.F32x2.HI_LO ;  /* 0x0000002803047249 */ /* 0x040fe20000040004 */
[----:B------:R-:W-:Y:S01]  /*9540*/  FSETP.GEU.AND P1, PT, R18, -126, PT ;  /* 0xc2fc00001200780b */ /* 0x000fe20003f2e000 */
[----:B------:R-:W-:Y:S01]  /*9550*/  FFMA2 R6, R3.F32, R42.F32x2.HI_LO, R6.F32x2.HI_LO ;  /* 0x0000002a03067249 */ /* 0x000fe20000040006 */
[----:B------:R-:W-:Y:S04]  /*9560*/  ISETP.NE.AND P2, PT, R12, RZ, PT ;  /* 0x000000ff0c00720c */ /* 0x000fe80003f45270 */
[----:B------:R1:W3:Y:S01]  /*9570*/  MUFU.EX2 R67, R15 ;  /* 0x0000000f00437308 */ /* 0x0002e20000000800 */
[----:B------:R-:W-:Y:S01]  /*9580*/  @!P0 FMUL R19, R19, 0.5 ;  /* 0x3f00000013138820 */ /* 0x000fe20000400000 */
[----:B----4-:R-:W-:Y:S01]  /*9590*/  @!P3 FMUL R65, R65, R65 ;  /* 0x000000414141b220 */ /* 0x010fe20000400000 */
[----:B------:R-:W-:Y:S07]  /*95a0*/  FSETP.GEU.AND P3, PT, R4, -126, PT ;  /* 0xc2fc00000400780b */ /* 0x000fee0003f6e000 */
[----:B------:R-:W4:Y:S01]  /*95b0*/  MUFU.EX2 R68, R16 ;  /* 0x0000001000447308 */ /* 0x000f220000000800 */
[----:B------:R-:W-:Y:S01]  /*95c0*/  @!P1 FMUL R18, R18, 0.5 ;  /* 0x3f00000012129820 */ /* 0x000fe20000400000 */
[----:B-----5:R-:W-:Y:S01]  /*95d0*/  @!P4 FMUL R66, R66, R66 ;  /* 0x000000424242c220 */ /* 0x020fe20000400000 */
[----:B------:R-:W-:Y:S01]  /*95e0*/  @!P2 FMUL R17, R17, 0.5 ;  /* 0x3f0000001111a820 */ /* 0x000fe20000400000 */
[----:B------:R-:W-:Y:S06]  /*95f0*/  FSETP.GEU.AND P4, PT, R5, -126, PT ;  /* 0xc2fc00000500780b */ /* 0x000fec0003f8e000 */
[----:B------:R-:W5:Y:S01]  /*9600*/  MUFU.EX2 R69, R17 ;  /* 0x0000001100457308 */ /* 0x000f620000000800 */
[----:B-1----:R-:W1:Y:S01]  /*9610*/  LDS.128 R12, [R0+0x380a0] ;  /* 0x0380a000000c7984 */ /* 0x002e620000000c00 */
[----:B------:R-:W-:Y:S01]  /*9620*/  @!P3 FMUL R4, R4, 0.5 ;  /* 0x3f0000000404b820 */ /* 0x000fe20000400000 */
[----:B---3--:R-:W-:Y:S01]  /*9630*/  @!P5 FMUL R67, R67, R67 ;  /* 0x000000434343d220 */ /* 0x008fe20000400000 */
[----:B------:R-:W-:Y:S06]  /*9640*/  FSETP.GEU.AND P5, PT, R6, -126, PT ;  /* 0xc2fc00000600780b */ /* 0x000fec0003fae000 */
[----:B------:R3:W3:Y:S01]  /*9650*/  MUFU.EX2 R76, R4 ;  /* 0x00000004004c7308 */ /* 0x0006e20000000800 */
[----:B------:R-:W-:Y:S01]  /*9660*/  @!P4 FMUL R5, R5, 0.5 ;  /* 0x3f0000000505c820 */ /* 0x000fe20000400000 */
[C---:B--2---:R-:W-:Y:S02]  /*9670*/  FFMA2 R8, R3.reuse.F32, R44.F32x2.HI_LO, R8.F32x2.HI_LO ;  /* 0x0000002c03087249 */ /* 0x044fe40000040008 */
[----:B------:R-:W-:Y:S02]  /*9680*/  FFMA2 R10, R3.F32, R46.F32x2.HI_LO, R10.F32x2.HI_LO ;  /* 0x0000002e030a7249 */ /* 0x000fe4000004000a */
[----:B----4-:R-:W-:Y:S01]  /*9690*/  @!P6 FMUL R68, R68, R68 ;  /* 0x000000444444e220 */ /* 0x010fe20000400000 */
[----:B------:R-:W-:Y:S03]  /*96a0*/  FSETP.GEU.AND P6, PT, R7, -126, PT ;  /* 0xc2fc00000700780b */ /* 0x000fe60003fce000 */
[----:B------:R-:W2:Y:S01]  /*96b0*/  MUFU.EX2 R71, R19 ;  /* 0x0000001300477308 */ /* 0x000ea20000000800 */
[----:B------:R-:W-:Y:S01]  /*96c0*/  @!P5 FMUL R6, R6, 0.5 ;  /* 0x3f0000000606d820 */ /* 0x000fe20000400000 */
[----:B-----5:R-:W-:Y:S01]  /*96d0*/  @!P2 FMUL R69, R69, R69 ;  /* 0x000000454545a220 */ /* 0x020fe20000400000 */
[----:B------:R-:W-:Y:S07]  /*96e0*/  FSETP.GEU.AND P2, PT, R8, -126, PT ;  /* 0xc2fc00000800780b */ /* 0x000fee0003f4e000 */
[----:B------:R4:W-:Y:S01]  /*96f0*/  MUFU.EX2 R70, R18 ;  /* 0x0000001200467308 */ /* 0x0009e20000000800 */
[----:B---3--:R-:W-:Y:S01]  /*9700*/  P2R R4, PR, RZ, 0x4 ;  /* 0x00000004ff047803 */ /* 0x008fe20000000000 */
[----:B------:R-:W-:Y:S01]  /*9710*/  @!P3 FMUL R76, R76, R76 ;  /* 0x0000004c4c4cb220 */ /* 0x000fe20000400000 */
[----:B------:R-:W-:Y:S01]  /*9720*/  FSETP.GEU.AND P2, PT, R9, -126, PT ;  /* 0xc2fc00000900780b */ /* 0x000fe20003f4e000 */
[----:B------:R-:W-:Y:S01]  /*9730*/  @!P6 FMUL R7, R7, 0.5 ;  /* 0x3f0000000707e820 */ /* 0x000fe20000400000 */
[C---:B------:R-:W-:Y:S05]  /*9740*/  ISETP.NE.AND P3, PT, R4.reuse, RZ, PT ;  /* 0x000000ff0400720c */ /* 0x040fea0003f65270 */
[----:B------:R-:W3:Y:S01]  /*9750*/  MUFU.EX2 R77, R5 ;  /* 0x00000005004d7308 */ /* 0x000ee20000000800 */
[----:B--2---:R-:W-:Y:S01]  /*9760*/  @!P0 FMUL R71, R71, R71 ;  /* 0x0000004747478220 */ /* 0x004fe20000400000 */
[----:B------:R-:W-:Y:S08]  /*9770*/  ISETP.NE.AND P0, PT, R4, RZ, PT ;  /* 0x000000ff0400720c */ /* 0x000ff00003f05270 */
[----:B------:R-:W2:Y:S01]  /*9780*/  MUFU.EX2 R80, R6 ;  /* 0x0000000600507308 */ /* 0x000ea20000000800 */
[----:B----4-:R-:W4:Y:S01]  /*9790*/  LDS.128 R16, [R0+0x380b0] ;  /* 0x0380b00000107984 */ /* 0x010f220000000c00 */
[----:B------:R-:W-:Y:S01]  /*97a0*/  @!P2 FMUL R9, R9, 0.5 ;  /* 0x3f0000000909a820 */ /* 0x000fe20000400000 */
[----:B-1----:R-:W-:Y:S01]  /*97b0*/  FFMA2 R12, R3.F32, R48.F32x2.HI_LO, R12.F32x2.HI_LO ;  /* 0x00000030030c7249 */ /* 0x002fe2000004000c */
[----:B------:R-:W-:Y:S01]  /*97c0*/  F2FP.F16.F32.PACK_AB R48, R57, R56 ;  /* 0x000000383930723e */ /* 0x000fe200000000ff */
[----:B------:R-:W-:Y:S01]  /*97d0*/  FFMA2 R14, R3.F32, R50.F32x2.HI_LO, R14.F32x2.HI_LO ;  /* 0x00000032030e7249 */ /* 0x000fe2000004000e */
[----:B------:R-:W-:Y:S01]  /*97e0*/  F2FP.F16.F32.PACK_AB R49, R59, R58 ;  /* 0x0000003a3b31723e */ /* 0x000fe200000000ff */
[----:B------:R-:W-:Y:S03]  /*97f0*/  @!P0 FMUL R8, R8, 0.5 ;  /* 0x3f00000008088820 */ /* 0x000fe60000400000 */
[----:B------:R1:W5:Y:S01]  /*9800*/  MUFU.EX2 R81, R7 ;  /* 0x0000000700517308 */ /* 0x0003620000000800 */
[----:B------:R-:W-:Y:S01]  /*9810*/  FSETP.GEU.AND P0, PT, R11, -126, PT ;  /* 0xc2fc00000b00780b */ /* 0x000fe20003f0e000 */
[----:B---3--:R-:W-:Y:S01]  /*9820*/  @!P4 FMUL R77, R77, R77 ;  /* 0x0000004d4d4dc220 */ /* 0x008fe20000400000 */
[----:B------:R-:W-:Y:S01]  /*9830*/  FSETP.GEU.AND P4, PT, R12, -126, PT ;  /* 0xc2fc00000c00780b */ /* 0x000fe20003f8e000 */
[----:B------:R-:W-:Y:S01]  /*9840*/  @!P1 FMUL R70, R70, R70 ;  /* 0x0000004646469220 */ /* 0x000fe20000400000 */
[----:B------:R-:W-:Y:S02]  /*9850*/  FSETP.GEU.AND P1, PT, R10, -126, PT ;  /* 0xc2fc00000a00780b */ /* 0x000fe40003f2e000 */
[----:B------:R-:W-:Y:S03]  /*9860*/  F2FP.F16.F32.PACK_AB R50, R61, R60 ;  /* 0x0000003c3d32723e */ /* 0x000fe600000000ff */
[----:B------:R-:W3:Y:S01]  /*9870*/  MUFU.EX2 R84, R8 ;  /* 0x0000000800547308 */ /* 0x000ee20000000800 */
[----:B--2---:R-:W-:Y:S01]  /*9880*/  @!P5 FMUL R80, R80, R80 ;  /* 0x000000505050d220 */ /* 0x004fe20000400000 */
[----:B------:R-:W-:Y:S02]  /*9890*/  FSETP.GEU.AND P5, PT, R13, -126, PT ;  /* 0xc2fc00000d00780b */ /* 0x000fe40003fae000 */
[----:B------:R-:W-:Y:S01]  /*98a0*/  F2FP.F16.F32.PACK_AB R51, R63, R62 ;  /* 0x0000003e3f33723e */ /* 0x000fe200000000ff */
[----:B------:R-:W-:Y:S01]  /*98b0*/  @!P0 FMUL R11, R11, 0.5 ;  /* 0x3f0000000b0b8820 */ /* 0x000fe20000400000 */
[----:B------:R-:W-:Y:S04]  /*98c0*/  F2FP.F16.F32.PACK_AB R40, R77, R76 ;  /* 0x0000004c4d28723e */ /* 0x000fe800000000ff */
[----:B------:R-:W2:Y:S01]  /*98d0*/  MUFU.EX2 R85, R9 ;  /* 0x0000000900557308 */ /* 0x000ea20000000800 */
[----:B-1----:R-:W1:Y:S01]  /*98e0*/  LDS.128 R4, [R0+0x38100] ;  /* 0x0381000000047984 */ /* 0x002e620000000c00 */
[----:B------:R-:W-:Y:S01]  /*98f0*/  @!P1 FMUL R10, R10, 0.5 ;  /* 0x3f0000000a0a9820 */ /* 0x000fe20000400000 */
[----:B------:R-:W-:Y:S01]  /*9900*/  @!P4 FMUL R12, R12, 0.5 ;  /* 0x3f0000000c0cc820 */ /* 0x000fe20000400000 */
[----:B-----5:R-:W-:Y:S01]  /*9910*/  @!P6 FMUL R81, R81, R81 ;  /* 0x000000515151e220 */ /* 0x020fe20000400000 */
[----:B------:R-:W-:Y:S01]  /*9920*/  FSETP.GEU.AND P6, PT, R14, -126, PT ;  /* 0xc2fc00000e00780b */ /* 0x000fe20003fce000 */
[----:B------:R-:W-:Y:S04]  /*9930*/  @!P5 FMUL R13, R13, 0.5 ;  /* 0x3f0000000d0dd820 */ /* 0x000fe80000400000 */
[----:B------:R5:W5:Y:S01]  /*9940*/  MUFU.EX2 R82, R12 ;  /* 0x0000000c00527308 */ /* 0x000b620000000800 */
[----:B---3--:R-:W-:Y:S01]  /*9950*/  @!P3 FMUL R84, R84, R84 ;  /* 0x000000545454b220 */ /* 0x008fe20000400000 */
[----:B------:R-:W-:Y:S02]  /*9960*/  FSETP.GEU.AND P3, PT, R15, -126, PT ;  /* 0xc2fc00000f00780b */ /* 0x000fe40003f6e000 */
[----:B------:R-:W-:Y:S06]  /*9970*/  F2FP.F16.F32.PACK_AB R41, R81, R80 ;  /* 0x000000505129723e */ /* 0x000fec00000000ff */
[----:B------:R-:W3:Y:S01]  /*9980*/  MUFU.EX2 R83, R13 ;  /* 0x0000000d00537308 */ /* 0x000ee20000000800 */
[----:B----4-:R-:W-:Y:S01]  /*9990*/  FFMA2 R16, R3.F32, R52.F32x2.HI_LO, R16.F32x2.HI_LO ;  /* 0x0000003403107249 */ /* 0x010fe20000040010 */
[----:B------:R-:W-:Y:S01]  /*99a0*/  F2FP.F16.F32.PACK_AB R52, R65, R64 ;  /* 0x000000404134723e */ /* 0x000fe200000000ff */
[----:B------:R-:W-:Y:S01]  /*99b0*/  @!P6 FMUL R14, R14, 0.5 ;  /* 0x3f0000000e0ee820 */ /* 0x000fe20000400000 */
[----:B--2---:R-:W-:Y:S01]  /*99c0*/  @!P2 FMUL R85, R85, R85 ;  /* 0x000000555555a220 */ /* 0x004fe20000400000 */
[----:B------:R-:W-:Y:S01]  /*99d0*/  FFMA2 R18, R3.F32, R54.F32x2.HI_LO, R18.F32x2.HI_LO ;  /* 0x0000003603127249 */ /* 0x000fe20000040012 */
[----:B------:R-:W-:Y:S04]  /*99e0*/  F2FP.F16.F32.PACK_AB R53, R67, R66 ;  /* 0x000000424335723e */ /* 0x000fe800000000ff */
[----:B------:R-:W2:Y:S01]  /*99f0*/  MUFU.EX2 R88, R10 ;  /* 0x0000000a00587308 */ /* 0x000ea20000000800 */
[----:B-----5:R-:W-:Y:S01]  /*9a00*/  P2R R12, PR, RZ, 0x8 ;  /* 0x00000008ff0c7803 */ /* 0x020fe20000000000 */
[----:B------:R-:W-:Y:S01]  /*9a10*/  @!P4 FMUL R82, R82, R82 ;  /* 0x000000525252c220 */ /* 0x000fe20000400000 */
[----:B------:R-:W-:Y:S02]  /*9a20*/  FSETP.GEU.AND P3, PT, R16, -126, PT ;  /* 0xc2fc00001000780b */ /* 0x000fe40003f6e000 */
[C---:B------:R-:W-:Y:S02]  /*9a30*/  ISETP.NE.AND P2, PT, R12.reuse, RZ, PT ;  /* 0x000000ff0c00720c */ /* 0x040fe40003f45270 */
[----:B------:R-:W-:Y:S03]  /*9a40*/  ISETP.NE.AND P4, PT, R12, RZ, PT ;  /* 0x000000ff0c00720c */ /* 0x000fe60003f85270 */
[----:B------:R-:W4:Y:S01]  /*9a50*/  MUFU.EX2 R89, R11 ;  /* 0x0000000b00597308 */ /* 0x000f220000000800 */
[----:B---3--:R-:W-:Y:S01]  /*9a60*/  @!P5 FMUL R83, R83, R83 ;  /* 0x000000535353d220 */ /* 0x008fe20000400000 */
[----:B------:R-:W-:Y:S02]  /*9a70*/  F2FP.F16.F32.PACK_AB R54, R69, R68 ;  /* 0x000000444536723e */ /* 0x000fe400000000ff */
[----:B------:R-:W-:Y:S02]  /*9a80*/  F2FP.F16.F32.PACK_AB R55, R71, R70 ;  /* 0x000000464737723e */ /* 0x000fe400000000ff */
[----:B------:R-:W-:Y:S04]  /*9a90*/  F2FP.F16.F32.PACK_AB R42, R85, R84 ;  /* 0x00000054552a723e */ /* 0x000fe800000000ff */
[----:B------:R-:W3:Y:S01]  /*9aa0*/  MUFU.EX2 R86, R14 ;  /* 0x0000000e00567308 */ /* 0x000ee20000000800 */
[----:B-1----:R-:W-:Y:S01]  /*9ab0*/  FFMA2 R4, R3.F32, R24.F32x2.HI_LO, R4.F32x2.HI_LO ;  /* 0x0000001803047249 */ /* 0x002fe20000040004 */
[----:B------:R-:W-:Y:S01]  /*9ac0*/  F2FP.F16.F32.PACK_AB R44, R83, R82 ;  /* 0x00000052532c723e */ /* 0x000fe200000000ff */
[----:B------:R-:W-:Y:S01]  /*9ad0*/  @!P2 FMUL R15, R15, 0.5 ;  /* 0x3f0000000f0fa820 */ /* 0x000fe20000400000 */
[----:B------:R-:W-:Y:S01]  /*9ae0*/  @!P3 FMUL R16, R16, 0.5 ;  /* 0x3f0000001010b820 */ /* 0x000fe20000400000 */
[----:B------:R-:W-:Y:S01]  /*9af0*/  FFMA2 R6, R3.F32, R26.F32x2.HI_LO, R6.F32x2.HI_LO ;  /* 0x0000001a03067249 */ /* 0x000fe20000040006 */
[----:B------:R-:W-:Y:S01]  /*9b00*/  FSETP.GEU.AND P5, PT, R4, -126, PT ;  /* 0xc2fc00000400780b */ /* 0x000fe20003fae000 */
[----:B------:R-:W-:Y:S03]  /*9b10*/  LDS.128 R24, [R0+0x38180] ;  /* 0x0381800000187984 */ /* 0x000fe60000000c00 */
[----:B------:R1:W5:Y:S01]  /*9b20*/  MUFU.EX2 R87, R15 ;  /* 0x0000000f00577308 */ /* 0x0003620000000800 */
[----:B------:R-:W-:Y:S01]  /*9b30*/  FSETP.GEU.AND P2, PT, R17, -126, PT ;  /* 0xc2fc00001100780b */ /* 0x000fe20003f4e000 */
[----:B--2---:R-:W-:Y:S01]  /*9b40*/  @!P1 FMUL R88, R88, R88 ;  /* 0x0000005858589220 */ /* 0x004fe20000400000 */
[----:B------:R-:W-:Y:S01]  /*9b50*/  FSETP.GEU.AND P1, PT, R18, -126, PT ;  /* 0xc2fc00001200780b */ /* 0x000fe20003f2e000 */
[----:B----4-:R-:W-:Y:S01]  /*9b60*/  @!P0 FMUL R89, R89, R89 ;  /* 0x0000005959598220 */ /* 0x010fe20000400000 */
[----:B------:R-:W-:Y:S01]  /*9b70*/  FSETP.GEU.AND P0, PT, R19, -126, PT ;  /* 0xc2fc00001300780b */ /* 0x000fe20003f0e000 */
[----:B------:R-:W2:Y:S04]  /*9b80*/  LDS.128 R8, [R0+0x38110] ;  /* 0x0381100000087984 */ /* 0x000ea80000000c00 */
[----:B------:R-:W4:Y:S01]  /*9b90*/  MUFU.EX2 R90, R16 ;  /* 0x00000010005a7308 */ /* 0x000f220000000800 */
[----:B---3--:R-:W-:Y:S01]  /*9ba0*/  @!P6 FMUL R86, R86, R86 ;  /* 0x000000565656e220 */ /* 0x008fe20000400000 */
[----:B------:R-:W-:Y:S01]  /*9bb0*/  FSETP.GEU.AND P6, PT, R5, -126, PT ;  /* 0xc2fc00000500780b */ /* 0x000fe20003fce000 */
[----:B------:R-:W-:Y:S01]  /*9bc0*/  @!P5 FMUL R4, R4, 0.5 ;  /* 0x3f0000000404d820 */ /* 0x000fe20000400000 */
[----:B------:R-:W-:Y:S01]  /*9bd0*/  F2FP.F16.F32.PACK_AB R43, R89, R88 ;  /* 0x00000058592b723e */ /* 0x000fe200000000ff */
[----:B------:R-:W-:Y:S05]  /*9be0*/  @!P2 FMUL R17, R17, 0.5 ;  /* 0x3f0000001111a820 */ /* 0x000fea0000400000 */
[----:B------:R3:W3:Y:S01]  /*9bf0*/  MUFU.EX2 R94, R4 ;  /* 0x00000004005e7308 */ /* 0x0006e20000000800 */
[----:B-1----:R-:W1:Y:S01]  /*9c00*/  LDS.128 R12, [R0+0x38120] ;  /* 0x03812000000c7984 */ /* 0x002e620000000c00 */
[----:B------:R-:W-:Y:S01]  /*9c10*/  @!P1 FMUL R18, R18, 0.5 ;  /* 0x3f00000012129820 */ /* 0x000fe20000400000 */
[----:B------:R-:W-:Y:S01]  /*9c20*/  @!P0 FMUL R19, R19, 0.5 ;  /* 0x3f00000013138820 */ /* 0x000fe20000400000 */
[----:B-----5:R-:W-:Y:S01]  /*9c30*/  @!P4 FMUL R87, R87, R87 ;  /* 0x000000575757c220 */ /* 0x020fe20000400000 */
[----:B------:R-:W-:Y:S01]  /*9c40*/  FSETP.GEU.AND P4, PT, R6, -126, PT ;  /* 0xc2fc00000600780b */ /* 0x000fe20003f8e000 */
[----:B------:R-:W-:Y:S04]  /*9c50*/  @!P6 FMUL R5, R5, 0.5 ;  /* 0x3f0000000505e820 */ /* 0x000fe80000400000 */
[----:B------:R-:W5:Y:S01]  /*9c60*/  MUFU.EX2 R91, R17 ;  /* 0x00000011005b7308 */ /* 0x000f620000000800 */
[----:B----4-:R-:W-:Y:S01]  /*9c70*/  @!P3 FMUL R90, R90, R90 ;  /* 0x0000005a5a5ab220 */ /* 0x010fe20000400000 */
[----:B------:R-:W-:Y:S08]  /*9c80*/  F2FP.F16.F32.PACK_AB R45, R87, R86 ;  /* 0x00000056572d723e */ /* 0x000ff000000000ff */
[----:B------:R-:W4:Y:S01]  /*9c90*/  MUFU.EX2 R92, R18 ;  /* 0x00000012005c7308 */ /* 0x000f220000000800 */
[----:B---3--:R-:W-:Y:S01]  /*9ca0*/  P2R R4, PR, RZ, 0x10 ;  /* 0x00000010ff047803 */ /* 0x008fe20000000000 */
[----:B------:R-:W-:Y:S01]  /*9cb0*/  @!P5 FMUL R94, R94, R94 ;  /* 0x0000005e5e5ed220 */ /* 0x000fe20000400000 */
[----:B------:R-:W-:Y:S02]  /*9cc0*/  FSETP.GEU.AND P4, PT, R7, -126, PT ;  /* 0xc2fc00000700780b */ /* 0x000fe40003f8e000 */
[C---:B------:R-:W-:Y:S02]  /*9cd0*/  ISETP.NE.AND P3, PT, R4.reuse, RZ, PT ;  /* 0x000000ff0400720c */ /* 0x040fe40003f65270 */
[----:B------:R-:W-:Y:S03]  /*9ce0*/  ISETP.NE.AND P5, PT, R4, RZ, PT ;  /* 0x000000ff0400720c */ /* 0x000fe60003fa5270 */
[----:B------:R-:W3:Y:S01]  /*9cf0*/  MUFU.EX2 R93, R19 ;  /* 0x00000013005d7308 */ /* 0x000ee20000000800 */
[----:B-----5:R-:W-:Y:S05]  /*9d00*/  @!P2 FMUL R91, R91, R91 ;  /* 0x0000005b5b5ba220 */ /* 0x020fea0000400000 */
[----:B------:R-:W-:Y:S01]  /*9d10*/  F2FP.F16.F32.PACK_AB R46, R91, R90 ;  /* 0x0000005a5b2e723e */ /* 0x000fe200000000ff */
[----:B--2---:R-:W-:Y:S03]  /*9d20*/  FFMA2 R8, R3.F32, R28.F32x2.HI_LO, R8.F32x2.HI_LO ;  /* 0x0000001c03087249 */ /* 0x004fe60000040008 */
[----:B------:R-:W2:Y:S01]  /*9d30*/  MUFU.EX2 R95, R5 ;  /* 0x00000005005f7308 */ /* 0x000ea20000000800 */
[----:B------:R-:W-:Y:S01]  /*9d40*/  @!P4 FMUL R7, R7, 0.5 ;  /* 0x3f0000000707c820 */ /* 0x000fe20000400000 */
[----:B------:R-:W-:Y:S01]  /*9d50*/  @!P3 FMUL R6, R6, 0.5 ;  /* 0x3f0000000606b820 */ /* 0x000fe20000400000 */
[----:B------:R-:W-:Y:S01]  /*9d60*/  FFMA2 R10, R3.F32, R30.F32x2.HI_LO, R10.F32x2.HI_LO ;  /* 0x0000001e030a7249 */ /* 0x000fe2000004000a */
[----:B------:R-:W-:Y:S01]  /*9d70*/  FSETP.GEU.AND P3, PT, R8, -126, PT ;  /* 0xc2fc00000800780b */ /* 0x000fe20003f6e000 */
[----:B------:R-:W5:Y:S01]  /*9d80*/  LDS.128 R28, [R0+0x38190] ;  /* 0x03819000001c7984 */ /* 0x000f620000000c00 */
[----:B------:R-:W-:Y:S01]  /*9d90*/  FSETP.GEU.AND P2, PT, R9, -126, PT ;  /* 0xc2fc00000900780b */ /* 0x000fe20003f4e000 */
[----:B----4-:R-:W-:Y:S03]  /*9da0*/  @!P1 FMUL R92, R92, R92 ;  /* 0x0000005c5c5c9220 */ /* 0x010fe60000400000 */
[----:B------:R-:W4:Y:S01]  /*9db0*/  MUFU.EX2 R96, R6 ;  /* 0x0000000600607308 */ /* 0x000f220000000800 */
[C---:B-1----:R-:W-:Y:S01]  /*9dc0*/  FFMA2 R12, R3.reuse.F32, R32.F32x2.HI_LO, R12.F32x2.HI_LO ;  /* 0x00000020030c7249 */ /* 0x042fe2000004000c */
[----:B------:R-:W-:Y:S01]  /*9dd0*/  FSETP.GEU.AND P1, PT, R10, -126, PT ;  /* 0xc2fc00000a00780b */ /* 0x000fe20003f2e000 */
[----:B------:R-:W-:Y:S02]  /*9de0*/  FFMA2 R34, R3.F32, R34.F32x2.HI_LO, R14.F32x2.HI_LO ;  /* 0x0000002203227249 */ /* 0x000fe4000004000e */
[----:B---3--:R-:W-:Y:S01]  /*9df0*/  @!P0 FMUL R93, R93, R93 ;  /* 0x0000005d5d5d8220 */ /* 0x008fe20000400000 */
[----:B------:R-:W-:Y:S01]  /*9e00*/  FSETP.GEU.AND P0, PT, R11, -126, PT ;  /* 0xc2fc00000b00780b */ /* 0x000fe20003f0e000 */
[C---:B------:R-:W-:Y:S03]  /*9e10*/  FFMA2 R20, R3.reuse.F32, R36.F32x2.HI_LO, R20.F32x2.HI_LO ;  /* 0x0000002403147249 */ /* 0x040fe60000040014 */
[----:B------:R-:W1:Y:S01]  /*9e20*/  MUFU.EX2 R97, R7 ;  /* 0x0000000700617308 */ /* 0x000e620000000800 */
[----:B------:R-:W-:Y:S01]  /*9e30*/  @!P3 FMUL R8, R8, 0.5 ;  /* 0x3f0000000808b820 */ /* 0x000fe20000400000 */
[----:B------:R-:W-:Y:S01]  /*9e40*/  FFMA2 R22, R3.F32, R38.F32x2.HI_LO, R22.F32x2.HI_LO ;  /* 0x0000002603167249 */ /* 0x000fe20000040016 */
[----:B------:R-:W-:Y:S01]  /*9e50*/  F2FP.F16.F32.PACK_AB R47, R93, R92 ;  /* 0x0000005c5d2f723e */ /* 0x000fe200000000ff */
[----:B------:R-:W-:Y:S01]  /*9e60*/  @!P2 FMUL R9, R9, 0.5 ;  /* 0x3f0000000909a820 */ /* 0x000fe20000400000 */
[----:B--2---:R-:W-:Y:S01]  /*9e70*/  @!P6 FMUL R95, R95, R95 ;  /* 0x0000005f5f5fe220 */ /* 0x004fe20000400000 */
[----:B------:R-:W-:Y:S01]  /*9e80*/  FSETP.GEU.AND P6, PT, R12, -126, PT ;  /* 0xc2fc00000c00780b */ /* 0x000fe20003fce000 */
[----:B------:R-:W-:Y:S03]  /*9e90*/  @!P1 FMUL R10, R10, 0.5 ;  /* 0x3f0000000a0a9820 */ /* 0x000fe60000400000 */
[----:B------:R-:W2:Y:S01]  /*9ea0*/  MUFU.EX2 R100, R8 ;  /* 0x0000000800647308 */ /* 0x000ea20000000800 */
[----:B----4-:R-:W-:Y:S01]  /*9eb0*/  @!P5 FMUL R96, R96, R96 ;  /* 0x000000606060d220 */ /* 0x010fe20000400000 */
[----:B------:R-:W-:Y:S01]  /*9ec0*/  FSETP.GEU.AND P5, PT, R13, -126, PT ;  /* 0xc2fc00000d00780b */ /* 0x000fe20003fae000 */
[----:B------:R-:W-:Y:S03]  /*9ed0*/  @!P0 FMUL R11, R11, 0.5 ;  /* 0x3f0000000b0b8820 */ /* 0x000fe60000400000 */
[----:B------:R-:W-:Y:S04]  /*9ee0*/  P2R R32, PR, RZ, 0x20 ;  /* 0x00000020ff207803 */ /* 0x000fe80000000000 */
[----:B------:R-:W3:Y:S01]  /*9ef0*/  MUFU.EX2 R101, R9 ;  /* 0x0000000900657308 */ /* 0x000ee20000000800 */
[----:B-1----:R-:W-:Y:S01]  /*9f00*/  @!P4 FMUL R97, R97, R97 ;  /* 0x000000616161c220 */ /* 0x002fe20000400000 */
[----:B------:R-:W-:Y:S01]  /*9f10*/  ISETP.NE.AND P4, PT, R32, RZ, PT ;  /* 0x000000ff2000720c */ /* 0x000fe20003f85270 */
[----:B------:R-:W-:Y:S01]  /*9f20*/  @!P6 FMUL R12, R12, 0.5 ;  /* 0x3f0000000c0ce820 */ /* 0x000fe20000400000 */
[----:B------:R-:W-:Y:S02]  /*9f30*/  FSETP.GEU.AND P5, PT, R34, -126, PT ;  /* 0xc2fc00002200780b */ /* 0x000fe40003fae000 */
[----:B------:R-:W-:Y:S04]  /*9f40*/  F2FP.F16.F32.PACK_AB R33, R97, R96 ;  /* 0x000000606121723e */ /* 0x000fe800000000ff */
[----:B------:R-:W1:Y:S01]  /*9f50*/  MUFU.EX2 R104, R10 ;  /* 0x0000000a00687308 */ /* 0x000e620000000800 */
[----:B--2---:R-:W-:Y:S01]  /*9f60*/  @!P3 FMUL R100, R100, R100 ;  /* 0x000000646464b220 */ /* 0x004fe20000400000 */
[----:B------:R-:W-:Y:S03]  /*9f70*/  FSETP.GEU.AND P3, PT, R20, -126, PT ;  /* 0xc2fc00001400780b */ /* 0x000fe60003f6e000 */
[----:B------:R-:W-:Y:S05]  /*9f80*/  @!P4 FMUL R13, R13, 0.5 ;  /* 0x3f0000000d0dc820 */ /* 0x000fea0000400000 */
[----:B------:R-:W2:Y:S01]  /*9f90*/  MUFU.EX2 R105, R11 ;  /* 0x0000000b00697308 */ /* 0x000ea20000000800 */
[----:B------:R-:W-:Y:S01]  /*9fa0*/  @!P5 FMUL R34, R34, 0.5 ;  /* 0x3f0000002222d820 */ /* 0x000fe20000400000 */
[----:B---3--:R-:W-:Y:S01]  /*9fb0*/  @!P2 FMUL R101, R101, R101 ;  /* 0x000000656565a220 */ /* 0x008fe20000400000 */
[----:B------:R-:W-:Y:S02]  /*9fc0*/  FSETP.GEU.AND P4, PT, R35, -126, PT ;  /* 0xc2fc00002300780b */ /* 0x000fe40003f8e000 */
[----:B------:R-:W-:Y:S01]  /*9fd0*/  FSETP.GEU.AND P2, PT, R21, -126, PT ;  /* 0xc2fc00001500780b */ /* 0x000fe20003f4e000 */
[----:B------:R-:W-:Y:S04]  /*9fe0*/  @!P3 FMUL R20, R20, 0.5 ;  /* 0x3f0000001414b820 */ /* 0x000fe80000400000 */
[----:B------:R-:W3:Y:S01]  /*9ff0*/  MUFU.EX2 R98, R12 ;  /* 0x0000000c00627308 */ /* 0x000ee20000000800 */
[----:B-1----:R-:W-:Y:S01]  /*a000*/  @!P1 FMUL R104, R104, R104 ;  /* 0x0000006868689220 */ /* 0x002fe20000400000 */
[C---:B------:R-:W-:Y:S08]  /*a010*/  FSETP.GEU.AND P1, PT, R22.reuse, -126, PT ;  /* 0xc2fc00001600780b */ /* 0x040ff00003f2e000 */
[----:B------:R1:W4:Y:S01]  /*a020*/  MUFU.EX2 R99, R13 ;  /* 0x0000000d00637308 */ /* 0x0003220000000800 */
[----:B--2---:R-:W-:Y:S01]  /*a030*/  @!P0 FMUL R105, R105, R105 ;  /* 0x0000006969698220 */ /* 0x004fe20000400000 */
[----:B------:R-:W-:Y:S01]  /*a040*/  FSETP.GEU.AND P0, PT, R23, -126, PT ;  /* 0xc2fc00001700780b */ /* 0x000fe20003f0e000 */
[----:B------:R-:W-:Y:S01]  /*a050*/  @!P4 FMUL R35, R35, 0.5 ;  /* 0x3f0000002323c820 */ /* 0x000fe20000400000 */
[----:B------:R-:W-:Y:S01]  /*a060*/  @!P2 FMUL R21, R21, 0.5 ;  /* 0x3f0000001515a820 */ /* 0x000fe20000400000 */
[----:B------:R-:W-:Y:S05]  /*a070*/  @!P1 FMUL R22, R22, 0.5 ;  /* 0x3f00000016169820 */ /* 0x000fea0000400000 */
[----:B------:R-:W2:Y:S01]  /*a080*/  MUFU.EX2 R106, R20 ;  /* 0x00000014006a7308 */ /* 0x000ea20000000800 */
[----:B---3--:R-:W-:Y:S01]  /*a090*/  @!P6 FMUL R98, R98, R98 ;  /* 0x000000626262e220 */ /* 0x008fe20000400000 */
[----:B------:R-:W-:Y:S02]  /*a0a0*/  ISETP.NE.AND P6, PT, R32, RZ, PT ;  /* 0x000000ff2000720c */ /* 0x000fe40003fc5270 */
[----:B------:R-:W-:Y:S01]  /*a0b0*/  F2FP.F16.F32.PACK_AB R32, R95, R94 ;  /* 0x0000005e5f20723e */ /* 0x000fe200000000ff */
[----:B------:R-:W-:Y:S05]  /*a0c0*/  @!P0 FMUL R23, R23, 0.5 ;  /* 0x3f00000017178820 */ /* 0x000fea0000400000 */
[----:B------:R-:W3:Y:S01]  /*a0d0*/  MUFU.EX2 R102, R34 ;  /* 0x0000002200667308 */ /* 0x000ee20000000800 */
[----:B-1----:R-:W1:Y:S04]  /*a0e0*/  LDTM.x16 R4, tmem[UR4+0x60] ;  /* 0x00006004000479ee */ /* 0x002e680008240000 */
[----:B----4-:R-:W-:Y:S05]  /*a0f0*/  @!P6 FMUL R99, R99, R99 ;  /* 0x000000636363e220 */ /* 0x010fea0000400000 */
[----:B------:R-:W4:Y:S01]  /*a100*/  MUFU.EX2 R109, R23 ;  /* 0x00000017006d7308 */ /* 0x000f220000000800 */
[----:B--2---:R-:W-:Y:S01]  /*a110*/  @!P3 FMUL R106, R106, R106 ;  /* 0x0000006a6a6ab220 */ /* 0x004fe20000400000 */
[----:B------:R-:W-:Y:S08]  /*a120*/  F2FP.F16.F32.PACK_AB R36, R99, R98 ;  /* 0x000000626324723e */ /* 0x000ff000000000ff */
[----:B------:R-:W2:Y:S01]  /*a130*/  MUFU.EX2 R108, R22 ;  /* 0x00000016006c7308 */ /* 0x000ea20000000800 */
[----:B---3--:R-:W-:Y:S01]  /*a140*/  @!P5 FMUL R102, R102, R102 ;  /* 0x000000666666d220 */ /* 0x008fe20000400000 */
[----:B------:R-:W-:Y:S08]  /*a150*/  F2FP.F16.F32.PACK_AB R34, R101, R100 ;  /* 0x000000646522723e */ /* 0x000ff000000000ff */
[----:B------:R-:W3:Y:S01]  /*a160*/  MUFU.EX2 R103, R35 ;  /* 0x0000002300677308 */ /* 0x000ee20000000800 */
[C---:B-1----:R-:W-:Y:S02]  /*a170*/  FFMA2 R24, R3.reuse.F32, R4.F32x2.HI_LO, R24.F32x2.HI_LO ;  /* 0x0000000403187249 */ /* 0x042fe40000040018 */
[C---:B------:R-:W-:Y:S02]  /*a180*/  FFMA2 R26, R3.reuse.F32, R6.F32x2.HI_LO, R26.F32x2.HI_LO ;  /* 0x00000006031a7249 */ /* 0x040fe4000004001a */
[----:B------:R-:W1:Y:S01]  /*a190*/  LDS.128 R4, [R0+0x381a0] ;  /* 0x0381a00000047984 */ /* 0x000e620000000c00 */
[C---:B-----5:R-:W-:Y:S01]  /*a1a0*/  FFMA2 R28, R3.reuse.F32, R8.F32x2.HI_LO, R28.F32x2.HI_LO ;  /* 0x00000008031c7249 */ /* 0x060fe2000004001c */
[----:B------:R-:W-:Y:S03]  /*a1b0*/  FSETP.GEU.AND P6, PT, R24, -126, PT ;  /* 0xc2fc00001800780b */ /* 0x000fe60003fce000 */
[----:B------:R-:W5:Y:S01]  /*a1c0*/  MUFU.EX2 R107, R21 ;  /* 0x00000015006b7308 */ /* 0x000f620000000800 */
[----:B------:R-:W-:Y:S01]  /*a1d0*/  FFMA2 R30, R3.F32, R10.F32x2.HI_LO, R30.F32x2.HI_LO ;  /* 0x0000000a031e7249 */ /* 0x000fe2000004001e */
[----:B------:R-:W-:Y:S01]  /*a1e0*/  P2R R20, PR, RZ, 0x40 ;  /* 0x00000040ff147803 */ /* 0x000fe20000000000 */
[----:B----4-:R-:W-:Y:S01]  /*a1f0*/  @!P0 FMUL R109, R109, R109 ;  /* 0x0000006d6d6d8220 */ /* 0x010fe20000400000 */
[----:B------:R4:W1:Y:S01]  /*a200*/  LDS.128 R8, [R0+0x381b0] ;  /* 0x0381b00000087984 */ /* 0x0008620000000c00 */
[----:B------:R-:W-:Y:S01]  /*a210*/  NOP ;  /* 0x0000000000007918 */ /* 0x000fe20000000000 */
[----:B------:R-:W-:Y:S01]  /*a220*/  ISETP.NE.AND P5, PT, R20, RZ, PT ;  /* 0x000000ff1400720c */ /* 0x000fe20003fa5270 */
[----:B--2---:R-:W-:Y:S01]  /*a230*/  @!P1 FMUL R108, R108, R108 ;  /* 0x0000006c6c6c9220 */ /* 0x004fe20000400000 */
[----:B------:R-:W-:Y:S01]  /*a240*/  FSETP.GEU.AND P6, PT, R25, -126, PT ;  /* 0xc2fc00001900780b */ /* 0x000fe20003fce000 */
[----:B---3--:R-:W-:Y:S01]  /*a250*/  @!P4 FMUL R103, R103, R103 ;  /* 0x000000676767c220 */ /* 0x008fe20000400000 */
[----:B------:R-:W-:Y:S01]  /*a260*/  ISETP.NE.AND P0, PT, R20, RZ, PT ;  /* 0x000000ff1400720c */ /* 0x000fe20003f05270 */
[----:B------:R-:W-:Y:S01]  /*a270*/  BAR.SYNC.DEFER_BLOCKING 0x3, 0x100 ;  /* 0x00c4000000007b1d */ /* 0x000fe20000010000 */
[----:B------:R-:W-:Y:S02]  /*a280*/  FSETP.GEU.AND P1, PT, R30, -126, PT ;  /* 0xc2fc00001e00780b */ /* 0x000fe40003f2e000 */
[----:B------:R-:W-:Y:S01]  /*a290*/  FSETP.GEU.AND P4, PT, R27, -126, PT ;  /* 0xc2fc00001b00780b */ /* 0x000fe20003f8e000 */
[----:B-----5:R-:W-:Y:S01]  /*a2a0*/  @!P2 FMUL R107, R107, R107 ;  /* 0x0000006b6b6ba220 */ /* 0x020fe20000400000 */
[----:B------:R-:W-:Y:S03]  /*a2b0*/  FSETP.GEU.AND P2, PT, R29, -126, PT ;  /* 0xc2fc00001d00780b */ /* 0x000fe60003f4e000 */
[----:B------:R-:W-:Y:S01]  /*a2c0*/  @!P5 FMUL R24, R24, 0.5 ;  /* 0x3f0000001818d820 */ /* 0x000fe20000400000 */
[----:B------:R-:W-:Y:S01]  /*a2d0*/  FSETP.GEU.AND P5, PT, R26, -126, PT ;  /* 0xc2fc00001a00780b */ /* 0x000fe20003fae000 */
[----:B------:R-:W-:Y:S01]  /*a2e0*/  @!P6 FMUL R25, R25, 0.5 ;  /* 0x3f0000001919e820 */ /* 0x000fe20000400000 */
[----:B------:R-:W-:Y:S01]  /*a2f0*/  FSETP.GEU.AND P3, PT, R28, -126, PT ;  /* 0xc2fc00001c00780b */ /* 0x000fe20003f6e000 */
[----:B------:R-:W2:Y:S01]  /*a300*/  MUFU.EX2 R110, R24 ;  /* 0x00000018006e7308 */ /* 0x000ea20000000800 */
[----:B------:R-:W3:Y:S01]  /*a310*/  S2R R22, SR_TID.X ;  /* 0x0000000000167919 */ /* 0x000ee20000002100 */
[----:B------:R-:W-:Y:S01]  /*a320*/  F2FP.F16.F32.PACK_AB R35, R105, R104 ;  /* 0x000000686923723e */ /* 0x000fe200000000ff */
[----:B------:R-:W-:Y:S01]  /*a330*/  @!P1 FMUL R30, R30, 0.5 ;  /* 0x3f0000001e1e9820 */ /* 0x000fe20000400000 */
[----:B----4-:R-:W-:Y:S01]  /*a340*/  SHF.R.U32.HI R0, RZ, 0x4, R73 ;  /* 0x00000004ff007819 */ /* 0x010fe20000011649 */
[----:B------:R-:W-:Y:S01]  /*a350*/  @!P4 FMUL R27, R27, 0.5 ;  /* 0x3f0000001b1bc820 */ /* 0x000fe20000400000 */
[----:B------:R-:W-:Y:S01]  /*a360*/  F2FP.F16.F32.PACK_AB R37, R103, R102 ;  /* 0x000000666725723e */ /* 0x000fe200000000ff */
[----:B------:R-:W-:Y:S03]  /*a370*/  @!P2 FMUL R29, R29, 0.5 ;  /* 0x3f0000001d1da820 */ /* 0x000fe60000400000 */
[----:B------:R-:W4:Y:S01]  /*a380*/  MUFU.EX2 R111, R25 ;  /* 0x00000019006f7308 */ /* 0x000f220000000800 */
[----:B------:R-:W-:Y:S01]  /*a390*/  LOP3.LUT R0, R0, 0x8, RZ, 0xc0, !PT ;  /* 0x0000000800007812 */ /* 0x000fe200078ec0ff */
[----:B------:R-:W-:Y:S01]  /*a3a0*/  @!P5 FMUL R26, R26, 0.5 ;  /* 0x3f0000001a1ad820 */ /* 0x000fe20000400000 */
[----:B------:R-:W-:Y:S01]  /*a3b0*/  F2FP.F16.F32.PACK_AB R38, R107, R106 ;  /* 0x0000006a6b26723e */ /* 0x000fe200000000ff */
[----:B------:R-:W-:Y:S01]  /*a3c0*/  @!P3 FMUL R28, R28, 0.5 ;  /* 0x3f0000001c1cb820 */ /* 0x000fe20000400000 */
[----:B-1----:R-:W-:Y:S01]  /*a3d0*/  FFMA2 R4, R3.F32, R12.F32x2.HI_LO, R4.F32x2.HI_LO ;  /* 0x0000000c03047249 */ /* 0x002fe20000040004 */
[----:B------:R-:W-:Y:S01]  /*a3e0*/  F2FP.F16.F32.PACK_AB R39, R109, R108 ;  /* 0x0000006c6d27723e */ /* 0x000fe200000000ff */
[----:B------:R-:W-:Y:S03]  /*a3f0*/  FFMA2 R6, R3.F32, R14.F32x2.HI_LO, R6.F32x2.HI_LO ;  /* 0x0000000e03067249 */ /* 0x000fe60000040006 */
[----:B------:R-:W1:Y:S01]  /*a400*/  MUFU.EX2 R112, R26 ;  /* 0x0000001a00707308 */ /* 0x000e620000000800 */
[----:B--2---:R-:W-:Y:S01]  /*a410*/  @!P0 FMUL R110, R110, R110 ;  /* 0x0000006e6e6e8220 */ /* 0x004fe20000400000 */
[----:B------:R-:W-:Y:S01]  /*a420*/  FSETP.GEU.AND P0, PT, R31, -126, PT ;  /* 0xc2fc00001f00780b */ /* 0x000fe20003f0e000 */
[C---:B------:R-:W-:Y:S01]  /*a430*/  FFMA2 R8, R3.reuse.F32, R16.F32x2.HI_LO, R8.F32x2.HI_LO ;  /* 0x0000001003087249 */ /* 0x040fe20000040008 */
[----:B------:R-:W-:Y:S01]  /*a440*/  IADD3 R16, PT, PT, R74, -R0, RZ ;  /* 0x800000004a107210 */ /* 0x000fe20007ffe0ff */
[----:B------:R-:W-:Y:S05]  /*a450*/  FFMA2 R10, R3.F32, R18.F32x2.HI_LO, R10.F32x2.HI_LO ;  /* 0x00000012030a7249 */ /* 0x000fea000004000a */
[----:B------:R-:W2:Y:S01]  /*a460*/  MUFU.EX2 R116, R30 ;  /* 0x0000001e00747308 */ /* 0x000ea20000000800 */
[----:B----4-:R-:W-:Y:S01]  /*a470*/  @!P6 FMUL R111, R111, R111 ;  /* 0x0000006f6f6fe220 */ /* 0x010fe20000400000 */
[----:B------:R-:W-:Y:S02]  /*a480*/  FSETP.GEU.AND P6, PT, R4, -126, PT ;  /* 0xc2fc00000400780b */ /* 0x000fe40003fce000 */
[----:B------:R-:W-:Y:S02]  /*a490*/  SHF.R.U32.HI R0, RZ, 0x15, R16 ;  /* 0x00000015ff007819 */ /* 0x000fe40000011610 */
[----:B------:R-:W-:Y:S01]  /*a4a0*/  F2FP.F16.F32.PACK_AB R24, R111, R110 ;  /* 0x0000006e6f18723e */ /* 0x000fe200000000ff */
[----:B------:R-:W-:Y:S03]  /*a4b0*/  @!P0 FMUL R31, R31, 0.5 ;  /* 0x3f0000001f1f8820 */ /* 0x000fe60000400000 */
[----:B------:R-:W4:Y:S01]  /*a4c0*/  MUFU.EX2 R113, R27 ;  /* 0x0000001b00717308 */ /* 0x000f220000000800 */
[----:B-1----:R-:W-:Y:S01]  /*a4d0*/  @!P5 FMUL R112, R112, R112 ;  /* 0x000000707070d220 */ /* 0x002fe20000400000 */
[C---:B------:R-:W-:Y:S02]  /*a4e0*/  FSETP.GEU.AND P5, PT, R5.reuse, -126, PT ;  /* 0xc2fc00000500780b */ /* 0x040fe40003fae000 */
[----:B---3--:R-:W-:Y:S02]  /*a4f0*/  SHF.R.U32.HI R22, RZ, 0x5, R22 ;  /* 0x00000005ff167819 */ /* 0x008fe40000011616 */
[----:B------:R-:W-:Y:S04]  /*a500*/  @P6 LOP3.LUT R78, R78, 0x2, RZ, 0xfc, !PT ;  /* 0x000000024e4e6812 */ /* 0x000fe800078efcff */
[----:B------:R-:W1:Y:S01]  /*a510*/  MUFU.EX2 R117, R31 ;  /* 0x0000001f00757308 */ /* 0x000e620000000800 */
[----:B------:R-:W-:Y:S01]  /*a520*/  @!P6 FMUL R4, R4, 0.5 ;  /* 0x3f0000000404e820 */ /* 0x000fe20000400000 */
[----:B--2---:R-:W-:Y:S01]  /*a530*/  @!P1 FMUL R116, R116, R116 ;  /* 0x0000007474749220 */ /* 0x004fe20000400000 */
[----:B------:R-:W-:Y:S02]  /*a540*/  LOP3.LUT R78, R78, 0xfffffffe, RZ, 0xc0, !PT ;  /* 0xfffffffe4e4e7812 */ /* 0x000fe400078ec0ff */
[----:B------:R-:W-:Y:S01]  /*a550*/  FSETP.GEU.AND P6, PT, R6, -126, PT ;  /* 0xc2fc00000600780b */ /* 0x000fe20003fce000 */
[----:B------:R-:W-:Y:S04]  /*a560*/  @!P5 FMUL R5, R5, 0.5 ;  /* 0x3f0000000505d820 */ /* 0x000fe80000400000 */
[----:B------:R-:W2:Y:S01]  /*a570*/  MUFU.EX2 R115, R29 ;  /* 0x0000001d00737308 */ /* 0x000ea20000000800 */
[----:B------:R-:W-:Y:S01]  /*a580*/  @P5 LOP3.LUT R78, R78, 0x1, RZ, 0xfc, !PT ;  /* 0x000000014e4e5812 */ /* 0x000fe200078efcff */
[----:B----4-:R-:W-:Y:S01]  /*a590*/  @!P4 FMUL R113, R113, R113 ;  /* 0x000000717171c220 */ /* 0x010fe20000400000 */
[----:B------:R-:W-:Y:S02]  /*a5a0*/  FSETP.GEU.AND P5, PT, R7, -126, PT ;  /* 0xc2fc00000700780b */ /* 0x000fe40003fae000 */
[----:B------:R-:W-:Y:S02]  /*a5b0*/  LOP3.LUT P1, RZ, R78, 0x2, RZ, 0xc0, !PT ;  /* 0x000000024eff7812 */ /* 0x000fe4000782c0ff */
[----:B------:R-:W-:Y:S03]  /*a5c0*/  FSETP.GEU.AND P4, PT, R8, -126, PT ;  /* 0xc2fc00000800780b */ /* 0x000fe60003f8e000 */
[----:B------:R-:W3:Y:S01]  /*a5d0*/  MUFU.EX2 R118, R4 ;  /* 0x0000000400767308 */ /* 0x000ee20000000800 */
[----:B-1----:R-:W-:Y:S01]  /*a5e0*/  @!P0 FMUL R117, R117, R117 ;  /* 0x0000007575758220 */ /* 0x002fe20000400000 */
[----:B------:R-:W-:Y:S01]  /*a5f0*/  LOP3.LUT P0, RZ, R78, 0x1, RZ, 0xc0, !PT ;  /* 0x000000014eff7812 */ /* 0x000fe2000780c0ff */
[----:B------:R-:W-:Y:S01]  /*a600*/  @!P6 FMUL R6, R6, 0.5 ;  /* 0x3f0000000606e820 */ /* 0x000fe20000400000 */
[----:B------:R-:W-:Y:S02]  /*a610*/  LOP3.LUT R22, R22, 0x3, RZ, 0xc0, !PT ;  /* 0x0000000316167812 */ /* 0x000fe400078ec0ff */
[----:B------:R-:W-:Y:S04]  /*a620*/  F2FP.F16.F32.PACK_AB R25, R113, R112 ;  /* 0x000000707119723e */ /* 0x000fe800000000ff */
[----:B------:R-:W1:Y:S01]  /*a630*/  MUFU.EX2 R119, R5 ;  /* 0x0000000500777308 */ /* 0x000e620000000800 */
[----:B--2---:R-:W-:Y:S01]  /*a640*/  @!P2 FMUL R115, R115, R115 ;  /* 0x000000737373a220 */ /* 0x004fe20000400000 */
[----:B------:R-:W-:Y:S01]  /*a650*/  FSETP.GEU.AND P2, PT, R9, -126, PT ;  /* 0xc2fc00000900780b */ /* 0x000fe20003f4e000 */
[----:B------:R-:W-:Y:S01]  /*a660*/  @!P5 FMUL R7, R7, 0.5 ;  /* 0x3f0000000707d820 */ /* 0x000fe20000400000 */
[----:B------:R-:W-:Y:S01]  /*a670*/  @!P4 FMUL R8, R8, 0.5 ;  /* 0x3f0000000808c820 */ /* 0x000fe20000400000 */
[----:B------:R-:W-:Y:S05]  /*a680*/  F2FP.F16.F32.PACK_AB R27, R117, R116 ;  /* 0x00000074751b723e */ /* 0x000fea00000000ff */
[----:B------:R-:W2:Y:S01]  /*a690*/  MUFU.EX2 R114, R28 ;  /* 0x0000001c00727308 */ /* 0x000ea20000000800 */
[----:B---3--:R-:W-:Y:S01]  /*a6a0*/  @!P1 FMUL R118, R118, R118 ;  /* 0x0000007676769220 */ /* 0x008fe20000400000 */
[C---:B------:R-:W-:Y:S03]  /*a6b0*/  FSETP.GEU.AND P1, PT, R10.reuse, -126, PT ;  /* 0xc2fc00000a00780b */ /* 0x040fe60003f2e000 */
[----:B------:R-:W-:Y:S05]  /*a6c0*/  @!P2 FMUL R9, R9, 0.5 ;  /* 0x3f0000000909a820 */ /* 0x000fea0000400000 */
[----:B------:R-:W3:Y:S01]  /*a6d0*/  MUFU.EX2 R120, R6 ;  /* 0x0000000600787308 */ /* 0x000ee20000000800 */
[----:B-1----:R-:W-:Y:S01]  /*a6e0*/  @!P0 FMUL R119, R119, R119 ;  /* 0x0000007777778220 */ /* 0x002fe20000400000 */
[----:B------:R-:W-:Y:S03]  /*a6f0*/  FSETP.GEU.AND P0, PT, R11, -126, PT ;  /* 0xc2fc00000b00780b */ /* 0x000fe60003f0e000 */
[----:B------:R-:W-:Y:S05]  /*a700*/  @!P1 FMUL R10, R10, 0.5 ;  /* 0x3f0000000a0a9820 */ /* 0x000fea0000400000 */
[----:B------:R-:W1:Y:S01]  /*a710*/  MUFU.EX2 R121, R7 ;  /* 0x0000000700797308 */ /* 0x000e620000000800 */
[----:B--2---:R-:W-:Y:S01]  /*a720*/  @!P3 FMUL R114, R114, R114 ;  /* 0x000000727272b220 */ /* 0x004fe20000400000 */
[----:B------:R-:W-:Y:S02]  /*a730*/  ISETP.NE.AND P3, PT, R22, R0, PT ;  /* 0x000000001600720c */ /* 0x000fe40003f65270 */
[----:B------:R-:W-:Y:S02]  /*a740*/  F2FP.F16.F32.PACK_AB R28, R119, R118 ;  /* 0x00000076771c723e */ /* 0x000fe400000000ff */
[----:B------:R-:W-:Y:S01]  /*a750*/  F2FP.F16.F32.PACK_AB R26, R115, R114 ;  /* 0x00000072731a723e */ /* 0x000fe200000000ff */
[----:B------:R-:W-:Y:S03]  /*a760*/  @!P0 FMUL R11, R11, 0.5 ;  /* 0x3f0000000b0b8820 */ /* 0x000fe60000400000 */
[----:B------:R-:W2:Y:S01]  /*a770*/  MUFU.EX2 R122, R8 ;  /* 0x00000008007a7308 */ /* 0x000ea20000000800 */
[----:B---3--:R-:W-:Y:S09]  /*a780*/  @!P6 FMUL R120, R120, R120 ;  /* 0x000000787878e220 */ /* 0x008ff20000400000 */
[----:B------:R-:W3:Y:S01]  /*a790*/  MUFU.EX2 R123, R9 ;  /* 0x00000009007b7308 */ /* 0x000ee20000000800 */
[----:B-1----:R-:W-:Y:S05]  /*a7a0*/  @!P5 FMUL R121, R121, R121 ;  /* 0x000000797979d220 */ /* 0x002fea0000400000 */
[----:B------:R-:W-:Y:S04]  /*a7b0*/  F2FP.F16.F32.PACK_AB R29, R121, R120 ;  /* 0x00000078791d723e */ /* 0x000fe800000000ff */
[----:B------:R-:W1:Y:S01]  /*a7c0*/  MUFU.EX2 R124, R10 ;  /* 0x0000000a007c7308 */ /* 0x000e620000000800 */
[----:B--2---:R-:W-:Y:S09]  /*a7d0*/  @!P4 FMUL R122, R122, R122 ;  /* 0x0000007a7a7ac220 */ /* 0x004ff20000400000 */
[----:B------:R-:W2:Y:S01]  /*a7e0*/  MUFU.EX2 R125, R11 ;  /* 0x0000000b007d7308 */ /* 0x000ea20000000800 */
[----:B---3--:R-:W-:Y:S05]  /*a7f0*/  @!P2 FMUL R123, R123, R123 ;  /* 0x0000007b7b7ba220 */ /* 0x008fea0000400000 */
[----:B------:R-:W-:Y:S01]  /*a800*/  F2FP.F16.F32.PACK_AB R30, R123, R122 ;  /* 0x0000007a7b1e723e */ /* 0x000fe200000000ff */
[----:B-1----:R-:W-:Y:S01]  /*a810*/  @!P1 FMUL R124, R124, R124 ;  /* 0x0000007c7c7c9220 */ /* 0x002fe20000400000 */
[----:B--2---:R-:W-:Y:S05]  /*a820*/  @!P0 FMUL R125, R125, R125 ;  /* 0x0000007d7d7d8220 */ /* 0x004fea0000400000 */
[----:B------:R-:W-:Y:S01]  /*a830*/  F2FP.F16.F32.PACK_AB R31, R125, R124 ;  /* 0x0000007c7d1f723e */ /* 0x000fe200000000ff */
[----:B------:R-:W-:Y:S06]  /*a840*/  @!P3 BRA `(.L_x_180) ;  /* 0x000000000040b947 */ /* 0x000fec0003800000 */
        /* <DEDUP_REMOVED lines=16> */
.L_x_180:
[----:B------:R-:W-:Y:S05]  /*a950*/  WARPSYNC.ALL ;  /* 0x0000000000007948 */ /* 0x000fea0003800000 */
[C---:B------:R-:W-:Y:S01]  /*a960*/  R2UR UR4, R16.reuse ;  /* 0x00000000100472ca */ /* 0x040fe200000e0000 */
[----:B------:R-:W-:Y:S05]  /*a970*/  VIADD R0, R16, 0x10 ;  /* 0x0000001010007836 */ /* 0x000fea0000000000 */
[----:B------:R-:W-:Y:S04]  /*a980*/  SHF.R.U32.HI R0, RZ, 0x15, R0 ;  /* 0x00000015ff007819 */ /* 0x000fe80000011600 */
[----:B------:R-:W-:Y:S03]  /*a990*/  ISETP.NE.AND P0, PT, R22, R0, PT ;  /* 0x000000001600720c */ /* 0x000fe60003f05270 */
[----:B------:R1:W-:Y:S10]  /*a9a0*/  STTM.x8 tmem[UR4], R48 ;  /* 0x00000030000079ed */ /* 0x0003f400081c0004 */
[----:B------:R-:W-:Y:S05]  /*a9b0*/  @!P0 BRA `(.L_x_181) ;  /* 0x0000000000408947 */ /* 0x000fea0003800000 */
[----:B------:R-:W2:Y:S01]  /*a9c0*/  LDCU.64 UR8, c[0x4][0x80] ;  /* 0x01001000ff0877ac */ /* 0x000ea20008000a00 */
[----:B------:R-:W-:Y:S01]  /*a9d0*/  MOV R15, 0x0 ;  /* 0x00000000000f7802 */ /* 0x000fe20000000f00 */
[----:B------:R-:W-:Y:S02]  /*a9e0*/  HFMA2 R12, -RZ, RZ, 0, 5.9604644775390625e-08 ;  /* 0x00000001ff0c7431 */ /* 0x000fe400000001ff */
[----:B------:R-:W-:Y:S02]  /*a9f0*/  IMAD.MOV.U32 R8, RZ, RZ, 0x1be ;  /* 0x000001beff087424 */ /* 0x000fe400078e00ff */
[----:B------:R-:W-:Y:S01]  /*aa00*/  IMAD.MOV.U32 R13, RZ, RZ, RZ ;  /* 0x000000ffff0d7224 */ /* 0x000fe200078e00ff */
[----:B------:R-:W3:Y:S01]  /*aa10*/  LDCU.64 UR6, c[0x4][0x88] ;  /* 0x01001100ff0677ac */ /* 0x000ee20008000a00 */
[----:B------:R-:W4:Y:S01]  /*aa20*/  LDC.64 R14, c[0x4][R15] ;  /* 0x010000000f0e7b82 */ /* 0x000f220000000a00 */
[----:B------:R-:W5:Y:S01]  /*aa30*/  LDCU.64 UR4, c[0x4][0x10] ;  /* 0x01000200ff0477ac */ /* 0x000f620008000a00 */
[----:B--2---:R-:W-:Y:S01]  /*aa40*/  MOV R5, UR9 ;  /* 0x0000000900057c02 */ /* 0x004fe20008000f00 */
[----:B------:R-:W-:Y:S01]  /*aa50*/  IMAD.U32 R4, RZ, RZ, UR8 ;  /* 0x00000008ff047e24 */ /* 0x000fe2000f8e00ff */
[----:B---3--:R-:W-:Y:S01]  /*aa60*/  MOV R7, UR7 ;  /* 0x0000000700077c02 */ /* 0x008fe20008000f00 */
[----:B------:R-:W-:Y:S01]  /*aa70*/  IMAD.U32 R6, RZ, RZ, UR6 ;  /* 0x00000006ff067e24 */ /* 0x000fe2000f8e00ff */
[----:B-----5:R-:W-:Y:S01]  /*aa80*/  MOV R11, UR5 ;  /* 0x00000005000b7c02 */ /* 0x020fe20008000f00 */
[----:B------:R-:W-:Y:S02]  /*aa90*/  IMAD.U32 R10, RZ, RZ, UR4 ;  /* 0x00000004ff0a7e24 */ /* 0x000fe4000f8e00ff */
[----:B------:R-:W-:Y:S07]  /*aaa0*/  LEPC R20, `(.L_x_181) ;  /* 0x000000001014794e */ /* 0x000fee0000000000 */
[----:B-1--4-:R-:W-:Y:S05]  /*aab0*/  CALL.ABS.NOINC R14 ;  /* 0x000000000e007343 */ /* 0x012fea0003c00000 */
.L_x_181:
[----:B------:R-:W-:Y:S05]  /*aac0*/  WARPSYNC.ALL ;  /* 0x0000000000007948 */ /* 0x000fea0003800000 */
[C---:B------:R-:W-:Y:S01]  /*aad0*/  R2UR UR4, R16.reuse ;  /* 0x00000000100472ca */ /* 0x040fe200000e0000 */
[----:B------:R-:W-:Y:S05]  /*aae0*/  VIADD R0, R16, 0x20 ;  /* 0x0000002010007836 */ /* 0x000fea0000000000 */
[----:B------:R-:W-:Y:S04]  /*aaf0*/  SHF.R.U32.HI R0, RZ, 0x15, R0 ;  /* 0x00000015ff007819 */ /* 0x000fe80000011600 */
[----:B------:R-:W-:Y:S03]  /*ab00*/  ISETP.NE.AND P0, PT, R22, R0, PT ;  /* 0x000000001600720c */ /* 0x000fe60003f05270 */
[----:B------:R2:W-:Y:S10]  /*ab10*/  STTM.x8 tmem[UR4+0x10], R40 ;  /* 0x00001028000079ed */ /* 0x0005f400081c0004 */
[----:B------:R-:W-:Y:S05]  /*ab20*/  @!P0 BRA `(.L_x_182) ;  /* 0x0000000000408947 */ /* 0x000fea0003800000 */
[----:B------:R-:W3:Y:S01]  /*ab30*/  LDCU.64 UR8, c[0x4][0x80] ;  /* 0x01001000ff0877ac */ /* 0x000ee20008000a00 */
[----:B------:R-:W-:Y:S01]  /*ab40*/  MOV R15, 0x0 ;  /* 0x00000000000f7802 */ /* 0x000fe20000000f00 */
[----:B------:R-:W-:Y:S02]  /*ab50*/  HFMA2 R12, -RZ, RZ, 0, 5.9604644775390625e-08 ;  /* 0x00000001ff0c7431 */ /* 0x000fe400000001ff */
[----:B------:R-:W-:Y:S02]  /*ab60*/  IMAD.MOV.U32 R8, RZ, RZ, 0x1be ;  /* 0x000001beff087424 */ /* 0x000fe400078e00ff */
[----:B------:R-:W-:Y:S01]  /*ab70*/  IMAD.MOV.U32 R13, RZ, RZ, RZ ;  /* 0x000000ffff0d7224 */ /* 0x000fe200078e00ff */
[----:B------:R-:W4:Y:S01]  /*ab80*/  LDCU.64 UR6, c[0x4][0x88] ;  /* 0x01001100ff0677ac */ /* 0x000f220008000a00 */
[----:B------:R-:W1:Y:S01]  /*ab90*/  LDC.64 R14, c[0x4][R15] ;  /* 0x010000000f0e7b82 */ /* 0x000e620000000a00 */
[----:B------:R-:W5:Y:S01]  /*aba0*/  LDCU.64 UR4, c[0x4][0x10] ;  /* 0x01000200ff0477ac */ /* 0x000f620008000a00 */
[----:B---3--:R-:W-:Y:S01]  /*abb0*/  MOV R5, UR9 ;  /* 0x0000000900057c02 */ /* 0x008fe20008000f00 */
[----:B------:R-:W-:Y:S01]  /*abc0*/  IMAD.U32 R4, RZ, RZ, UR8 ;  /* 0x00000008ff047e24 */ /* 0x000fe2000f8e00ff */
[----:B----4-:R-:W-:Y:S01]  /*abd0*/  MOV R7, UR7 ;  /* 0x0000000700077c02 */ /* 0x010fe20008000f00 */
[----:B------:R-:W-:Y:S01]  /*abe0*/  IMAD.U32 R6, RZ, RZ, UR6 ;  /* 0x00000006ff067e24 */ /* 0x000fe2000f8e00ff */
[----:B-----5:R-:W-:Y:S01]  /*abf0*/  MOV R11, UR5 ;  /* 0x00000005000b7c02 */ /* 0x020fe20008000f00 */
[----:B------:R-:W-:Y:S02]  /*ac00*/  IMAD.U32 R10, RZ, RZ, UR4 ;  /* 0x00000004ff0a7e24 */ /* 0x000fe4000f8e00ff */
[----:B------:R-:W-:Y:S07]  /*ac10*/  LEPC R20, `(.L_x_182) ;  /* 0x000000001014794e */ /* 0x000fee0000000000 */
[----:B-12---:R-:W-:Y:S05]  /*ac20*/  CALL.ABS.NOINC R14 ;  /* 0x000000000e007343 */ /* 0x006fea0003c00000 */
.L_x_182:
[----:B------:R-:W-:Y:S05]  /*ac30*/  WARPSYNC.ALL ;  /* 0x0000000000007948 */ /* 0x000fea0003800000 */
[C---:B------:R-:W-:Y:S01]  /*ac40*/  R2UR UR4, R16.reuse ;  /* 0x00000000100472ca */ /* 0x040fe200000e0000 */
[----:B------:R-:W-:Y:S05]  /*ac50*/  VIADD R0, R16, 0x30 ;  /* 0x0000003010007836 */ /* 0x000fea0000000000 */
[----:B------:R-:W-:Y:S04]  /*ac60*/  SHF.R.U32.HI R0, RZ, 0x15, R0 ;  /* 0x00000015ff007819 */ /* 0x000fe80000011600 */
[----:B------:R-:W-:Y:S03]  /*ac70*/  ISETP.NE.AND P0, PT, R22, R0, PT ;  /* 0x000000001600720c */ /* 0x000fe60003f05270 */
[----:B------:R3:W-:Y:S10]  /*ac80*/  STTM.x8 tmem[UR4+0x20], R32 ;  /* 0x00002020000079ed */ /* 0x0007f400081c0004 */
[----:B------:R-:W-:Y:S05]  /*ac90*/  @!P0 BRA `(.L_x_183) ;  /* 0x0000000000408947 */ /* 0x000fea0003800000 */
[----:B------:R-:W4:Y:S01]  /*aca0*/  LDCU.64 UR8, c[0x4][0x80] ;  /* 0x01001000ff0877ac */ /* 0x000f220008000a00 */
[----:B------:R-:W-:Y:S01]  /*acb0*/  MOV R15, 0x0 ;  /* 0x00000000000f7802 */ /* 0x000fe20000000f00 */
[----:B------:R-:W-:Y:S02]  /*acc0*/  HFMA2 R12, -RZ, RZ, 0, 5.9604644775390625e-08 ;  /* 0x00000001ff0c7431 */ /* 0x000fe400000001ff */
[----:B------:R-:W-:Y:S02]  /*acd0*/  IMAD.MOV.U32 R8, RZ, RZ, 0x1be ;  /* 0x000001beff087424 */ /* 0x000fe400078e00ff */
[----:B------:R-:W-:Y:S01]  /*ace0*/  IMAD.MOV.U32 R13, RZ, RZ, RZ ;  /* 0x000000ffff0d7224 */ /* 0x000fe200078e00ff */
[----:B------:R-:W5:Y:S01]  /*acf0*/  LDCU.64 UR6, c[0x4][0x88] ;  /* 0x01001100ff0677ac */ /* 0x000f620008000a00 */
[----:B------:R-:W1:Y:S01]  /*ad00*/  LDC.64 R14, c[0x4][R15] ;  /* 0x010000000f0e7b82 */ /* 0x000e620000000a00 */
[----:B------:R-:W2:Y:S01]  /*ad10*/  LDCU.64 UR4, c[0x4][0x10] ;  /* 0x01000200ff0477ac */ /* 0x000ea20008000a00 */
[----:B----4-:R-:W-:Y:S01]  /*ad20*/  MOV R5, UR9 ;  /* 0x0000000900057c02 */ /* 0x010fe20008000f00 */
[----:B------:R-:W-:Y:S01]  /*ad30*/  IMAD.U32 R4, RZ, RZ, UR8 ;  /* 0x00000008ff047e24 */ /* 0x000fe2000f8e00ff */
[----:B-----5:R-:W-:Y:S01]  /*ad40*/  MOV R7, UR7 ;  /* 0x0000000700077c02 */ /* 0x020fe20008000f00 */
[----:B------:R-:W-:Y:S01]  /*ad50*/  IMAD.U32 R6, RZ, RZ, UR6 ;  /* 0x00000006ff067e24 */ /* 0x000fe2000f8e00ff */
[----:B--2---:R-:W-:Y:S01]  /*ad60*/  MOV R11, UR5 ;  /* 0x00000005000b7c02 */ /* 0x004fe20008000f00 */
[----:B------:R-:W-:Y:S02]  /*ad70*/  IMAD.U32 R10, RZ, RZ, UR4 ;  /* 0x00000004ff0a7e24 */ /* 0x000fe4000f8e00ff */
[----:B------:R-:W-:Y:S07]  /*ad80*/  LEPC R20, `(.L_x_183) ;  /* 0x000000001014794e */ /* 0x000fee0000000000 */
[----:B-1-3--:R-:W-:Y:S05]  /*ad90*/  CALL.ABS.NOINC R14 ;  /* 0x000000000e007343 */ /* 0x00afea0003c00000 */
.L_x_183:
[----:B------:R-:W-:Y:S05]  /*ada0*/  WARPSYNC.ALL ;  /* 0x0000000000007948 */ /* 0x000fea0003800000 */
[----:B------:R-:W-:Y:S01]  /*adb0*/  R2UR UR4, R16 ;  /* 0x00000000100472ca */ /* 0x000fe200000e0000 */
[----:B------:R-:W-:Y:S05]  /*adc0*/  IMAD.U32 R0, RZ, RZ, UR46 ;  /* 0x0000002eff007e24 */ /* 0x000fea000f8e00ff */
[----:B------:R-:W-:Y:S07]  /*add0*/  ISETP.NE.AND P0, PT, R0, 0x3, PT ;  /* 0x000000030000780c */ /* 0x000fee0003f05270 */
[----:B------:R4:W-:Y:S01]  /*ade0*/  STTM.x8 tmem[UR4+0x30], R24 ;  /* 0x00003018000079ed */ /* 0x0009e200081c0004 */
[----:B------:R-:W1:Y:S05]  /*adf0*/  FENCE.VIEW.ASYNC.T ;  /* 0x00000000000073c6 */ /* 0x000e6a0000000200 */
[----:B------:R-:W-:Y:S05]  /*ae00*/  @!P0 BRA `(.L_x_184) ;  /* 0x0000000000048947 */ /* 0x000fea0003800000 */
[----:B------:R-:W-:Y:S05]  /*ae10*/  BPT.TRAP 0x1 ;  /* 0x000000040000795c */ /* 0x000fea0000300000 */
.L_x_184:
[----:B-1----:R1:W-:Y:S01]  /*ae20*/  SYNCS.ARRIVE.TRANS64.A1T0 RZ, [R2+URZ+0x38880], RZ ;  /* 0x038880ff02ff79a7 */ /* 0x0023e200081000ff */
[----:B------:R-:W-:Y:S05]  /*ae30*/  @!P0 BRA `(.L_x_185) ;  /* 0x0000000000088947 */ /* 0x000fea0003800000 */
[----:B------:R-:W-:Y:S05]  /*ae40*/  BPT.TRAP 0x1 ;  /* 0x000000040000795c */ /* 0x000fea0000300000 */
[----:B------:R-:W-:Y:S05]  /*ae50*/  BPT.TRAP 0x1 ;  /* 0x000000040000795c */ /* 0x000fea0000300000 */
.L_x_185:
[----:B------:R-:W-:Y:S04]  /*ae60*/  IADD3 R0, PT, PT, R2, 0x38858, RZ ;  /* 0x0003885802007810 */ /* 0x000fe80007ffe0ff */
[----:B------:R-:W-:Y:S04]  /*ae70*/  PRMT R0, R72, 0x654, R0 ;  /* 0x0000065448007816 */ /* 0x000fe80000000000 */
[----:B------:R1:W-:Y:S01]  /*ae80*/  SYNCS.ARRIVE.TRANS64.RED.A1T0 RZ, [R0+URZ], RZ ;  /* 0x000000ff00ff79a7 */ /* 0x0003e200081004ff */
[----:B------:R-:W-:Y:S05]  /*ae90*/  @!P0 BRA `(.L_x_186) ;  /* 0x0000000000048947 */ /* 0x000fea0003800000 */
[----:B------:R-:W-:Y:S05]  /*aea0*/  BPT.TRAP 0x1 ;  /* 0x000000040000795c */ /* 0x000fea0000300000 */
.L_x_186:
[----:B-1----:R-:W-:Y:S04]  /*aeb0*/  IADD3 R0, PT, PT, R2, 0x38838, RZ ;  /* 0x0003883802007810 */ /* 0x002fe80007ffe0ff */
[----:B------:R-:W-:Y:S04]  /*aec0*/  PRMT R0, R72, 0x654, R0 ;  /* 0x0000065448007816 */ /* 0x000fe80000000000 */
[----:B------:R1:W-:Y:S01]  /*aed0*/  SYNCS.ARRIVE.TRANS64.RED.A1T0 RZ, [R0+URZ], RZ ;  /* 0x000000ff00ff79a7 */ /* 0x0003e200081004ff */
[----:B------:R-:W-:Y:S05]  /*aee0*/  @!P0 BRA `(.L_x_187) ;  /* 0x0000000000048947 */ /* 0x000fea0003800000 */
[----:B------:R-:W-:Y:S05]  /*aef0*/  BPT.TRAP 0x1 ;  /* 0x000000040000795c */ /* 0x000fea0000300000 */
.L_x_187:
[----:B-1----:R-:W5:Y:S01]  /*af00*/  LDL R0, [R1+0x4] ;  /* 0x0000040001007983 */ /* 0x002f620000100800 */
[----:B------:R-:W-:Y:S01]  /*af10*/  BSSY B0, `(.L_x_188) ;  /* 0x0000004000007945 */ /* 0x000fe20003800000 */
[----:B-----5:R-:W-:Y:S04]  /*af20*/  SHF.L.U32 R0, R0, 0x1f, RZ ;  /* 0x0000001f00007819 */ /* 0x020fe800000006ff */
[----:B------:R-:W1:Y:S02]  /*af30*/  SYNCS.PHASECHK.TRANS64.TRYWAIT P1, [R2+URZ+0x38840], R0 ;  /* 0x03884000020075a7 */ /* 0x000e6400080211ff */
[----:B-1----:R-:W-:Y:S05]  /*af40*/  @!P1 BRA `(.L_x_189) ;  /* 0x0000005c00d09947 */ /* 0x002fea0003800000 */
.L_x_306:
[----:B------:R-:W-:Y:S05]  /*af50*/  BSYNC B0 ;  /* 0x0000000000007941 */ /* 0x000fea0003800000 */
.L_x_188:
[----:B------:R-:W-:Y:S05]  /*af60*/  @!P0 BRA `(.L_x_190) ;  /* 0x0000000000048947 */ /* 0x000fea0003800000 */
[----:B------:R-:W-:Y:S05]  /*af70*/  BPT.TRAP 0x1 ;  /* 0x000000040000795c */ /* 0x000fea0000300000 */
.L_x_190:
[----:B------:R-:W5:Y:S01]  /*af80*/  LDL R0, [R1+0x14] ;  /* 0x0000140001007983 */ /* 0x000f620000100800 */
[----:B------:R-:W-:Y:S01]  /*af90*/  BSSY B0, `(.L_x_191) ;  /* 0x0000004000007945 */ /* 0x000fe20003800000 */
[----:B-----5:R-:W-:Y:S04]  /*afa0*/  SHF.L.U32 R0, R0, 0x1f, RZ ;  /* 0x0000001f00007819 */ /* 0x020fe800000006ff */
[----:B------:R-:W1:Y:S02]  /*afb0*/  SYNCS.PHASECHK.TRANS64.TRYWAIT P1, [R2+URZ+0x38860], R0 ;  /* 0x03886000020075a7 */ /* 0x000e6400080211ff */
[----:B-1----:R-:W-:Y:S05]  /*afc0*/  @!P1 BRA `(.L_x_192) ;  /* 0x0000005c00c49947 */ /* 0x002fea0003800000 */
.L_x_307:
[----:B------:R-:W-:Y:S05]  /*afd0*/  BSYNC B0 ;  /* 0x0000000000007941 */ /* 0x000fea0003800000 */
.L_x_191:
[----:B------:R-:W-:Y:S05]  /*afe0*/  @!P0 BRA `(.L_x_193) ;  /* 0x0000000000048947 */ /* 0x000fea0003800000 */
[----:B------:R-:W-:Y:S05]  /*aff0*/  BPT.TRAP 0x1 ;  /* 0x000000040000795c */ /* 0x000fea0000300000 */
.L_x_193:
[----:B------:R-:W5:Y:S01]  /*b000*/  LDL R0, [R1+0x10] ;  /* 0x0000100001007983 */ /* 0x000f620000100800 */
[----:B------:R-:W-:Y:S01]  /*b010*/  VIADD R3, R74, 0xffffff80 ;  /* 0xffffff804a037836 */ /* 0x000fe20000000000 */
[----:B------:R-:W-:Y:S01]  /*b020*/  BSSY B0, `(.L_x_194) ;  /* 0x000000a000007945 */ /* 0x000fe20003800000 */
[----:B------:R-:W1:Y:S03]  /*b030*/  S2R R4, SR_TID.X ;  /* 0x0000000000047919 */ /* 0x000e660000002100 */
[----:B------:R-:W-:Y:S02]  /*b040*/  SHF.R.U32.HI R3, RZ, 0x15, R3 ;  /* 0x00000015ff037819 */ /* 0x000fe40000011603 */
[----:B-----5:R-:W-:Y:S02]  /*b050*/  SHF.L.U32 R0, R0, 0x1f, RZ ;  /* 0x0000001f00007819 */ /* 0x020fe400000006ff */
[----:B-1----:R-:W-:Y:S02]  /*b060*/  SHF.R.U32.HI R4, RZ, 0x5, R4 ;  /* 0x00000005ff047819 */ /* 0x002fe40000011604 */
[----:B------:R-:W1:Y:S02]  /*b070*/  SYNCS.PHASECHK.TRANS64.TRYWAIT P1, [R2+URZ+0x38898], R0 ;  /* 0x03889800020075a7 */ /* 0x000e6400080211ff */
[----:B------:R-:W-:Y:S04]  /*b080*/  LOP3.LUT R4, R4, 0x3, RZ, 0xc0, !PT ;  /* 0x0000000304047812 */ /* 0x000fe800078ec0ff */
[----:B------:R-:W-:Y:S01]  /*b090*/  ISETP.NE.AND P0, PT, R4, R3, PT ;  /* 0x000000030400720c */ /* 0x000fe20003f05270 */
[----:B------:R-:W-:Y:S01]  /*b0a0*/  @!UPT UIADD3 URZ, UPT, UPT, URZ, URZ, URZ ;  /* 0x000000fffffff290 */ /* 0x000fe2000fffe0ff */
[----:B-1----:R-:W-:Y:S11]  /*b0b0*/  @!P1 BRA `(.L_x_195) ;  /* 0x0000005c009c9947 */ /* 0x002ff60003800000 */
.L_x_308:
[----:B------:R-:W-:Y:S05]  /*b0c0*/  BSYNC B0 ;  /* 0x0000000000007941 */ /* 0x000fea0003800000 */
.L_x_194:
[----:B------:R-:W-:Y:S05]  /*b0d0*/  @!P0 BRA `(.L_x_196) ;  /* 0x0000000000408947 */ /* 0x000fea0003800000 */
[----:B------:R-:W1:Y:S01]  /*b0e0*/  LDCU.64 UR8, c[0x4][0x80] ;  /* 0x01001000ff0877ac */ /* 0x000e620008000a00 */
[----:B------:R-:W-:Y:S01]  /*b0f0*/  MOV R3, 0x0 ;  /* 0x0000000000037802 */ /* 0x000fe20000000f00 */
[----:B------:R-:W-:Y:S02]  /*b100*/  HFMA2 R12, -RZ, RZ, 0, 5.9604644775390625e-08 ;  /* 0x00000001ff0c7431 */ /* 0x000fe400000001ff */
[----:B------:R-:W-:Y:S02]  /*b110*/  IMAD.MOV.U32 R8, RZ, RZ, 0x192 ;  /* 0x00000192ff087424 */ /* 0x000fe400078e00ff */
[----:B------:R-:W-:Y:S01]  /*b120*/  IMAD.MOV.U32 R13, RZ, RZ, RZ ;  /* 0x000000ffff0d7224 */ /* 0x000fe200078e00ff */
[----:B------:R-:W5:Y:S01]  /*b130*/  LDCU.64 UR6, c[0x4][0x88] ;  /* 0x01001100ff0677ac */ /* 0x000f620008000a00 */
[----:B------:R-:W2:Y:S01]  /*b140*/  LDC.64 R2, c[0x4][R3] ;  /* 0x0100000003027b82 */ /* 0x000ea20000000a00 */
[----:B------:R-:W3:Y:S01]  /*b150*/  LDCU.64 UR4, c[0x4][0x8] ;  /* 0x01000100ff0477ac */ /* 0x000ee20008000a00 */
[----:B-1----:R-:W-:Y:S01]  /*b160*/  MOV R5, UR9 ;  /* 0x0000000900057c02 */ /* 0x002fe20008000f00 */
[----:B------:R-:W-:Y:S01]  /*b170*/  IMAD.U32 R4, RZ, RZ, UR8 ;  /* 0x00000008ff047e24 */ /* 0x000fe2000f8e00ff */
[----:B-----5:R-:W-:Y:S01]  /*b180*/  MOV R7, UR7 ;  /* 0x0000000700077c02 */ /* 0x020fe20008000f00 */
[----:B------:R-:W-:Y:S01]  /*b190*/  IMAD.U32 R6, RZ, RZ, UR6 ;  /* 0x00000006ff067e24 */ /* 0x000fe2000f8e00ff */
[----:B---3--:R-:W-:Y:S01]  /*b1a0*/  MOV R11, UR5 ;  /* 0x00000005000b7c02 */ /* 0x008fe20008000f00 */
[----:B------:R-:W-:Y:S02]  /*b1b0*/  IMAD.U32 R10, RZ, RZ, UR4 ;  /* 0x00000004ff0a7e24 */ /* 0x000fe4000f8e00ff */
[----:B------:R-:W-:Y:S07]  /*b1c0*/  LEPC R20, `(.L_x_196) ;  /* 0x000000001014794e */ /* 0x000fee0000000000 */
[----:B--2-4-:R-:W-:Y:S05]  /*b1d0*/  CALL.ABS.NOINC R2 ;  /* 0x0000000002007343 */ /* 0x014fea0003c00000 */
.L_x_196:
[----:B------:R-:W1:Y:S01]  /*b1e0*/  S2R R16, SR_TID.X ;  /* 0x0000000000107919 */ /* 0x000e620000002100 */
[----:B------:R-:W-:Y:S05]  /*b1f0*/  WARPSYNC.ALL ;  /* 0x0000000000007948 */ /* 0x000fea0003800000 */
[C---:B------:R-:W-:Y:S01]  /*b200*/  R2UR UR4, R74.reuse ;  /* 0x000000004a0472ca */ /* 0x040fe200000e0000 */
[----:B------:R-:W-:Y:S05]  /*b210*/  VIADD R0, R74, 0xffffffa0 ;  /* 0xffffffa04a007836 */ /* 0x000fea0000000000 */
[----:B------:R-:W-:Y:S07]  /*b220*/  SHF.R.U32.HI R0, RZ, 0x15, R0 ;  /* 0x00000015ff007819 */ /* 0x000fee0000011600 */
[----:B--2---:R-:W2:Y:S01]  /*b230*/  LDTM.x16 R40, tmem[UR4+-0x80] ;  /* 0xffff8004002879ee */ /* 0x004ea2000824ff00 */
[----:B-1----:R-:W-:Y:S04]  /*b240*/  SHF.R.U32.HI R16, RZ, 0x5, R16 ;  /* 0x00000005ff107819 */ /* 0x002fe80000011610 */
[----:B------:R-:W-:Y:S04]  /*b250*/  LOP3.LUT R16, R16, 0x3, RZ, 0xc0, !PT ;  /* 0x0000000310107812 */ /* 0x000fe800078ec0ff */
[----:B------:R-:W-:Y:S11]  /*b260*/  ISETP.NE.AND P0, PT, R16, R0, PT ;  /* 0x000000001000720c */ /* 0x000ff60003f05270 */
[----:B------:R-:W-:Y:S02]  /*b270*/  @!UPT UIADD3 URZ, UPT, UPT, URZ, URZ, URZ ;  /* 0x000000fffffff290 */ /* 0x000fe4000fffe0ff */
[----:B--2---:R-:W-:Y:S05]  /*b280*/  @!P0 BRA `(.L_x_197) ;  /* 0x0000000000408947 */ /* 0x004fea0003800000 */
[----:B------:R-:W1:Y:S01]  /*b290*/  LDCU.64 UR8, c[0x4][0x80] ;  /* 0x01001000ff0877ac */ /* 0x000e620008000a00 */
[----:B------:R-:W-:Y:S01]  /*b2a0*/  MOV R3, 0x0 ;  /* 0x0000000000037802 */ /* 0x000fe20000000f00 */
[----:B------:R-:W-:Y:S02]  /*b2b0*/  HFMA2 R12, -RZ, RZ, 0, 5.9604644775390625e-08 ;  /* 0x00000001ff0c7431 */ /* 0x000fe400000001ff */
[----:B------:R-:W-:Y:S02]  /*b2c0*/  IMAD.MOV.U32 R8, RZ, RZ, 0x192 ;  /* 0x00000192ff087424 */ /* 0x000fe400078e00ff */
[----:B------:R-:W-:Y:S01]  /*b2d0*/  IMAD.MOV.U32 R13, RZ, RZ, RZ ;  /* 0x000000ffff0d7224 */ /* 0x000fe200078e00ff */
[----:B------:R-:W2:Y:S01]  /*b2e0*/  LDCU.64 UR6, c[0x4][0x88] ;  /* 0x01001100ff0677ac */ /* 0x000ea20008000a00 */
[----:B------:R-:W3:Y:S01]  /*b2f0*/  LDC.64 R2, c[0x4][R3] ;  /* 0x0100000003027b82 */ /* 0x000ee20000000a00 */
[----:B------:R-:W5:Y:S01]  /*b300*/  LDCU.64 UR4, c[0x4][0x8] ;  /* 0x01000100ff0477ac */ /* 0x000f620008000a00 */
[----:B-1----:R-:W-:Y:S01]  /*b310*/  MOV R5, UR9 ;  /* 0x0000000900057c02 */ /* 0x002fe20008000f00 */
[----:B------:R-:W-:Y:S01]  /*b320*/  IMAD.U32 R4, RZ, RZ, UR8 ;  /* 0x00000008ff047e24 */ /* 0x000fe2000f8e00ff */
[----:B--2---:R-:W-:Y:S01]  /*b330*/  MOV R7, UR7 ;  /* 0x0000000700077c02 */ /* 0x004fe20008000f00 */
[----:B------:R-:W-:Y:S01]  /*b340*/  IMAD.U32 R6, RZ, RZ, UR6 ;  /* 0x00000006ff067e24 */ /* 0x000fe2000f8e00ff */
[----:B-----5:R-:W-:Y:S01]  /*b350*/  MOV R11, UR5 ;  /* 0x00000005000b7c02 */ /* 0x020fe20008000f00 */
[----:B------:R-:W-:Y:S02]  /*b360*/  IMAD.U32 R10, RZ, RZ, UR4 ;  /* 0x00000004ff0a7e24 */ /* 0x000fe4000f8e00ff */
[----:B------:R-:W-:Y:S07]  /*b370*/  LEPC R20, `(.L_x_197) ;  /* 0x000000001014794e */ /* 0x000fee0000000000 */
[----:B---34-:R-:W-:Y:S05]  /*b380*/  CALL.ABS.NOINC R2 ;  /* 0x0000000002007343 */ /* 0x018fea0003c00000 */
.L_x_197:
[----:B------:R-:W-:Y:S05]  /*b390*/  WARPSYNC.ALL ;  /* 0x0000000000007948 */ /* 0x000fea0003800000 */
[C---:B------:R-:W-:Y:S01]  /*b3a0*/  R2UR UR4, R74.reuse ;  /* 0x000000004a0472ca */ /* 0x040fe200000e0000 */
[----:B------:R-:W-:Y:S05]  /*b3b0*/  VIADD R0, R74, 0xffffffc0 ;  /* 0xffffffc04a007836 */ /* 0x000fea0000000000 */
[----:B------:R-:W-:Y:S04]  /*b3c0*/  SHF.R.U32.HI R0, RZ, 0x15, R0 ;  /* 0x00000015ff007819 */ /* 0x000fe80000011600 */
[----:B------:R-:W-:Y:S03]  /*b3d0*/  ISETP.NE.AND P0, PT, R16, R0, PT ;  /* 0x000000001000720c */ /* 0x000fe60003f05270 */
[----:B---34-:R-:W1:Y:S10]  /*b3e0*/  LDTM.x16 R24, tmem[UR4+-0x60] ;  /* 0xffffa004001879ee */ /* 0x018e74000824ff00 */
        /* <DEDUP_REMOVED lines=17> */
.L_x_198:
[----:B------:R-:W-:Y:S01]  /*b500*/  LOP3.LUT R75, R75, 0x140, RZ, 0xfc, !PT ;  /* 0x000001404b4b7812 */ /* 0x000fe200078efcff */
[----:B------:R-:W-:Y:S05]  /*b510*/  WARPSYNC.ALL ;  /* 0x0000000000007948 */ /* 0x000fea0003800000 */
[----:B------:R-:W-:Y:S01]  /*b520*/  R2UR UR5, R75 ;  /* 0x000000004b0572ca */ /* 0x000fe200000e0000 */
[----:B------:R-:W1:Y:S01]  /*b530*/  S2R R72, SR_TID.X ;  /* 0x0000000000487919 */ /* 0x000e620000002100 */
[----:B------:R-:W2:Y:S01]  /*b540*/  S2UR UR37, SR_CgaCtaId ;  /* 0x00000000002579c3 */ /* 0x000ea20000008800 */
[----:B------:R-:W-:Y:S01]  /*b550*/  UMOV UR4, 0x400 ;  /* 0x0000040000047882 */ /* 0x000fe20000000000 */
[----:B------:R-:W-:Y:S01]  /*b560*/  UISETP.NE.AND UP0, UPT, UR46, 0x3, UPT ;  /* 0x000000032e00788c */ /* 0x000fe2000bf05270 */
[----:B-1----:R-:W-:Y:S01]  /*b570*/  SHF.R.U32.HI R73, RZ, 0x1, R72 ;  /* 0x00000001ff497819 */ /* 0x002fe20000011648 */
[----:B--2---:R-:W-:Y:S03]  /*b580*/  ULEA UR36, UR37, UR4, 0x18 ;  /* 0x0000000425247291 */ /* 0x004fe6000f8ec0ff */
[----:B------:R-:W-:Y:S06]  /*b590*/  LOP3.LUT R73, R73, 0x40, RZ, 0xc0, !PT ;  /* 0x0000004049497812 */ /* 0x000fec00078ec0ff */
[----:B------:R-:W1:Y:S08]  /*b5a0*/  LDS.128 R12, [R73+UR36+0x38200] ;  /* 0x03820024490c7984 */ /* 0x000e700008000c00 */
[----:B------:R-:W2:Y:S08]  /*b5b0*/  LDS.128 R16, [R73+UR36+0x38210] ;  /* 0x0382102449107984 */ /* 0x000eb00008000c00 */
[----:B------:R-:W3:Y:S08]  /*b5c0*/  LDS.128 R8, [R73+UR36+0x38220] ;  /* 0x0382202449087984 */ /* 0x000ef00008000c00 */
[----:B------:R-:W4:Y:S08]  /*b5d0*/  LDS.128 R20, [R73+UR36+0x38280] ;  /* 0x0382802449147984 */ /* 0x000f300008000c00 */
[----:B------:R-:W5:Y:S01]  /*b5e0*/  LDS.128 R4, [R73+UR36+0x38230] ;  /* 0x0382302449047984 */ /* 0x000f620008000c00 */
[----:B-1----:R-:W-:Y:S01]  /*b5f0*/  FADD2 R2, R40.F32x2.HI_LO, R12.F32x2.HI_LO ;  /* 0x0000000c2802724b */ /* 0x002fe20000000000 */
[----:B------:R-:W-:Y:S01]  /*b600*/  SHF.R.U32.HI R40, RZ, 0x3, R72 ;  /* 0x00000003ff287819 */ /* 0x000fe20000011648 */
[----:B------:R-:W-:Y:S02]  /*b610*/  FADD2 R12, R42.F32x2.HI_LO, R14.F32x2.HI_LO ;  /* 0x0000000e2a0c724b */ /* 0x000fe40000000000 */
[----:B------:R-:W-:Y:S02]  /*b620*/  IMAD.U32 R41, R72, 0x10000, RZ ;  /* 0x0001000048297824 */ /* 0x000fe400078e00ff */
[----:B------:R-:W-:Y:S02]  /*b630*/  FMUL2 R2, R2.F32x2.HI_LO, R56.F32x2.HI_LO ;  /* 0x000000380202724a */ /* 0x000fe40000000000 */
[----:B------:R-:W-:Y:S01]  /*b640*/  FMUL2 R12, R12.F32x2.HI_LO, R58.F32x2.HI_LO ;  /* 0x0000003a0c0c724a */ /* 0x000fe20000000000 */
[----:B------:R-:W-:Y:S01]  /*b650*/  LOP3.LUT R0, R41, 0x600010, R40, 0xc8, !PT ;  /* 0x0060001029007812 */ /* 0x000fe200078ec828 */
[----:B--2---:R-:W-:Y:S01]  /*b660*/  FADD2 R14, R44.F32x2.HI_LO, R16.F32x2.HI_LO ;  /* 0x000000102c0e724b */ /* 0x004fe20000000000 */
[----:B------:R-:W-:Y:S02]  /*b670*/  F2FP.F16.F32.PACK_AB R2, R3, R2 ;  /* 0x000000020302723e */ /* 0x000fe400000000ff */
[----:B------:R-:W-:Y:S01]  /*b680*/  LOP3.LUT R0, R0, 0x160, RZ, 0xfc, !PT ;  /* 0x0000016000007812 */ /* 0x000fe200078efcff */
[----:B------:R-:W-:Y:S01]  /*b690*/  FMUL2 R14, R14.F32x2.HI_LO, R60.F32x2.HI_LO ;  /* 0x0000003c0e0e724a */ /* 0x000fe20000000000 */
[----:B------:R-:W-:Y:S02]  /*b6a0*/  PRMT R56, R2, 0x7632, R56 ;  /* 0x0000763202387816 */ /* 0x000fe40000000038 */
[----:B------:R-:W-:Y:S01]  /*b6b0*/  R2UR UR4, R0 ;  /* 0x00000000000472ca */ /* 0x000fe200000e0000 */
[----:B---3--:R-:W-:Y:S01]  /*b6c0*/  FADD2 R48, R48.F32x2.HI_LO, R8.F32x2.HI_LO ;  /* 0x000000083030724b */ /* 0x008fe20000000000 */
[----:B------:R-:W-:Y:S01]  /*b6d0*/  F2FP.F16.F32.PACK_AB R0, R13, R12 ;  /* 0x0000000c0d00723e */ /* 0x000fe200000000ff */
[----:B------:R-:W-:Y:S02]  /*b6e0*/  FADD2 R12, R46.F32x2.HI_LO, R18.F32x2.HI_LO ;  /* 0x000000122e0c724b */ /* 0x000fe40000000000 */
[----:B------:R-:W1:Y:S01]  /*b6f0*/  LDS.128 R16, [R73+UR36+0x38290] ;  /* 0x0382902449107984 */ /* 0x000e620008000c00 */
[----:B------:R-:W-:Y:S01]  /*b700*/  PRMT R57, R0, 0x7632, R57 ;  /* 0x0000763200397816 */ /* 0x000fe20000000039 */
[----:B------:R-:W-:Y:S01]  /*b710*/  FADD2 R50, R50.F32x2.HI_LO, R10.F32x2.HI_LO ;  /* 0x0000000a3232724b */ /* 0x000fe20000000000 */
[----:B------:R-:W-:Y:S01]  /*b720*/  PRMT R58, R0, 0x7610, R58 ;  /* 0x00007610003a7816 */ /* 0x000fe2000000003a */
[----:B----4-:R-:W-:Y:S01]  /*b730*/  FADD2 R26, R26.F32x2.HI_LO, R22.F32x2.HI_LO ;  /* 0x000000161a1a724b */ /* 0x010fe20000000000 */
[----:B------:R-:W-:Y:S01]  /*b740*/  F2FP.F16.F32.PACK_AB R0, R15, R14 ;  /* 0x0000000e0f00723e */ /* 0x000fe200000000ff */
[----:B------:R-:W-:Y:S02]  /*b750*/  FMUL2 R12, R12.F32x2.HI_LO, R62.F32x2.HI_LO ;  /* 0x0000003e0c0c724a */ /* 0x000fe40000000000 */
[----:B------:R-:W2:Y:S01]  /*b760*/  LDS.128 R8, [R73+UR36+0x382a0] ;  /* 0x0382a02449087984 */ /* 0x000ea20008000c00 */
[----:B------:R-:W-:Y:S01]  /*b770*/  PRMT R59, R0, 0x7632, R59 ;  /* 0x00007632003b7816 */ /* 0x000fe2000000003b */
[----:B------:R-:W-:Y:S01]  /*b780*/  FMUL2 R26, R26.F32x2.HI_LO, R80.F32x2.HI_LO ;  /* 0x000000501a1a724a */ /* 0x000fe20000000000 */
[----:B------:R-:W-:Y:S01]  /*b790*/  PRMT R60, R0, 0x7610, R60 ;  /* 0x00007610003c7816 */ /* 0x000fe2000000003c */
[----:B-----5:R-:W-:Y:S01]  /*b7a0*/  FADD2 R52, R52.F32x2.HI_LO, R4.F32x2.HI_LO ;  /* 0x000000043434724b */ /* 0x020fe20000000000 */
[----:B------:R-:W-:Y:S01]  /*b7b0*/  F2FP.F16.F32.PACK_AB R12, R13, R12 ;  /* 0x0000000c0d0c723e */ /* 0x000fe200000000ff */
[----:B------:R-:W-:Y:S02]  /*b7c0*/  FADD2 R54, R54.F32x2.HI_LO, R6.F32x2.HI_LO ;  /* 0x000000063636724b */ /* 0x000fe40000000000 */
[----:B------:R-:W3:Y:S01]  /*b7d0*/  LDS.128 R4, [R73+UR36+0x382b0] ;  /* 0x0382b02449047984 */ /* 0x000ee20008000c00 */
[----:B------:R-:W-:Y:S01]  /*b7e0*/  PRMT R61, R12, 0x7632, R61 ;  /* 0x000076320c3d7816 */ /* 0x000fe2000000003d */
[----:B------:R-:W-:Y:S01]  /*b7f0*/  FMUL2 R52, R52.F32x2.HI_LO, R68.F32x2.HI_LO ;  /* 0x000000443434724a */ /* 0x000fe20000000000 */
[----:B------:R-:W-:Y:S01]  /*b800*/  PRMT R62, R12, 0x7610, R62 ;  /* 0x000076100c3e7816 */ /* 0x000fe2000000003e */
[----:B------:R-:W-:Y:S02]  /*b810*/  FMUL2 R54, R54.F32x2.HI_LO, R70.F32x2.HI_LO ;  /* 0x000000463636724a */ /* 0x000fe40000000000 */
[----:B------:R-:W-:Y:S01]  /*b820*/  FADD2 R24, R24.F32x2.HI_LO, R20.F32x2.HI_LO ;  /* 0x000000141818724b */ /* 0x000fe20000000000 */
[----:B------:R-:W-:Y:S01]  /*b830*/  F2FP.F16.F32.PACK_AB R52, R53, R52 ;  /* 0x000000343534723e */ /* 0x000fe200000000ff */
[----:B------:R-:W4:Y:S01]  /*b840*/  LDS.128 R44, [R73+UR36+0x38300] ;  /* 0x03830024492c7984 */ /* 0x000f220008000c00 */
[----:B------:R-:W-:Y:S01]  /*b850*/  F2FP.F16.F32.PACK_AB R54, R55, R54 ;  /* 0x000000363736723e */ /* 0x000fe200000000ff */
[----:B------:R-:W-:Y:S01]  /*b860*/  FMUL2 R24, R24.F32x2.HI_LO, R76.F32x2.HI_LO ;  /* 0x0000004c1818724a */ /* 0x000fe20000000000 */
[----:B------:R-:W-:Y:S01]  /*b870*/  PRMT R63, R52, 0x7632, R63 ;  /* 0x00007632343f7816 */ /* 0x000fe2000000003f */
[----:B------:R-:W-:Y:S01]  /*b880*/  FMUL2 R48, R48.F32x2.HI_LO, R64.F32x2.HI_LO ;  /* 0x000000403030724a */ /* 0x000fe20000000000 */
[----:B------:R-:W-:Y:S01]  /*b890*/  PRMT R64, R52, 0x7610, R64 ;  /* 0x0000761034407816 */ /* 0x000fe20000000040 */
[----:B------:R-:W-:Y:S01]  /*b8a0*/  FMUL2 R50, R50.F32x2.HI_LO, R66.F32x2.HI_LO ;  /* 0x000000423232724a */ /* 0x000fe20000000000 */
[C---:B------:R-:W-:Y:S02]  /*b8b0*/  PRMT R65, R54.reuse, 0x7632, R65 ;  /* 0x0000763236417816 */ /* 0x040fe40000000041 */
[----:B------:R-:W-:Y:S02]  /*b8c0*/  F2FP.F16.F32.PACK_AB R0, R49, R48 ;  /* 0x000000303100723e */ /* 0x000fe400000000ff */
[----:B------:R-:W-:Y:S02]  /*b8d0*/  PRMT R66, R54, 0x7610, R66 ;  /* 0x0000761036427816 */ /* 0x000fe40000000042 */
[C---:B------:R-:W-:Y:S01]  /*b8e0*/  PRMT R48, R0.reuse, 0x7632, R48 ;  /* 0x0000763200307816 */ /* 0x040fe20000000030 */
[----:B------:R-:W5:Y:S01]  /*b8f0*/  LDS.128 R52, [R73+UR36+0x38310] ;  /* 0x0383102449347984 */ /* 0x000f620008000c00 */
[----:B------:R-:W-:Y:S01]  /*b900*/  PRMT R49, R0, 0x7610, R49 ;  /* 0x0000761000317816 */ /* 0x000fe20000000031 */
[----:B-1----:R-:W-:Y:S01]  /*b910*/  FADD2 R28, R28.F32x2.HI_LO, R16.F32x2.HI_LO ;  /* 0x000000101c1c724b */ /* 0x002fe20000000000 */
[----:B------:R-:W-:Y:S01]  /*b920*/  F2FP.F16.F32.PACK_AB R0, R27, R26 ;  /* 0x0000001a1b00723e */ /* 0x000fe200000000ff */
[----:B------:R-:W-:Y:S01]  /*b930*/  FADD2 R30, R30.F32x2.HI_LO, R18.F32x2.HI_LO ;  /* 0x000000121e1e724b */ /* 0x000fe20000000000 */
[----:B------:R-:W-:Y:S01]  /*b940*/  F2FP.F16.F32.PACK_AB R24, R25, R24 ;  /* 0x000000181918723e */ /* 0x000fe200000000ff */
[----:B------:R-:W-:Y:S01]  /*b950*/  FMUL2 R28, R28.F32x2.HI_LO, R84.F32x2.HI_LO ;  /* 0x000000541c1c724a */ /* 0x000fe20000000000 */
[----:B------:R-:W-:Y:S01]  /*b960*/  PRMT R69, R0, 0x7632, R69 ;  /* 0x0000763200457816 */ /* 0x000fe20000000045 */
[----:B------:R-:W-:Y:S01]  /*b970*/  FMUL2 R42, R30.F32x2.HI_LO, R88.F32x2.HI_LO ;  /* 0x000000581e2a724a */ /* 0x000fe20000000000 */
[----:B------:R-:W-:Y:S01]  /*b980*/  PRMT R70, R0, 0x7610, R70 ;  /* 0x0000761000467816 */ /* 0x000fe20000000046 */
[----:B--2---:R-:W-:Y:S01]  /*b990*/  FADD2 R34, R34.F32x2.HI_LO, R10.F32x2.HI_LO ;  /* 0x0000000a2222724b */ /* 0x004fe20000000000 */
[----:B------:R-:W-:Y:S01]  /*b9a0*/  F2FP.F16.F32.PACK_AB R0, R29, R28 ;  /* 0x0000001c1d00723e */ /* 0x000fe200000000ff */
[----:B------:R-:W-:Y:S01]  /*b9b0*/  FADD2 R32, R32.F32x2.HI_LO, R8.F32x2.HI_LO ;  /* 0x000000082020724b */ /* 0x000fe20000000000 */
[C---:B------:R-:W-:Y:S01]  /*b9c0*/  PRMT R67, R24.reuse, 0x7632, R67 ;  /* 0x0000763218437816 */ /* 0x040fe20000000043 */
[----:B------:R-:W1:Y:S01]  /*b9d0*/  LDS.128 R28, [R73+UR36+0x38320] ;  /* 0x03832024491c7984 */ /* 0x000e620008000c00 */
[----:B------:R-:W-:Y:S01]  /*b9e0*/  PRMT R68, R24, 0x7610, R68 ;  /* 0x0000761018447816 */ /* 0x000fe20000000044 */
[----:B------:R-:W-:Y:S01]  /*b9f0*/  FMUL2 R32, R32.F32x2.HI_LO, R82.F32x2.HI_LO ;  /* 0x000000522020724a */ /* 0x000fe20000000000 */
[----:B------:R-:W-:Y:S01]  /*ba00*/  F2FP.F16.F32.PACK_AB R42, R43, R42 ;  /* 0x0000002a2b2a723e */ /* 0x000fe200000000ff */
[----:B---3--:R-:W-:Y:S01]  /*ba10*/  FADD2 R38, R38.F32x2.HI_LO, R6.F32x2.HI_LO ;  /* 0x000000062626724b */ /* 0x008fe20000000000 */
[----:B------:R-:W-:Y:S01]  /*ba20*/  PRMT R43, R0, 0x7632, R43 ;  /* 0x00007632002b7816 */ /* 0x000fe2000000002b */
[----:B------:R-:W-:Y:S01]  /*ba30*/  FMUL2 R8, R34.F32x2.HI_LO, R86.F32x2.HI_LO ;  /* 0x000000562208724a */ /* 0x000fe20000000000 */
[----:B------:R-:W-:Y:S01]  /*ba40*/  PRMT R71, R0, 0x7610, R71 ;  /* 0x0000761000477816 */ /* 0x000fe20000000047 */
[----:B------:R-:W4:Y:S01]  /*ba50*/  LDTM.x16 R12, tmem[UR5] ;  /* 0x00000005000c79ee */ /* 0x000f220008240000 */
[----:B------:R-:W-:Y:S01]  /*ba60*/  F2FP.F16.F32.PACK_AB R0, R33, R32 ;  /* 0x000000202100723e */ /* 0x000fe200000000ff */
[----:B------:R-:W-:Y:S01]  /*ba70*/  LDS.128 R80, [R73+UR36+0x383a0] ;  /* 0x0383a02449507984 */ /* 0x000fe20008000c00 */
[----:B------:R-:W-:Y:S01]  /*ba80*/  F2FP.F16.F32.PACK_AB R8, R9, R8 ;  /* 0x000000080908723e */ /* 0x000fe200000000ff */
[----:B------:R-:W-:Y:S01]  /*ba90*/  FADD2 R36, R36.F32x2.HI_LO, R4.F32x2.HI_LO ;  /* 0x000000042424724b */ /* 0x000fe20000000000 */
[----:B------:R-:W-:Y:S01]  /*baa0*/  PRMT R75, R0, 0x7632, R75 ;  /* 0x00007632004b7816 */ /* 0x000fe2000000004b */
[----:B------:R-:W-:Y:S01]  /*bab0*/  FMUL2 R4, R38.F32x2.HI_LO, R92.F32x2.HI_LO ;  /* 0x0000005c2604724a */ /* 0x000fe20000000000 */
[----:B------:R-:W-:Y:S01]  /*bac0*/  PRMT R77, R8, 0x7632, R77 ;  /* 0x00007632084d7816 */ /* 0x000fe2000000004d */
[----:B------:R-:W-:Y:S01]  /*bad0*/  FMUL2 R36, R36.F32x2.HI_LO, R90.F32x2.HI_LO ;  /* 0x0000005a2424724a */ /* 0x000fe20000000000 */
[----:B------:R-:W-:Y:S01]  /*bae0*/  PRMT R76, R0, 0x7610, R76 ;  /* 0x00007610004c7816 */ /* 0x000fe2000000004c */
[----:B------:R-:W2:Y:S01]  /*baf0*/  LDS.128 R32, [R73+UR36+0x38330] ;  /* 0x0383302449207984 */ /* 0x000ea20008000c00 */
[----:B------:R-:W-:Y:S02]  /*bb00*/  F2FP.F16.F32.PACK_AB R4, R5, R4 ;  /* 0x000000040504723e */ /* 0x000fe400000000ff */
[----:B------:R-:W-:Y:S02]  /*bb10*/  F2FP.F16.F32.PACK_AB R0, R37, R36 ;  /* 0x000000242500723e */ /* 0x000fe400000000ff */
[----:B------:R-:W-:Y:S02]  /*bb20*/  PRMT R84, R8, 0x7610, R84 ;  /* 0x0000761008547816 */ /* 0x000fe40000000054 */
[C---:B------:R-:W-:Y:S01]  /*bb30*/  PRMT R85, R0.reuse, 0x7632, R85 ;  /* 0x0000763200557816 */ /* 0x040fe20000000055 */
[----:B------:R-:W3:Y:S01]  /*bb40*/  LDS.128 R36, [R73+UR36+0x38380] ;  /* 0x0383802449247984 */ /* 0x000ee20008000c00 */
[----:B------:R-:W-:Y:S02]  /*bb50*/  PRMT R86, R0, 0x7610, R86 ;  /* 0x0000761000567816 */ /* 0x000fe40000000056 */
[C---:B------:R-:W-:Y:S02]  /*bb60*/  PRMT R87, R4.reuse, 0x7632, R87 ;  /* 0x0000763204577816 */ /* 0x040fe40000000057 */
[----:B------:R-:W-:Y:S01]  /*bb70*/  PRMT R88, R4, 0x7610, R88 ;  /* 0x0000761004587816 */ /* 0x000fe20000000058 */
[----:B----4-:R-:W-:Y:S01]  /*bb80*/  FADD2 R14, R14.F32x2.HI_LO, R46.F32x2.HI_LO ;  /* 0x0000002e0e0e724b */ /* 0x010fe20000000000 */
[----:B------:R-:W-:Y:S01]  /*bb90*/  F2FP.F16.F32.PACK_AB R50, R51, R50 ;  /* 0x000000323332723e */ /* 0x000fe200000000ff */
[----:B-----5:R-:W-:Y:S01]  /*bba0*/  FADD2 R16, R16.F32x2.HI_LO, R52.F32x2.HI_LO ;  /* 0x000000341010724b */ /* 0x020fe20000000000 */
[----:B------:R-:W-:Y:S01]  /*bbb0*/  PRMT R74, R42, 0x7632, R74 ;  /* 0x000076322a4a7816 */ /* 0x000fe2000000004a */
[----:B------:R-:W-:Y:S01]  /*bbc0*/  FMUL2 R96, R14.F32x2.HI_LO, R96.F32x2.HI_LO ;  /* 0x000000600e60724a */ /* 0x000fe20000000000 */
[----:B------:R-:W-:Y:S01]  /*bbd0*/  PRMT R51, R50, 0x7632, R51 ;  /* 0x0000763232337816 */ /* 0x000fe20000000033 */
[----:B------:R-:W-:Y:S02]  /*bbe0*/  FADD2 R18, R18.F32x2.HI_LO, R54.F32x2.HI_LO ;  /* 0x000000361212724b */ /* 0x000fe40000000000 */
[----:B------:R-:W4:Y:S01]  /*bbf0*/  LDS.128 R52, [R73+UR36+0x38390] ;  /* 0x0383902449347984 */ /* 0x000f220008000c00 */
[----:B------:R-:W-:Y:S01]  /*bc00*/  F2FP.F16.F32.PACK_AB R3, R97, R96 ;  /* 0x000000606103723e */ /* 0x000fe200000000ff */
[----:B------:R-:W-:Y:S02]  /*bc10*/  FMUL2 R46, R18.F32x2.HI_LO, R104.F32x2.HI_LO ;  /* 0x00000068122e724a */ /* 0x000fe40000000000 */
[----:B-1----:R-:W-:Y:S01]  /*bc20*/  FADD2 R20, R20.F32x2.HI_LO, R28.F32x2.HI_LO ;  /* 0x0000001c1414724b */ /* 0x002fe20000000000 */
[----:B------:R-:W-:Y:S01]  /*bc30*/  PRMT R91, R3, 0x7632, R91 ;  /* 0x00007632035b7816 */ /* 0x000fe2000000005b */
[----:B------:R-:W-:Y:S01]  /*bc40*/  FADD2 R22, R22.F32x2.HI_LO, R30.F32x2.HI_LO ;  /* 0x0000001e1616724b */ /* 0x000fe20000000000 */
[----:B------:R-:W-:Y:S01]  /*bc50*/  PRMT R92, R3, 0x7610, R92 ;  /* 0x00007610035c7816 */ /* 0x000fe2000000005c */
[----:B------:R-:W1:Y:S01]  /*bc60*/  LDS.128 R28, [R73+UR36+0x383b0] ;  /* 0x0383b024491c7984 */ /* 0x000e620008000c00 */
[----:B------:R-:W-:Y:S01]  /*bc70*/  F2FP.F16.F32.PACK_AB R3, R47, R46 ;  /* 0x0000002e2f03723e */ /* 0x000fe200000000ff */
[----:B------:R-:W-:Y:S02]  /*bc80*/  FADD2 R12, R12.F32x2.HI_LO, R44.F32x2.HI_LO ;  /* 0x0000002c0c0c724b */ /* 0x000fe40000000000 */
[----:B------:R-:W-:Y:S02]  /*bc90*/  FMUL2 R44, R16.F32x2.HI_LO, R100.F32x2.HI_LO ;  /* 0x00000064102c724a */ /* 0x000fe40000000000 */
[----:B------:R-:W-:Y:S02]  /*bca0*/  FMUL2 R12, R12.F32x2.HI_LO, R94.F32x2.HI_LO ;  /* 0x0000005e0c0c724a */ /* 0x000fe40000000000 */
[----:B------:R-:W-:Y:S02]  /*bcb0*/  FMUL2 R20, R20.F32x2.HI_LO, R98.F32x2.HI_LO ;  /* 0x000000621414724a */ /* 0x000fe40000000000 */
[----:B--2---:R-:W-:Y:S01]  /*bcc0*/  FADD2 R24, R24.F32x2.HI_LO, R32.F32x2.HI_LO ;  /* 0x000000201818724b */ /* 0x004fe20000000000 */
[----:B------:R-:W-:Y:S01]  /*bcd0*/  F2FP.F16.F32.PACK_AB R0, R13, R12 ;  /* 0x0000000c0d00723e */ /* 0x000fe200000000ff */
[----:B------:R-:W-:Y:S01]  /*bce0*/  FADD2 R26, R26.F32x2.HI_LO, R34.F32x2.HI_LO ;  /* 0x000000221a1a724b */ /* 0x000fe20000000000 */
[----:B------:R-:W-:Y:S01]  /*bcf0*/  PRMT R32, R3, 0x7632, R32 ;  /* 0x0000763203207816 */ /* 0x000fe20000000020 */
[----:B------:R-:W3:Y:S01]  /*bd00*/  LDTM.x16 R4, tmem[UR4] ;  /* 0x00000004000479ee */ /* 0x000ee20008240000 */
[C---:B------:R-:W-:Y:S01]  /*bd10*/  PRMT R89, R0.reuse, 0x7632, R89 ;  /* 0x0000763200597816 */ /* 0x040fe20000000059 */
[----:B------:R-:W-:Y:S01]  /*bd20*/  NOP ;  /* 0x0000000000007918 */ /* 0x000fe20000000000 */
[----:B------:R-:W-:Y:S01]  /*bd30*/  PRMT R90, R0, 0x7610, R90 ;  /* 0x00007610005a7816 */ /* 0x000fe2000000005a */
[----:B------:R-:W-:Y:S01]  /*bd40*/  FMUL2 R22, R22.F32x2.HI_LO, R102.F32x2.HI_LO ;  /* 0x000000661616724a */ /* 0x000fe20000000000 */
[----:B------:R-:W-:Y:S01]  /*bd50*/  F2FP.F16.F32.PACK_AB R0, R45, R44 ;  /* 0x0000002c2d00723e */ /* 0x000fe200000000ff */
[----:B------:R-:W-:Y:S01]  /*bd60*/  FMUL2 R24, R24.F32x2.HI_LO, R106.F32x2.HI_LO ;  /* 0x0000006a1818724a */ /* 0x000fe20000000000 */
[----:B------:R-:W-:Y:S01]  /*bd70*/  PRMT R33, R3, 0x7610, R33 ;  /* 0x0000761003217816 */ /* 0x000fe20000000021 */
[----:B------:R-:W-:Y:S01]  /*bd80*/  FMUL2 R26, R26.F32x2.HI_LO, R108.F32x2.HI_LO ;  /* 0x0000006c1a1a724a */ /* 0x000fe20000000000 */
[C---:B------:R-:W-:Y:S02]  /*bd90*/  PRMT R44, R0.reuse, 0x7632, R44 ;  /* 0x00007632002c7816 */ /* 0x040fe4000000002c */
[----:B------:R-:W-:Y:S02]  /*bda0*/  PRMT R45, R0, 0x7610, R45 ;  /* 0x00007610002d7816 */ /* 0x000fe4000000002d */
[----:B------:R-:W-:Y:S02]  /*bdb0*/  F2FP.F16.F32.PACK_AB R0, R21, R20 ;  /* 0x000000141500723e */ /* 0x000fe400000000ff */
[----:B------:R-:W-:Y:S02]  /*bdc0*/  F2FP.F16.F32.PACK_AB R22, R23, R22 ;  /* 0x000000161716723e */ /* 0x000fe400000000ff */
[----:B------:R-:W-:Y:S02]  /*bdd0*/  F2FP.F16.F32.PACK_AB R24, R25, R24 ;  /* 0x000000181918723e */ /* 0x000fe400000000ff */
[----:B------:R-:W-:Y:S02]  /*bde0*/  F2FP.F16.F32.PACK_AB R26, R27, R26 ;  /* 0x0000001a1b1a723e */ /* 0x000fe400000000ff */
[C---:B------:R-:W-:Y:S02]  /*bdf0*/  PRMT R23, R0.reuse, 0x7632, R23 ;  /* 0x0000763200177816 */ /* 0x040fe40000000017 */
[----:B------:R-:W-:Y:S01]  /*be00*/  PRMT R34, R0, 0x7610, R34 ;  /* 0x0000761000227816 */ /* 0x000fe20000000022 */
[----:B---3--:R-:W-:Y:S01]  /*be10*/  FADD2 R4, R4.F32x2.HI_LO, R36.F32x2.HI_LO ;  /* 0x000000240404724b */ /* 0x008fe20000000000 */
[----:B------:R-:W-:Y:S01]  /*be20*/  PRMT R35, R22, 0x7632, R35 ;  /* 0x0000763216237816 */ /* 0x000fe20000000023 */
[----:B------:R-:W-:Y:S01]  /*be30*/  FADD2 R6, R6.F32x2.HI_LO, R38.F32x2.HI_LO ;  /* 0x000000260606724b */ /* 0x000fe20000000000 */
[----:B------:R-:W-:Y:S01]  /*be40*/  PRMT R25, R24, 0x7632, R25 ;  /* 0x0000763218197816 */ /* 0x000fe20000000019 */
[----:B----4-:R-:W-:Y:S01]  /*be50*/  FADD2 R8, R8.F32x2.HI_LO, R52.F32x2.HI_LO ;  /* 0x000000340808724b */ /* 0x010fe20000000000 */
[----:B------:R-:W-:Y:S01]  /*be60*/  PRMT R27, R26, 0x7632, R27 ;  /* 0x000076321a1b7816 */ /* 0x000fe2000000001b */
[----:B------:R-:W-:Y:S02]  /*be70*/  FADD2 R10, R10.F32x2.HI_LO, R54.F32x2.HI_LO ;  /* 0x000000360a0a724b */ /* 0x000fe40000000000 */
[----:B------:R-:W-:Y:S02]  /*be80*/  FADD2 R12, R12.F32x2.HI_LO, R80.F32x2.HI_LO ;  /* 0x000000500c0c724b */ /* 0x000fe40000000000 */
[----:B------:R-:W-:Y:S02]  /*be90*/  FADD2 R14, R14.F32x2.HI_LO, R82.F32x2.HI_LO ;  /* 0x000000520e0e724b */ /* 0x000fe40000000000 */
[----:B-1----:R-:W-:Y:S02]  /*bea0*/  FADD2 R16, R16.F32x2.HI_LO, R28.F32x2.HI_LO ;  /* 0x0000001c1010724b */ /* 0x002fe40000000000 */
[----:B------:R-:W-:Y:S02]  /*beb0*/  FADD2 R18, R18.F32x2.HI_LO, R30.F32x2.HI_LO ;  /* 0x0000001e1212724b */ /* 0x000fe40000000000 */
[----:B------:R-:W-:Y:S02]  /*bec0*/  FMUL2 R4, R4.F32x2.HI_LO, R110.F32x2.HI_LO ;  /* 0x0000006e0404724a */ /* 0x000fe40000000000 */
[----:B------:R-:W-:Y:S02]  /*bed0*/  FMUL2 R6, R6.F32x2.HI_LO, R112.F32x2.HI_LO ;  /* 0x000000700606724a */ /* 0x000fe40000000000 */
[----:B------:R-:W-:Y:S01]  /*bee0*/  FMUL2 R8, R8.F32x2.HI_LO, R114.F32x2.HI_LO ;  /* 0x000000720808724a */ /* 0x000fe20000000000 */
[----:B------:R-:W-:Y:S01]  /*bef0*/  F2FP.F16.F32.PACK_AB R4, R5, R4 ;  /* 0x000000040504723e */ /* 0x000fe200000000ff */
        /* <DEDUP_REMOVED lines=9> */
[----:B------:R-:W-:Y:S02]  /*bf90*/  F2FP.F16.F32.PACK_AB R14, R15, R14 ;  /* 0x0000000e0f0e723e */ /* 0x000fe400000000ff */
[----:B------:R-:W-:Y:S02]  /*bfa0*/  F2FP.F16.F32.PACK_AB R16, R17, R16 ;  /* 0x000000101110723e */ /* 0x000fe400000000ff */
[----:B------:R-:W-:Y:S02]  /*bfb0*/  F2FP.F16.F32.PACK_AB R18, R19, R18 ;  /* 0x000000121312723e */ /* 0x000fe400000000ff */
[C---:B------:R-:W-:Y:S02]  /*bfc0*/  PRMT R36, R4.reuse, 0x7632, R36 ;  /* 0x0000763204247816 */ /* 0x040fe40000000024 */
[----:B------:R-:W-:Y:S02]  /*bfd0*/  PRMT R37, R4, 0x7610, R37 ;  /* 0x0000761004257816 */ /* 0x000fe40000000025 */
        /* <DEDUP_REMOVED lines=10> */
[----:B------:R-:W-:Y:S02]  /*c080*/  PRMT R19, R16, 0x7632, R19 ;  /* 0x0000763210137816 */ /* 0x000fe40000000013 */
[----:B------:R-:W-:Y:S01]  /*c090*/  PRMT R53, R18, 0x7632, R53 ;  /* 0x0000763212357816 */ /* 0x000fe20000000035 */
[----:B------:R-:W-:Y:S06]  /*c0a0*/  BRA.U !UP0, `(.L_x_199) ;  /* 0x0000000108087547 */ /* 0x000fec000b800000 */
[----:B------:R-:W-:Y:S05]  /*c0b0*/  BPT.TRAP 0x1 ;  /* 0x000000040000795c */ /* 0x000fea0000300000 */
[----:B------:R-:W-:Y:S05]  /*c0c0*/  BPT.TRAP 0x1 ;  /* 0x000000040000795c */ /* 0x000fea0000300000 */
.L_x_199:
[----:B------:R-:W-:Y:S04]  /*c0d0*/  UIADD3 UR4, UPT, UPT, UR36, 0x38868, URZ ;  /* 0x0003886824047890 */ /* 0x000fe8000fffe0ff */
[----:B------:R-:W-:Y:S09]  /*c0e0*/  UPRMT UR4, UR37, 0x654, UR4 ;  /* 0x0000065425047896 */ /* 0x000ff20008000004 */
[----:B------:R-:W-:Y:S01]  /*c0f0*/  SYNCS.ARRIVE.TRANS64.RED.A1T0 RZ, [UR4], RZ ;  /* 0x000000ffffff79a7 */ /* 0x000fe20008100404 */
[----:B------:R-:W-:Y:S04]  /*c100*/  UIADD3 UR4, UPT, UPT, UR36, 0x28000, URZ ;  /* 0x0002800024047890 */ /* 0x000fe8000fffe0ff */
[----:B------:R-:W-:Y:S09]  /*c110*/  ULOP3.LUT UP0, URZ, UR4, 0x3f0, URZ, 0xc0, !UPT ;  /* 0x000003f004ff7892 */ /* 0x000ff2000f80c0ff */
[----:B------:R-:W-:Y:S05]  /*c120*/  BRA.U !UP0, `(.L_x_200) ;  /* 0x0000000108407547 */ /* 0x000fea000b800000 */
        /* <DEDUP_REMOVED lines=16> */
.L_x_200:
[C---:B------:R-:W-:Y:S01]  /*c230*/  LOP3.LUT P0, RZ, R72.reuse, 0x2, RZ, 0xc0, !PT ;  /* 0x0000000248ff7812 */ /* 0x040fe2000780c0ff */
[C---:B------:R-:W-:Y:S01]  /*c240*/  IMAD.SHL.U32 R3, R72.reuse, 0x40, RZ ;  /* 0x0000004048037824 */ /* 0x040fe200078e00ff */
[----:B------:R-:W-:Y:S01]  /*c250*/  SHF.R.U32.HI R5, RZ, 0x7, R72 ;  /* 0x00000007ff057819 */ /* 0x000fe20000011648 */
[----:B------:R-:W-:Y:S01]  /*c260*/  IMAD.SHL.U32 R0, R72, 0x8, RZ ;  /* 0x0000000848007824 */ /* 0x000fe200078e00ff */
[----:B------:R-:W-:Y:S01]  /*c270*/  LOP3.LUT R56, R56, 0xffff, RZ, 0xc0, !PT ;  /* 0x0000ffff38387812 */ /* 0x000fe200078ec0ff */
[----:B------:R-:W-:Y:S01]  /*c280*/  IMAD.U32 R17, R17, 0x10000, RZ ;  /* 0x0001000011117824 */ /* 0x000fe200078e00ff */
[----:B------:R-:W-:Y:S01]  /*c290*/  LOP3.LUT R4, R3, 0x1c0, RZ, 0xc0, !PT ;  /* 0x000001c003047812 */ /* 0x000fe200078ec0ff */
[----:B------:R-:W-:Y:S01]  /*c2a0*/  IMAD.U32 R87, R87, 0x10000, RZ ;  /* 0x0001000057577824 */ /* 0x000fe200078e00ff */
[----:B------:R-:W-:Y:S01]  /*c2b0*/  LOP3.LUT R59, R59, 0xffff, RZ, 0xc0, !PT ;  /* 0x0000ffff3b3b7812 */ /* 0x000fe200078ec0ff */
[----:B------:R-:W-:Y:S01]  /*c2c0*/  IMAD.U32 R38, R38, 0x10000, RZ ;  /* 0x0001000026267824 */ /* 0x000fe200078e00ff */
[----:B------:R-:W-:Y:S01]  /*c2d0*/  LOP3.LUT R0, R4, 0x38, R0, 0xf8, !PT ;  /* 0x0000003804007812 */ /* 0x000fe200078ef800 */
[----:B------:R-:W-:Y:S01]  /*c2e0*/  IMAD.U32 R57, R57, 0x10000, RZ ;  /* 0x0001000039397824 */ /* 0x000fe200078e00ff */
[----:B------:R-:W-:Y:S01]  /*c2f0*/  LOP3.LUT R4, R72, 0x1, RZ, 0xc0, !PT ;  /* 0x0000000148047812 */ /* 0x000fe200078ec0ff */
[----:B------:R-:W-:Y:S01]  /*c300*/  IMAD.U32 R28, R28, 0x10000, RZ ;  /* 0x000100001c1c7824 */ /* 0x000fe200078e00ff */
[----:B------:R-:W-:Y:S01]  /*c310*/  LOP3.LUT R0, R0, 0x1e00, R3, 0xf8, !PT ;  /* 0x00001e0000007812 */ /* 0x000fe200078ef803 */
[----:B------:R-:W-:Y:S01]  /*c320*/  IMAD.MOV.U32 R3, RZ, RZ, 0x10 ;  /* 0x00000010ff037424 */ /* 0x000fe200078e00ff */
[----:B------:R-:W-:Y:S01]  /*c330*/  LOP3.LUT R5, R5, 0x1, RZ, 0xc0, !PT ;  /* 0x0000000105057812 */ /* 0x000fe200078ec0ff */
[----:B------:R-:W-:Y:S01]  /*c340*/  IMAD.U32 R53, R53, 0x10000, RZ ;  /* 0x0001000035357824 */ /* 0x000fe200078e00ff */
[----:B------:R-:W-:Y:S01]  /*c350*/  LEA R8, P1, R56, RZ, 0x10 ;  /* 0x000000ff38087211 */ /* 0x000fe200078280ff */
[----:B------:R-:W-:Y:S01]  /*c360*/  IMAD.U32 R32, R32, 0x10000, RZ ;  /* 0x0001000020207824 */ /* 0x000fe200078e00ff */
[----:B------:R-:W-:Y:S01]  /*c370*/  SEL R6, R3, 0xfffffff0, !P0 ;  /* 0xfffffff003067807 */ /* 0x000fe20004000000 */
[----:B------:R-:W-:Y:S01]  /*c380*/  IMAD.U32 R51, R51, 0x10000, RZ ;  /* 0x0001000033337824 */ /* 0x000fe200078e00ff */
[----:B------:R-:W-:Y:S01]  /*c390*/  ISETP.NE.U32.AND P2, PT, R4, 0x1, PT ;  /* 0x000000010400780c */ /* 0x000fe20003f45070 */
[----:B------:R-:W-:Y:S01]  /*c3a0*/  IMAD.U32 R65, R65, 0x10000, RZ ;  /* 0x0001000041417824 */ /* 0x000fe200078e00ff */
[----:B------:R-:W-:Y:S01]  /*c3b0*/  LOP3.LUT R48, R48, 0xffff, RZ, 0xc0, !PT ;  /* 0x0000ffff30307812 */ /* 0x000fe200078ec0ff */
[----:B------:R-:W-:Y:S01]  /*c3c0*/  IMAD R0, R6, R5, R0 ;  /* 0x0000000506007224 */ /* 0x000fe200078e0200 */
[----:B------:R-:W-:Y:S01]  /*c3d0*/  LEA R4, P0, R59, RZ, 0x10 ;  /* 0x000000ff3b047211 */ /* 0x000fe200078080ff */
[----:B------:R-:W-:Y:S01]  /*c3e0*/  IMAD.U32 R69, R69, 0x10000, RZ ;  /* 0x0001000045457824 */ /* 0x000fe200078e00ff */
[----:B------:R-:W-:Y:S01]  /*c3f0*/  LOP3.LUT R63, R63, 0xffff, RZ, 0xc0, !PT ;  /* 0x0000ffff3f3f7812 */ /* 0x000fe200078ec0ff */
[----:B------:R-:W-:Y:S01]  /*c400*/  IMAD.U32 R74, R74, 0x10000, RZ ;  /* 0x000100004a4a7824 */ /* 0x000fe200078e00ff */
[----:B------:R-:W-:Y:S01]  /*c410*/  LEA.HI.X R9, R56, RZ, RZ, 0x10, P1 ;  /* 0x000000ff38097211 */ /* 0x000fe200008f84ff */
[----:B------:R-:W-:Y:S01]  /*c420*/  IMAD.U32 R91, R91, 0x10000, RZ ;  /* 0x000100005b5b7824 */ /* 0x000fe200078e00ff */
[----:B------:R-:W-:Y:S01]  /*c430*/  LEA R6, P1, R48, RZ, 0x10 ;  /* 0x000000ff30067211 */ /* 0x000fe200078280ff */
[----:B------:R-:W-:Y:S01]  /*c440*/  IMAD.U32 R35, R35, 0x10000, RZ ;  /* 0x0001000023237824 */ /* 0x000fe200078e00ff */
[----:B------:R-:W-:Y:S02]  /*c450*/  LEA.HI.X R5, R59, RZ, RZ, 0x10, P0 ;  /* 0x000000ff3b057211 */ /* 0x000fe400000f84ff */
[----:B------:R-:W-:Y:S02]  /*c460*/  LOP3.LUT R2, R8, 0xffff, R2, 0xf8, !PT ;  /* 0x0000ffff08027812 */ /* 0x000fe400078ef802 */
[----:B------:R-:W-:Y:S02]  /*c470*/  LOP3.LUT R67, R67, 0xffff, RZ, 0xc0, !PT ;  /* 0x0000ffff43437812 */ /* 0x000fe400078ec0ff */
[----:B------:R-:W-:Y:S02]  /*c480*/  LEA R8, P0, R63, RZ, 0x10 ;  /* 0x000000ff3f087211 */ /* 0x000fe400078080ff */
[----:B------:R-:W-:Y:S02]  /*c490*/  LOP3.LUT R43, R43, 0xffff, RZ, 0xc0, !PT ;  /* 0x0000ffff2b2b7812 */ /* 0x000fe400078ec0ff */
[----:B------:R-:W-:Y:S02]  /*c4a0*/  LOP3.LUT R58, R9, 0xffff, R58, 0xf8, !PT ;  /* 0x0000ffff093a7812 */ /* 0x000fe400078ef83a */
[----:B------:R-:W-:Y:S02]  /*c4b0*/  LEA.HI.X R7, R48, RZ, RZ, 0x10, P1 ;  /* 0x000000ff30077211 */ /* 0x000fe400008f84ff */
[----:B------:R-:W-:Y:S02]  /*c4c0*/  LEA R10, P1, R67, RZ, 0x10 ;  /* 0x000000ff430a7211 */ /* 0x000fe400078280ff */
[----:B------:R-:W-:Y:S02]  /*c4d0*/  LEA.HI.X R9, R63, RZ, RZ, 0x10, P0 ;  /* 0x000000ff3f097211 */ /* 0x000fe400000f84ff */
[----:B------:R-:W-:Y:S02]  /*c4e0*/  LOP3.LUT R75, R75, 0xffff, RZ, 0xc0, !PT ;  /* 0x0000ffff4b4b7812 */ /* 0x000fe400078ec0ff */
[----:B------:R-:W-:Y:S02]  /*c4f0*/  LEA R12, P0, R43, RZ, 0x10 ;  /* 0x000000ff2b0c7211 */ /* 0x000fe400078080ff */
[----:B------:R-:W-:Y:S02]  /*c500*/  LOP3.LUT R85, R85, 0xffff, RZ, 0xc0, !PT ;  /* 0x0000ffff55557812 */ /* 0x000fe400078ec0ff */
[----:B------:R-:W-:Y:S02]  /*c510*/  LOP3.LUT R62, R5, 0xffff, R62, 0xf8, !PT ;  /* 0x0000ffff053e7812 */ /* 0x000fe400078ef83e */
[----:B------:R-:W-:Y:S02]  /*c520*/  LOP3.LUT R50, R7, 0xffff, R50, 0xf8, !PT ;  /* 0x0000ffff07327812 */ /* 0x000fe400078ef832 */
[----:B------:R-:W-:Y:S02]  /*c530*/  LEA.HI.X R11, R67, RZ, RZ, 0x10, P1 ;  /* 0x000000ff430b7211 */ /* 0x000fe400008f84ff */
[----:B------:R-:W-:Y:S02]  /*c540*/  LOP3.LUT R5, R8, 0xffff, R64, 0xf8, !PT ;  /* 0x0000ffff08057812 */ /* 0x000fe400078ef840 */
[----:B------:R-:W-:Y:S02]  /*c550*/  LEA R8, P1, R75, RZ, 0x10 ;  /* 0x000000ff4b087211 */ /* 0x000fe400078280ff */
[----:B------:R-:W-:Y:S02]  /*c560*/  LEA.HI.X R13, R43, RZ, RZ, 0x10, P0 ;  /* 0x000000ff2b0d7211 */ /* 0x000fe400000f84ff */
[----:B------:R-:W-:Y:S02]  /*c570*/  LOP3.LUT R7, R10, 0xffff, R68, 0xf8, !PT ;  /* 0x0000ffff0a077812 */ /* 0x000fe400078ef844 */
[----:B------:R-:W-:Y:S02]  /*c580*/  LOP3.LUT R89, R89, 0xffff, RZ, 0xc0, !PT ;  /* 0x0000ffff59597812 */ /* 0x000fe400078ec0ff */
[----:B------:R-:W-:Y:S02]  /*c590*/  LEA R10, P0, R85, RZ, 0x10 ;  /* 0x000000ff550a7211 */ /* 0x000fe400078080ff */
[----:B------:R-:W-:Y:S02]  /*c5a0*/  LOP3.LUT R44, R44, 0xffff, RZ, 0xc0, !PT ;  /* 0x0000ffff2c2c7812 */ /* 0x000fe400078ec0ff */
[----:B------:R-:W-:Y:S02]  /*c5b0*/  LOP3.LUT R66, R9, 0xffff, R66, 0xf8, !PT ;  /* 0x0000ffff09427812 */ /* 0x000fe400078ef842 */
[----:B------:R-:W-:Y:S02]  /*c5c0*/  LOP3.LUT R70, R11, 0xffff, R70, 0xf8, !PT ;  /* 0x0000ffff0b467812 */ /* 0x000fe400078ef846 */
[----:B------:R-:W-:Y:S02]  /*c5d0*/  LEA.HI.X R9, R75, RZ, RZ, 0x10, P1 ;  /* 0x000000ff4b097211 */ /* 0x000fe400008f84ff */
[----:B------:R-:W-:Y:S02]  /*c5e0*/  LEA R14, P1, R89, RZ, 0x10 ;  /* 0x000000ff590e7211 */ /* 0x000fe400078280ff */
[----:B------:R-:W-:Y:S02]  /*c5f0*/  LEA.HI.X R11, R85, RZ, RZ, 0x10, P0 ;  /* 0x000000ff550b7211 */ /* 0x000fe400000f84ff */
[----:B------:R-:W-:Y:S02]  /*c600*/  LOP3.LUT R23, R23, 0xffff, RZ, 0xc0, !PT ;  /* 0x0000ffff17177812 */ /* 0x000fe400078ec0ff */
[C---:B------:R-:W-:Y:S02]  /*c610*/  LEA R20, P0, R44.reuse, RZ, 0x10 ;  /* 0x000000ff2c147211 */ /* 0x040fe400078080ff */
[----:B------:R-:W-:Y:S02]  /*c620*/  LOP3.LUT R25, R25, 0xffff, RZ, 0xc0, !PT ;  /* 0x0000ffff19197812 */ /* 0x000fe400078ec0ff */
        /* <DEDUP_REMOVED lines=8> */
[----:B------:R-:W-:Y:S02]  /*c6b0*/  LOP3.LUT R92, R15, 0xffff, R92, 0xf8, !PT ;  /* 0x0000ffff0f5c7812 */ /* 0x000fe400078ef85c */
[----:B------:R-:W-:Y:S02]  /*c6c0*/  LEA.HI.X R49, R23, RZ, RZ, 0x10, P1 ;  /* 0x000000ff17317211 */ /* 0x000fe400008f84ff */
[----:B------:R-:W-:Y:S02]  /*c6d0*/  LOP3.LUT R13, R20, 0xffff, R45, 0xf8, !PT ;  /* 0x0000ffff140d7812 */ /* 0x000fe400078ef82d */
[----:B------:R-:W-:Y:S02]  /*c6e0*/  LEA R20, P1, R36, RZ, 0x10 ;  /* 0x000000ff24147211 */ /* 0x000fe400078280ff */
[----:B------:R-:W-:Y:S01]  /*c6f0*/  LEA.HI.X R45, R25, RZ, RZ, 0x10, P0 ;  /* 0x000000ff192d7211 */ /* 0x000fe200000f84ff */
[----:B------:R-:W-:Y:S01]  /*c700*/  IMAD.MOV.U32 R94, RZ, RZ, R13 ;  /* 0x000000ffff5e7224 */ /* 0x000fe200078e000d */
[----:B------:R-:W-:Y:S02]  /*c710*/  LOP3.LUT R15, R48, 0xffff, R34, 0xf8, !PT ;  /* 0x0000ffff300f7812 */ /* 0x000fe400078ef822 */
        /* <DEDUP_REMOVED lines=9> */
[----:B------:R-:W-:Y:S02]  /*c7b0*/  LEA R44, P0, R19, RZ, 0x10 ;  /* 0x000000ff132c7211 */ /* 0x000fe400078080ff */
[----:B------:R-:W-:Y:S02]  /*c7c0*/  LOP3.LUT R20, R20, 0xffff, R37, 0xf8, !PT ;  /* 0x0000ffff14147812 */ /* 0x000fe400078ef825 */
[----:B------:R-:W-:Y:S02]  /*c7d0*/  LOP3.LUT R26, R45, 0xffff, R26, 0xf8, !PT ;  /* 0x0000ffff2d1a7812 */ /* 0x000fe400078ef81a */
[----:B------:R-:W-:Y:S02]  /*c7e0*/  LEA.HI.X R37, R30, RZ, RZ, 0x10, P1 ;  /* 0x000000ff1e257211 */ /* 0x000fe400008f84ff */
[----:B------:R-:W-:Y:S01]  /*c7f0*/  LEA.HI.X R45, R19, RZ, RZ, 0x10, P0 ;  /* 0x000000ff132d7211 */ /* 0x000fe200000f84ff */
[----:B------:R-:W-:Y:S01]  /*c800*/  IMAD.U32 R19, R61, 0x10000, RZ ;  /* 0x000100003d137824 */ /* 0x000fe200078e00ff */
[----:B------:R-:W-:Y:S01]  /*c810*/  LOP3.LUT R25, R36, 0xffff, R31, 0xf8, !PT ;  /* 0x0000ffff24197812 */ /* 0x000fe200078ef81f */
[----:B------:R-:W-:Y:S01]  /*c820*/  IMAD.U32 R31, R27, 0x10000, RZ ;  /* 0x000100001b1f7824 */ /* 0x000fe200078e00ff */
[----:B------:R-:W-:Y:S02]  /*c830*/  LOP3.LUT R30, R49, 0xffff, R29, 0xf8, !PT ;  /* 0x0000ffff311e7812 */ /* 0x000fe400078ef81d */
[----:B------:R-:W-:Y:S02]  /*c840*/  LOP3.LUT R29, R44, 0xffff, R16, 0xf8, !PT ;  /* 0x0000ffff2c1d7812 */ /* 0x000fe400078ef810 */
[----:B------:R-:W-:Y:S02]  /*c850*/  LOP3.LUT R16, R58, R57, RZ, 0xfc, !PT ;  /* 0x000000393a107212 */ /* 0x000fe400078efcff */
[----:B------:R-:W-:Y:S02]  /*c860*/  LOP3.LUT R52, R37, 0xffff, R52, 0xf8, !PT ;  /* 0x0000ffff25347812 */ /* 0x000fe400078ef834 */
[----:B------:R-:W-:Y:S02]  /*c870*/  LOP3.LUT R4, R4, 0xffff, R60, 0xf8, !PT ;  /* 0x0000ffff04047812 */ /* 0x000fe400078ef83c */
[----:B------:R-:W-:Y:S02]  /*c880*/  LOP3.LUT R18, R45, 0xffff, R18, 0xf8, !PT ;  /* 0x0000ffff2d127812 */ /* 0x000fe400078ef812 */
[----:B------:R-:W-:Y:S02]  /*c890*/  LOP3.LUT R26, R26, R31, RZ, 0xfc, !PT ;  /* 0x0000001f1a1a7212 */ /* 0x000fe400078efcff */
[----:B------:R-:W-:Y:S02]  /*c8a0*/  LOP3.LUT R30, R30, R28, RZ, 0xfc, !PT ;  /* 0x0000001c1e1e7212 */ /* 0x000fe400078efcff */
[----:B------:R-:W-:Y:S02]  /*c8b0*/  LEA R31, R0, UR36, 0x1 ;  /* 0x00000024001f7c11 */ /* 0x000fe4000f8e08ff */
[----:B------:R-:W-:Y:S01]  /*c8c0*/  LOP3.LUT R28, R52, R17, RZ, 0xfc, !PT ;  /* 0x00000011341c7212 */ /* 0x000fe200078efcff */
[----:B------:R-:W-:Y:S01]  /*c8d0*/  IMAD.MOV.U32 R17, RZ, RZ, R16 ;  /* 0x000000ffff117224 */ /* 0x000fe200078e0010 */
[----:B------:R-:W-:Y:S01]  /*c8e0*/  LOP3.LUT R0, R18, R53, RZ, 0xfc, !PT ;  /* 0x0000003512007212 */ /* 0x000fe200078efcff */
[----:B------:R-:W-:Y:S01]  /*c8f0*/  IMAD.MOV.U32 R16, RZ, RZ, R2 ;  /* 0x000000ffff107224 */ /* 0x000fe200078e0002 */
[----:B------:R-:W-:Y:S01]  /*c900*/  LOP3.LUT R19, R62, R19, RZ, 0xfc, !PT ;  /* 0x000000133e137212 */ /* 0x000fe200078efcff */
[----:B------:R-:W-:Y:S01]  /*c910*/  IMAD.MOV.U32 R18, RZ, RZ, R4 ;  /* 0x000000ffff127224 */ /* 0x000fe200078e0004 */
[----:B------:R-:W-:Y:S01]  /*c920*/  LOP3.LUT R8, R8, 0xffff, R76, 0xf8, !PT ;  /* 0x0000ffff08087812 */ /* 0x000fe200078ef84c */
[----:B------:R-:W-:Y:S01]  /*c930*/  IMAD.MOV.U32 R4, RZ, RZ, R7 ;  /* 0x000000ffff047224 */ /* 0x000fe200078e0007 */
[----:B------:R-:W-:Y:S01]  /*c940*/  LOP3.LUT R10, R10, 0xffff, R86, 0xf8, !PT ;  /* 0x0000ffff0a0a7812 */ /* 0x000fe200078ef856 */
[----:B------:R-:W-:Y:S01]  /*c950*/  VIADD R2, R31, 0x28040 ;  /* 0x000280401f027836 */ /* 0x000fe20000000000 */
[----:B------:R1:W-:Y:S01]  /*c960*/  STS.128 [R31+0x28000], R16 ;  /* 0x028000101f007388 */ /* 0x0003e20000000c00 */
[----:B------:R-:W-:Y:S01]  /*c970*/  LOP3.LUT R27, R33, R32, RZ, 0xfc, !PT ;  /* 0x00000020211b7212 */ /* 0x000fe200078efcff */
[----:B------:R-:W-:Y:S01]  /*c980*/  VIADD R33, R31, 0x28000 ;  /* 0x000280001f217836 */ /* 0x000fe20000000000 */
[----:B------:R-:W-:Y:S02]  /*c990*/  LOP3.LUT R50, R50, R51, RZ, 0xfc, !PT ;  /* 0x0000003332327212 */ /* 0x000fe400078efcff */
[----:B------:R-:W-:Y:S01]  /*c9a0*/  LOP3.LUT R66, R66, R65, RZ, 0xfc, !PT ;  /* 0x0000004142427212 */ /* 0x000fe200078efcff */
[----:B------:R-:W-:Y:S01]  /*c9b0*/  IMAD.MOV.U32 R95, RZ, RZ, R27 ;  /* 0x000000ffff5f7224 */ /* 0x000fe200078e001b */
[----:B------:R-:W-:Y:S02]  /*c9c0*/  SEL R32, R3, 0xfffffff0, P2 ;  /* 0xfffffff003207807 */ /* 0x000fe40001000000 */
[----:B------:R-:W-:Y:S02]  /*c9d0*/  LOP3.LUT P0, RZ, R72, 0x4, RZ, 0xc0, !PT ;  /* 0x0000000448ff7812 */ /* 0x000fe4000780c0ff */
[----:B------:R-:W-:Y:S01]  /*c9e0*/  LOP3.LUT R12, R12, 0xffff, R71, 0xf8, !PT ;  /* 0x0000ffff0c0c7812 */ /* 0x000fe200078ef847 */
[----:B------:R-:W-:Y:S01]  /*c9f0*/  IMAD.IADD R3, R31, 0x1, R32 ;  /* 0x000000011f037824 */ /* 0x000fe200078e0220 */
[----:B------:R-:W-:Y:S02]  /*ca00*/  LOP3.LUT R70, R70, R69, RZ, 0xfc, !PT ;  /* 0x0000004546467212 */ /* 0x000fe400078efcff */
[----:B------:R-:W-:Y:S02]  /*ca10*/  LOP3.LUT R42, R42, R74, RZ, 0xfc, !PT ;  /* 0x0000004a2a2a7212 */ /* 0x000fe400078efcff */
[----:B------:R-:W-:Y:S01]  /*ca20*/  LOP3.LUT R84, R9, 0xffff, R84, 0xf8, !PT ;  /* 0x0000ffff09547812 */ /* 0x000fe200078ef854 */
[----:B------:R-:W-:Y:S01]  /*ca30*/  IMAD.U32 R9, R77, 0x10000, RZ ;  /* 0x000100004d097824 */ /* 0x000fe200078e00ff */
[----:B------:R-:W-:Y:S01]  /*ca40*/  LOP3.LUT R11, R11, 0xffff, R88, 0xf8, !PT ;  /* 0x0000ffff0b0b7812 */ /* 0x000fe200078ef858 */
[----:B------:R-:W-:Y:S01]  /*ca50*/  IMAD.MOV.U32 R7, RZ, RZ, R42 ;  /* 0x000000ffff077224 */ /* 0x000fe200078e002a */
[----:B------:R-:W-:Y:S01]  /*ca60*/  LOP3.LUT R92, R92, R91, RZ, 0xfc, !PT ;  /* 0x0000005b5c5c7212 */ /* 0x000fe200078efcff */
[----:B------:R-:W-:Y:S01]  /*ca70*/  @P0 VIADD R2, R33, 0xffffffc0 ;  /* 0xffffffc021020836 */ /* 0x000fe20000000000 */
[----:B------:R-:W-:Y:S02]  /*ca80*/  LOP3.LUT R9, R84, R9, RZ, 0xfc, !PT ;  /* 0x0000000954097212 */ /* 0x000fe400078efcff */
[----:B------:R-:W-:Y:S01]  /*ca90*/  LOP3.LUT R11, R11, R87, RZ, 0xfc, !PT ;  /* 0x000000570b0b7212 */ /* 0x000fe200078efcff */
[----:B------:R-:W-:Y:S01]  /*caa0*/  IMAD.MOV.U32 R93, RZ, RZ, R92 ;  /* 0x000000ffff5d7224 */ /* 0x000fe200078e005c */
[----:B------:R-:W-:Y:S02]  /*cab0*/  LOP3.LUT R14, R14, 0xffff, R90, 0xf8, !PT ;  /* 0x0000ffff0e0e7812 */ /* 0x000fe400078ef85a */
[----:B------:R-:W-:Y:S01]  /*cac0*/  LOP3.LUT R22, R22, R35, RZ, 0xfc, !PT ;  /* 0x0000002316167212 */ /* 0x000fe200078efcff */
[----:B-1----:R-:W-:Y:S01]  /*cad0*/  IMAD.MOV.U32 R16, RZ, RZ, R6 ;  /* 0x000000ffff107224 */ /* 0x002fe200078e0006 */
[----:B------:R-:W-:Y:S01]  /*cae0*/  LOP3.LUT R24, R48, 0xffff, R47, 0xf8, !PT ;  /* 0x0000ffff30187812 */ /* 0x000fe200078ef82f */
[----:B------:R-:W-:Y:S01]  /*caf0*/  IMAD.MOV.U32 R17, RZ, RZ, R50 ;  /* 0x000000ffff117224 */ /* 0x000fe200078e0032 */
[----:B------:R-:W-:Y:S01]  /*cb00*/  LOP3.LUT R21, R21, 0xffff, R39, 0xf8, !PT ;  /* 0x0000ffff15157812 */ /* 0x000fe200078ef827 */
[----:B------:R-:W-:Y:S02]  /*cb10*/  IMAD.MOV.U32 R18, RZ, RZ, R5 ;  /* 0x000000ffff127224 */ /* 0x000fe400078e0005 */
[----:B------:R-:W-:Y:S01]  /*cb20*/  IMAD.MOV.U32 R19, RZ, RZ, R66 ;  /* 0x000000ffff137224 */ /* 0x000fe200078e0042 */
[----:B------:R-:W-:Y:S01]  /*cb30*/  LOP3.LUT R21, R21, R38, RZ, 0xfc, !PT ;  /* 0x0000002615157212 */ /* 0x000fe200078efcff */
[----:B------:R-:W-:Y:S02]  /*cb40*/  IMAD.MOV.U32 R5, RZ, RZ, R70 ;  /* 0x000000ffff057224 */ /* 0x000fe400078e0046 */
[----:B------:R-:W-:Y:S01]  /*cb50*/  IMAD.MOV.U32 R6, RZ, RZ, R12 ;  /* 0x000000ffff067224 */ /* 0x000fe200078e000c */
[----:B------:R1:W-:Y:S01]  /*cb60*/  STS.128 [R3+0x28000], R16 ;  /* 0x0280001003007388 */ /* 0x0003e20000000c00 */
[----:B------:R-:W-:Y:S07]  /*cb70*/  IMAD.MOV.U32 R92, RZ, RZ, R14 ;  /* 0x000000ffff5c7224 */ /* 0x000fee00078e000e */
[----:B------:R2:W-:Y:S01]  /*cb80*/  STS.128 [R2], R4 ;  /* 0x0000000402007388 */ /* 0x0005e20000000c00 */
[----:B-1----:R-:W-:Y:S07]  /*cb90*/  IMAD.IADD R16, R32, 0x1, R2 ;  /* 0x0000000120107824 */ /* 0x002fee00078e0202 */
[----:B------:R-:W-:Y:S01]  /*cba0*/  STS.128 [R16], R8 ;  /* 0x0000000810007388 */ /* 0x000fe20000000c00 */
[----:B--2---:R-:W-:Y:S02]  /*cbb0*/  IMAD.MOV.U32 R4, RZ, RZ, R15 ;  /* 0x000000ffff047224 */ /* 0x004fe400078e000f */
[----:B------:R-:W-:Y:S02]  /*cbc0*/  IMAD.MOV.U32 R5, RZ, RZ, R22 ;  /* 0x000000ffff057224 */ /* 0x000fe400078e0016 */
[----:B------:R-:W-:Y:S03]  /*cbd0*/  IMAD.MOV.U32 R6, RZ, RZ, R23 ;  /* 0x000000ffff067224 */ /* 0x000fe600078e0017 */
[----:B------:R-:W-:Y:S01]  /*cbe0*/  STS.128 [R31+0x2c000], R92 ;  /* 0x02c0005c1f007388 */ /* 0x000fe20000000c00 */
[----:B------:R-:W-:Y:S02]  /*cbf0*/  IMAD.MOV.U32 R7, RZ, RZ, R26 ;  /* 0x000000ffff077224 */ /* 0x000fe400078e001a */
[----:B------:R-:W-:Y:S02]  /*cc00*/  IMAD.MOV.U32 R22, RZ, RZ, R24 ;  /* 0x000000ffff167224 */ /* 0x000fe400078e0018 */
[----:B------:R-:W-:Y:S03]  /*cc10*/  IMAD.MOV.U32 R23, RZ, RZ, R30 ;  /* 0x000000ffff177224 */ /* 0x000fe600078e001e */
[----:B------:R1:W-:Y:S08]  /*cc20*/  STS.128 [R3+0x2c000], R4 ;  /* 0x02c0000403007388 */ /* 0x0003f00000000c00 */
[----:B------:R2:W-:Y:S01]  /*cc30*/  STS.128 [R2+0x4000], R20 ;  /* 0x0040001402007388 */ /* 0x0005e20000000c00 */
[----:B-1----:R-:W-:Y:S02]  /*cc40*/  IMAD.MOV.U32 R4, RZ, RZ, R25 ;  /* 0x000000ffff047224 */ /* 0x002fe400078e0019 */
[----:B------:R-:W-:Y:S02]  /*cc50*/  IMAD.MOV.U32 R5, RZ, RZ, R28 ;  /* 0x000000ffff057224 */ /* 0x000fe400078e001c */
[----:B------:R-:W-:Y:S02]  /*cc60*/  IMAD.MOV.U32 R6, RZ, RZ, R29 ;  /* 0x000000ffff067224 */ /* 0x000fe400078e001d */
[----:B------:R-:W-:Y:S02]  /*cc70*/  IMAD.MOV.U32 R7, RZ, RZ, R0 ;  /* 0x000000ffff077224 */ /* 0x000fe400078e0000 */
[----:B------:R-:W-:Y:S03]  /*cc80*/  IMAD.U32 R0, RZ, RZ, UR46 ;  /* 0x0000002eff007e24 */ /* 0x000fe6000f8e00ff */
[----:B------:R2:W-:Y:S02]  /*cc90*/  STS.128 [R16+0x4000], R4 ;  /* 0x0040000410007388 */ /* 0x0005e40000000c00 */
[----:B------:R-:W-:Y:S01]  /*cca0*/  ISETP.NE.AND P0, PT, R0, 0x3, PT ;  /* 0x000000030000780c */ /* 0x000fe20003f05270 */
[----:B------:R-:W-:Y:S01]  /*ccb0*/  @!PT LDS RZ, [RZ] ;  /* 0x00000000fffff984 */ /* 0x000fe20000000800 */
[----:B------:R-:W-:Y:S01]  /*ccc0*/  @!PT LDS RZ, [RZ] ;  /* 0x00000000fffff984 */ /* 0x000fe20000000800 */
[----:B------:R-:W-:Y:S01]  /*ccd0*/  @!PT LDS RZ, [RZ] ;  /* 0x00000000fffff984 */ /* 0x000fe20000000800 */
[----:B------:R-:W-:Y:S01]  /*cce0*/  @!PT LDS RZ, [RZ] ;  /* 0x00000000fffff984 */ /* 0x000fe20000000800 */
[----:B------:R1:W-:Y:S06]  /*ccf0*/  MEMBAR.ALL.CTA ;  /* 0x0000000000007992 */ /* 0x0003ec0000008000 */
[----:B-1----:R-:W1:Y:S06]  /*cd00*/  FENCE.VIEW.ASYNC.S ;  /* 0x00000000000073c6 */ /* 0x002e6c0000000000 */
[----:B------:R-:W-:Y:S05]  /*cd10*/  @!P0 BRA `(.L_x_201) ;  /* 0x0000000000048947 */ /* 0x000fea0003800000 */
[----:B------:R-:W-:Y:S05]  /*cd20*/  BPT.TRAP 0x1 ;  /* 0x000000040000795c */ /* 0x000fea0000300000 */
.L_x_201:
[----:B-1----:R-:W-:Y:S01]  /*cd30*/  SYNCS.ARRIVE.TRANS64.A1T0 RZ, [UR36+0x38890], RZ ;  /* 0x038890ffffff79a7 */ /* 0x002fe20008100024 */
[----:B------:R-:W-:Y:S05]  /*cd40*/  @!P0 BRA `(.L_x_202) ;  /* 0x0000000000048947 */ /* 0x000fea0003800000 */
[----:B------:R-:W-:Y:S05]  /*cd50*/  BPT.TRAP 0x1 ;  /* 0x000000040000795c */ /* 0x000fea0000300000 */
.L_x_202:
[----:B------:R-:W3:Y:S01]  /*cd60*/  LDL.LU R0, [R1] ;  /* 0x0000000001007983 */ /* 0x000ee20000300800 */
[----:B------:R-:W-:Y:S01]  /*cd70*/  UIADD3 UR4, UPT, UPT, UR36, 0x38848, URZ ;  /* 0x0003884824047890 */ /* 0x000fe2000fffe0ff */
[----:B------:R-:W-:Y:S02]  /*cd80*/  LOP3.LUT R79, R79, 0x1, RZ, 0x3c, !PT ;  /* 0x000000014f4f7812 */ /* 0x000fe400078e3cff */
[----:B--2---:R-:W2:Y:S01]  /*cd90*/  LDL.LU R6, [R1+0x4] ;  /* 0x0000040001067983 */ /* 0x004ea20000300800 */
[----:B------:R-:W-:Y:S03]  /*cda0*/  UPRMT UR4, UR37, 0x654, UR4 ;  /* 0x0000065425047896 */ /* 0x000fe60008000004 */
[----:B------:R-:W4:Y:S04]  /*cdb0*/  LDL.LU R5, [R1+0xc] ;  /* 0x00000c0001057983 */ /* 0x000f280000300800 */
[----:B------:R-:W5:Y:S02]  /*cdc0*/  LDL.LU R4, [R1+0x8] ;  /* 0x0000080001047983 */ /* 0x000f640000300800 */
[----:B------:R-:W-:Y:S02]  /*cdd0*/  SYNCS.ARRIVE.TRANS64.RED.A1T0 RZ, [UR4], RZ ;  /* 0x000000ffffff79a7 */ /* 0x000fe40008100404 */
[----:B------:R-:W3:Y:S04]  /*cde0*/  LDL.LU R3, [R1+0x14] ;  /* 0x0000140001037983 */ /* 0x000ee80000300800 */
[----:B------:R-:W2:Y:S02]  /*cdf0*/  LDL.LU R2, [R1+0x10] ;  /* 0x0000100001027983 */ /* 0x000ea40000300800 */
[----:B--2---:R-:W-:Y:S02]  /*ce00*/  LOP3.LUT R2, R2, 0x1, RZ, 0x3c, !PT ;  /* 0x0000000102027812 */ /* 0x004fe400078e3cff */
[----:B------:R-:W-:Y:S02]  /*ce10*/  LOP3.LUT R6, R6, 0x1, RZ, 0x3c, !PT ;  /* 0x0000000106067812 */ /* 0x000fe400078e3cff */
[----:B----4-:R-:W-:Y:S02]  /*ce20*/  LOP3.LUT R5, R5, 0x1, RZ, 0x3c, !PT ;  /* 0x0000000105057812 */ /* 0x010fe400078e3cff */
[----:B-----5:R-:W-:Y:S01]  /*ce30*/  LOP3.LUT R4, R4, 0x1, RZ, 0x3c, !PT ;  /* 0x0000000104047812 */ /* 0x020fe200078e3cff */
[----:B------:R2:W-:Y:S01]  /*ce40*/  STL [R1+0x4], R6 ;  /* 0x0000040601007387 */ /* 0x0005e20000100800 */
[----:B---3--:R-:W-:Y:S02]  /*ce50*/  LOP3.LUT R3, R3, 0x1, RZ, 0x3c, !PT ;  /* 0x0000000103037812 */ /* 0x008fe400078e3cff */
[C---:B------:R-:W-:Y:S01]  /*ce60*/  ISETP.GT.U32.AND P1, PT, R0.reuse, 0x1, PT ;  /* 0x000000010000780c */ /* 0x040fe20003f24070 */
[----:B------:R2:W-:Y:S01]  /*ce70*/  STL [R1+0xc], R5 ;  /* 0x00000c0501007387 */ /* 0x0005e20000100800 */
[----:B------:R-:W-:Y:S03]  /*ce80*/  VIADD R0, R0, 0xffffffff ;  /* 0xffffffff00007836 */ /* 0x000fe60000000000 */
[----:B------:R2:W-:Y:S04]  /*ce90*/  STL [R1+0x8], R4 ;  /* 0x0000080401007387 */ /* 0x0005e80000100800 */
[----:B------:R2:W-:Y:S04]  /*cea0*/  STL [R1], R0 ;  /* 0x0000000001007387 */ /* 0x0005e80000100800 */
[----:B------:R2:W-:Y:S04]  /*ceb0*/  STL [R1+0x14], R3 ;  /* 0x0000140301007387 */ /* 0x0005e80000100800 */
[----:B------:R2:W-:Y:S01]  /*cec0*/  STL [R1+0x10], R2 ;  /* 0x0000100201007387 */ /* 0x0005e20000100800 */
[----:B------:R-:W-:Y:S05]  /*ced0*/  @P1 BRA `(.L_x_203) ;  /* 0xffffffb800c41947 */ /* 0x000fea000383ffff */
[----:B------:R-:W1:Y:S01]  /*cee0*/  S2R R23, SR_TID.X ;  /* 0x0000000000177919 */ /* 0x000e620000002100 */
[----:B------:R-:W3:Y:S01]  /*cef0*/  S2UR UR5, SR_CTAID.Y ;  /* 0x00000000000579c3 */ /* 0x000ee20000002600 */
[----:B------:R-:W-:Y:S01]  /*cf00*/  LOP3.LUT R17, R72, 0x7f, RZ, 0xc0, !PT ;  /* 0x0000007f48117812 */ /* 0x000fe200078ec0ff */
[----:B------:R-:W4:Y:S01]  /*cf10*/  S2R R22, SR_CTAID.X ;  /* 0x0000000000167919 */ /* 0x000f220000002500 */
[----:B------:R-:W-:-:S05]  /*cf20*/  LOP3.LUT R84, R41, 0x600000, RZ, 0xc0, !PT ;  /* 0x0060000029547812 */ /* 0x000fca00078ec0ff */
[----:B------:R-:W3:Y:S01]  /*cf30*/  LDC.64 R82, c[0x0][0x988] ;  /* 0x00026200ff527b82 */ /* 0x000ee20000000a00 */
[----:B------:R-:W-:-:S07]  /*cf40*/  LOP3.LUT R84, R84, 0x10, R40, 0xf8, !PT ;  /* 0x0000001054547812 */ /* 0x000fce00078ef828 */
[----:B--2---:R-:W2:Y:S08]  /*cf50*/  LDC.64 R2, c[0x0][0x9a0] ;  /* 0x00026800ff027b82 */ /* 0x004eb00000000a00 */
[----:B------:R-:W5:Y:S01]  /*cf60*/  S2UR UR4, SR_CTAID.Z ;  /* 0x00000000000479c3 */ /* 0x000f620000002700 */
[----:B-1----:R-:W-:-:S07]  /*cf70*/  SHF.L.U32 R0, R23, 0x10, RZ ;  /* 0x0000001017007819 */ /* 0x002fce00000006ff */
[----:B------:R-:W5:Y:S01]  /*cf80*/  LDC R81, c[0x0][0x990] ;  /* 0x00026400ff517b82 */ /* 0x000f620000000800 */
[----:B------:R-:W-:Y:S01]  /*cf90*/  SHF.R.U32.HI R23, RZ, 0x3, R23 ;  /* 0x00000003ff177819 */ /* 0x000fe20000011617 */
[----:B---3--:R-:W-:Y:S01]  /*cfa0*/  IMAD R4, R83, UR5, RZ ;  /* 0x0000000553047c24 */ /* 0x008fe2000f8e02ff */
[----:B----4-:R-:W-:Y:S02]  /*cfb0*/  SHF.L.U32 R22, R22, 0x7, RZ ;  /* 0x0000000716167819 */ /* 0x010fe400000006ff */
[----:B------:R-:W-:-:S03]  /*cfc0*/  LOP3.LUT R0, R0, 0x600010, R23, 0xc8, !PT ;  /* 0x0060001000007812 */ /* 0x000fc600078ec817 */
[----:B------:R-:W1:Y:S01]  /*cfd0*/  LDC R16, c[0x0][0x9a8] ;  /* 0x00026a00ff107b82 */ /* 0x000e620000000800 */
[----:B--2---:R-:W-:Y:S01]  /*cfe0*/  IMAD R3, R3, UR5, RZ ;  /* 0x0000000503037c24 */ /* 0x004fe2000f8e02ff */
[----:B------:R-:W-:Y:S01]  /*cff0*/  LOP3.LUT R80, R0, 0x180, RZ, 0xfc, !PT ;  /* 0x0000018000507812 */ /* 0x000fe200078efcff */
[C---:B------:R-:W-:Y:S02]  /*d000*/  IMAD R4, R22.reuse, R82, R4 ;  /* 0x0000005216047224 */ /* 0x040fe400078e0204 */
[C---:B------:R-:W-:Y:S01]  /*d010*/  IMAD R3, R22.reuse, R2, R3 ;  /* 0x0000000216037224 */ /* 0x040fe200078e0203 */
[----:B------:R-:W-:Y:S01]  /*d020*/  LOP3.LUT R22, R22, 0x7f, R72, 0xf8, !PT ;  /* 0x0000007f16167812 */ /* 0x000fe200078ef848 */
[C---:B------:R-:W-:Y:S02]  /*d030*/  IMAD R82, R17.reuse, R82, RZ ;  /* 0x0000005211527224 */ /* 0x040fe400078e02ff */
[----:B------:R-:W-:-:S03]  /*d040*/  IMAD R17, R17, R2, RZ ;  /* 0x0000000211117224 */ /* 0x000fc600078e02ff */
[----:B------:R-:W-:Y:S01]  /*d050*/  SHF.R.S32.HI R2, RZ, 0x1f, R82 ;  /* 0x0000001fff027819 */ /* 0x000fe20000011452 */
[----:B-----5:R-:W-:Y:S02]  /*d060*/  IMAD R81, R81, UR4, R4 ;  /* 0x0000000451517c24 */ /* 0x020fe4000f8e0204 */
[----:B-1----:R-:W-:Y:S01]  /*d070*/  IMAD R16, R16, UR4, R3 ;  /* 0x0000000410107c24 */ /* 0x002fe2000f8e0203 */
[----:B------:R-:W-:Y:S01]  /*d080*/  IADD3 R3, PT, PT, R80, -0x100, RZ ;  /* 0xffffff0050037810 */ /* 0x000fe20007ffe0ff */
[----:B------:R-:W-:Y:S06]  /*d090*/  @!P0 BRA `(.L_x_204) ;  /* 0x0000000000048947 */ /* 0x000fec0003800000 */
[----:B------:R-:W-:Y:S05]  /*d0a0*/  BPT.TRAP 0x1 ;  /* 0x000000040000795c */ /* 0x000fea0000300000 */
.L_x_204:
[----:B------:R-:W-:Y:S02]  /*d0b0*/  SHF.L.U32 R0, RZ, 0x1f, RZ ;  /* 0x0000001fff007819 */ /* 0x000fe400000006ff */
[----:B------:R-:W-:Y:S02]  /*d0c0*/  SHF.R.U32.HI R83, RZ, 0x5, R72 ;  /* 0x00000005ff537819 */ /* 0x000fe40000011648 */
[----:B------:R-:W1:Y:S01]  /*d0d0*/  SYNCS.PHASECHK.TRANS64.TRYWAIT P1, [UR36+0x388a0], R0 ;  /* 0x0388a000ff0075a7 */ /* 0x000e620008021124 */
[----:B------:R-:W-:Y:S02]  /*d0e0*/  SHF.R.U32.HI R3, RZ, 0x15, R3 ;  /* 0x00000015ff037819 */ /* 0x000fe40000011603 */
[----:B------:R-:W-:-:S04]  /*d0f0*/  LOP3.LUT R83, R83, 0x3, RZ, 0xc0, !PT ;  /* 0x0000000353537812 */ /* 0x000fc800078ec0ff */
[----:B------:R-:W-:Y:S01]  /*d100*/  ISETP.NE.AND P0, PT, R83, R3, PT ;  /* 0x000000035300720c */ /* 0x000fe20003f05270 */
[----:B-1----:R-:W-:-:S12]  /*d110*/  @!P1 BRA `(.L_x_205) ;  /* 0x0000003c00989947 */ /* 0x002fd80003800000 */
.L_x_309:
[----:B------:R-:W-:Y:S05]  /*d120*/  @!P0 BRA `(.L_x_206) ;  /* 0x0000000000408947 */ /* 0x000fea0003800000 */
[----:B------:R-:W-:Y:S01]  /*d130*/  MOV R14, 0x0 ;  /* 0x00000000000e7802 */ /* 0x000fe20000000f00 */
[----:B------:R-:W2:Y:S01]  /*d140*/  LDCU.64 UR8, c[0x4][0x80] ;  /* 0x01001000ff0877ac */ /* 0x000ea20008000a00 */
[----:B------:R-:W-:Y:S02]  /*d150*/  HFMA2 R12, -RZ, RZ, 0, 5.9604644775390625e-08 ;  /* 0x00000001ff0c7431 */ /* 0x000fe400000001ff */
[----:B------:R-:W-:Y:S01]  /*d160*/  IMAD.MOV.U32 R8, RZ, RZ, 0x192 ;  /* 0x00000192ff087424 */ /* 0x000fe200078e00ff */
[----:B------:R-:W3:Y:S01]  /*d170*/  LDCU.64 UR6, c[0x4][0x88] ;  /* 0x01001100ff0677ac */ /* 0x000ee20008000a00 */
[----:B------:R-:W4:Y:S01]  /*d180*/  LDC.64 R14, c[0x4][R14] ;  /* 0x010000000e0e7b82 */ /* 0x000f220000000a00 */
[----:B------:R-:W-:Y:S01]  /*d190*/  IMAD.MOV.U32 R13, RZ, RZ, RZ ;  /* 0x000000ffff0d7224 */ /* 0x000fe200078e00ff */
[----:B------:R-:W5:Y:S01]  /*d1a0*/  LDCU.64 UR4, c[0x4][0x8] ;  /* 0x01000100ff0477ac */ /* 0x000f620008000a00 */
[----:B--2---:R-:W-:Y:S01]  /*d1b0*/  IMAD.U32 R4, RZ, RZ, UR8 ;  /* 0x00000008ff047e24 */ /* 0x004fe2000f8e00ff */
[----:B------:R-:W-:Y:S01]  /*d1c0*/  MOV R5, UR9 ;  /* 0x0000000900057c02 */ /* 0x000fe20008000f00 */
[----:B---3--:R-:W-:Y:S01]  /*d1d0*/  IMAD.U32 R6, RZ, RZ, UR6 ;  /* 0x00000006ff067e24 */ /* 0x008fe2000f8e00ff */
[----:B------:R-:W-:Y:S01]  /*d1e0*/  MOV R7, UR7 ;  /* 0x0000000700077c02 */ /* 0x000fe20008000f00 */
[----:B-----5:R-:W-:Y:S01]  /*d1f0*/  IMAD.U32 R10, RZ, RZ, UR4 ;  /* 0x00000004ff0a7e24 */ /* 0x020fe2000f8e00ff */
[----:B------:R-:W-:-:S02]  /*d200*/  MOV R11, UR5 ;  /* 0x00000005000b7c02 */ /* 0x000fc40008000f00 */
[----:B------:R-:W-:-:S07]  /*d210*/  LEPC R20, `(.L_x_206) ;  /* 0x000000001014794e */ /* 0x000fce0000000000 */
[----:B-1--4-:R-:W-:Y:S05]  /*d220*/  CALL.ABS.NOINC R14 ;  /* 0x000000000e007343 */ /* 0x012fea0003c00000 */
.L_x_206:
[C---:B-1----:R-:W-:Y:S01]  /*d230*/  VIADD R0, R80.reuse, 0xffffff20 ;  /* 0xffffff2050007836 */ /* 0x042fe20000000000 */
[----:B------:R-:W-:Y:S05]  /*d240*/  WARPSYNC.ALL ;  /* 0x0000000000007948 */ /* 0x000fea0003800000 */
[----:B------:R-:W-:Y:S02]  /*d250*/  SHF.R.U32.HI R0, RZ, 0x15, R0 ;  /* 0x00000015ff007819 */ /* 0x000fe40000011600 */
[----:B------:R-:W-:Y:S02]  /*d260*/  R2UR UR4, R80 ;  /* 0x00000000500472ca */ /* 0x000fe400000e0000 */
[----:B------:R-:W-:-:S11]  /*d270*/  ISETP.NE.AND P0, PT, R83, R0, PT ;  /* 0x000000005300720c */ /* 0x000fd60003f05270 */
[----:B------:R-:W1:Y:S02]  /*d280*/  LDTM.x16 R56, tmem[UR4+-0x100] ;  /* 0xffff0004003879ee */ /* 0x000e64000824ff00 */
[----:B-1----:R-:W-:Y:S05]  /*d290*/  @!P0 BRA `(.L_x_207) ;  /* 0x0000000000408947 */ /* 0x002fea0003800000 */
[----:B------:R-:W-:Y:S01]  /*d2a0*/  MOV R14, 0x0 ;  /* 0x00000000000e7802 */ /* 0x000fe20000000f00 */
[----:B------:R-:W1:Y:S01]  /*d2b0*/  LDCU.64 UR8, c[0x4][0x80] ;  /* 0x01001000ff0877ac */ /* 0x000e620008000a00 */
[----:B------:R-:W-:Y:S02]  /*d2c0*/  HFMA2 R12, -RZ, RZ, 0, 5.9604644775390625e-08 ;  /* 0x00000001ff0c7431 */ /* 0x000fe400000001ff */
[----:B------:R-:W-:Y:S01]  /*d2d0*/  IMAD.MOV.U32 R8, RZ, RZ, 0x192 ;  /* 0x00000192ff087424 */ /* 0x000fe200078e00ff */
[----:B------:R-:W2:Y:S01]  /*d2e0*/  LDCU.64 UR6, c[0x4][0x88] ;  /* 0x01001100ff0677ac */ /* 0x000ea20008000a00 */
[----:B------:R-:W3:Y:S01]  /*d2f0*/  LDC.64 R14, c[0x4][R14] ;  /* 0x010000000e0e7b82 */ /* 0x000ee20000000a00 */
[----:B------:R-:W-:Y:S01]  /*d300*/  IMAD.MOV.U32 R13, RZ, RZ, RZ ;  /* 0x000000ffff0d7224 */ /* 0x000fe200078e00ff */
[----:B------:R-:W4:Y:S01]  /*d310*/  LDCU.64 UR4, c[0x4][0x8] ;  /* 0x01000100ff0477ac */ /* 0x000f220008000a00 */
[----:B-1----:R-:W-:Y:S01]  /*d320*/  IMAD.U32 R4, RZ, RZ, UR8 ;  /* 0x00000008ff047e24 */ /* 0x002fe2000f8e00ff */
[----:B------:R-:W-:Y:S01]  /*d330*/  MOV R5, UR9 ;  /* 0x0000000900057c02 */ /* 0x000fe20008000f00 */
[----:B--2---:R-:W-:Y:S01]  /*d340*/  IMAD.U32 R6, RZ, RZ, UR6 ;  /* 0x00000006ff067e24 */ /* 0x004fe2000f8e00ff */
[----:B------:R-:W-:Y:S01]  /*d350*/  MOV R7, UR7 ;  /* 0x0000000700077c02 */ /* 0x000fe20008000f00 */
[----:B----4-:R-:W-:Y:S01]  /*d360*/  IMAD.U32 R10, RZ, RZ, UR4 ;  /* 0x00000004ff0a7e24 */ /* 0x010fe2000f8e00ff */
[----:B------:R-:W-:-:S02]  /*d370*/  MOV R11, UR5 ;  /* 0x00000005000b7c02 */ /* 0x000fc40008000f00 */
[----:B------:R-:W-:-:S07]  /*d380*/  LEPC R20, `(.L_x_207) ;  /* 0x000000001014794e */ /* 0x000fce0000000000 */
[----:B---3--:R-:W-:Y:S05]  /*d390*/  CALL.ABS.NOINC R14 ;  /* 0x000000000e007343 */ /* 0x008fea0003c00000 */
.L_x_207:
[C---:B------:R-:W-:Y:S01]  /*d3a0*/  VIADD R0, R80.reuse, 0xffffff40 ;  /* 0xffffff4050007836 */ /* 0x040fe20000000000 */
        /* <DEDUP_REMOVED lines=22> */
.L_x_208:
        /* <DEDUP_REMOVED lines=23> */
.L_x_209:
[----:B------:R-:W-:Y:S05]  /*d680*/  WARPSYNC.ALL ;  /* 0x0000000000007948 */ /* 0x000fea0003800000 */
[----:B------:R-:W-:Y:S01]  /*d690*/  LOP3.LUT R23, R23, 0x10, RZ, 0xc0, !PT ;  /* 0x0000001017177812 */ /* 0x000fe200078ec0ff */
[----:B------:R-:W1:Y:S04]  /*d6a0*/  LDCU UR7, c[0x0][0x38c] ;  /* 0x00007180ff0777ac */ /* 0x000e680008000800 */
[C---:B------:R-:W-:Y:S01]  /*d6b0*/  VIADD R79, R23.reuse, 0x8 ;  /* 0x00000008174f7836 */ /* 0x040fe20000000000 */
[----:B------:R-:W-:Y:S01]  /*d6c0*/  LOP3.LUT R78, R78, 0xfffffffb, RZ, 0xc0, !PT ;  /* 0xfffffffb4e4e7812 */ /* 0x000fe200078ec0ff */
[C---:B------:R-:W-:Y:S01]  /*d6d0*/  VIADD R77, R23.reuse, 0x20 ;  /* 0x00000020174d7836 */ /* 0x040fe20000000000 */
[----:B------:R-:W2:Y:S01]  /*d6e0*/  LDCU UR6, c[0x0][0x384] ;  /* 0x00007080ff0677ac */ /* 0x000ea20008000800 */
[C---:B------:R-:W-:Y:S01]  /*d6f0*/  VIADD R76, R23.reuse, 0x28 ;  /* 0x00000028174c7836 */ /* 0x040fe20000000000 */
[----:B------:R-:W-:Y:S01]  /*d700*/  IADD3 R16, P1, P0, R16, R17, R23 ;  /* 0x0000001110107210 */ /* 0x000fe2000783e017 */
[C---:B------:R-:W-:Y:S01]  /*d710*/  VIADD R73, R23.reuse, 0x60 ;  /* 0x0000006017497836 */ /* 0x040fe20000000000 */
[----:B------:R-:W3:Y:S01]  /*d720*/  LDCU.64 UR4, c[0x0][0x998] ;  /* 0x00013300ff0477ac */ /* 0x000ee20008000a00 */
[----:B------:R-:W-:Y:S01]  /*d730*/  SHF.R.S32.HI R0, RZ, 0x1f, R17 ;  /* 0x0000001fff007819 */ /* 0x000fe20000011411 */
[C---:B------:R-:W-:Y:S01]  /*d740*/  VIADD R74, R23.reuse, 0x48 ;  /* 0x00000048174a7836 */ /* 0x040fe20000000000 */
[----:B------:R-:W4:Y:S01]  /*d750*/  S2UR UR37, SR_CgaCtaId ;  /* 0x00000000002579c3 */ /* 0x000f220000008800 */
[C---:B------:R-:W-:Y:S01]  /*d760*/  VIADD R75, R23.reuse, 0x40 ;  /* 0x00000040174b7836 */ /* 0x040fe20000000000 */
[----:B------:R-:W-:Y:S01]  /*d770*/  IADD3.X R0, PT, PT, RZ, R0, RZ, P1, P0 ;  /* 0x00000000ff007210 */ /* 0x000fe20000fe04ff */
[C---:B------:R-:W-:Y:S01]  /*d780*/  VIADD R72, R23.reuse, 0x68 ;  /* 0x0000006817487836 */ /* 0x040fe20000000000 */
[----:B------:R-:W-:Y:S01]  /*d790*/  UISETP.NE.AND UP0, UPT, UR46, 0x3, UPT ;  /* 0x000000032e00788c */ /* 0x000fe2000bf05270 */
[----:B------:R-:W-:Y:S01]  /*d7a0*/  BSSY.RECONVERGENT B0, `(.L_x_210) ;  /* 0x0000032000007945 */ /* 0x000fe20003800200 */
[----:B-1----:R-:W-:-:S02]  /*d7b0*/  ISETP.GE.AND P5, PT, R23, UR7, PT ;  /* 0x0000000717007c0c */ /* 0x002fc4000bfa6270 */
[----:B------:R-:W-:Y:S02]  /*d7c0*/  ISETP.GE.AND P4, PT, R79, UR7, PT ;  /* 0x000000074f007c0c */ /* 0x000fe4000bf86270 */
[C---:B--2---:R-:W-:Y:S02]  /*d7d0*/  ISETP.GE.U32.OR P5, PT, R22.reuse, UR6, P5 ;  /* 0x0000000616007c0c */ /* 0x044fe4000afa6470 */
[----:B------:R-:W-:Y:S02]  /*d7e0*/  ISETP.GE.U32.OR P4, PT, R22, UR6, P4 ;  /* 0x0000000616007c0c */ /* 0x000fe4000a786470 */
[----:B------:R-:W-:Y:S02]  /*d7f0*/  ISETP.GE.AND P3, PT, R77, UR7, PT ;  /* 0x000000074d007c0c */ /* 0x000fe4000bf66270 */
[----:B------:R-:W-:Y:S02]  /*d800*/  ISETP.GE.AND P2, PT, R76, UR7, PT ;  /* 0x000000074c007c0c */ /* 0x000fe4000bf46270 */
[----:B------:R-:W-:-:S02]  /*d810*/  ISETP.GE.U32.OR P3, PT, R22, UR6, P3 ;  /* 0x0000000616007c0c */ /* 0x000fc40009f66470 */
[----:B------:R-:W-:Y:S02]  /*d820*/  ISETP.GE.AND P6, PT, R73, UR7, PT ;  /* 0x0000000749007c0c */ /* 0x000fe4000bfc6270 */
[----:B---3--:R-:W-:Y:S02]  /*d830*/  LEA R20, P0, R16, UR4, 0x1 ;  /* 0x0000000410147c11 */ /* 0x008fe4000f8008ff */
[----:B------:R-:W-:Y:S02]  /*d840*/  @P5 LOP3.LUT R78, R78, 0x4, RZ, 0xfc, !PT ;  /* 0x000000044e4e5812 */ /* 0x000fe400078efcff */
[----:B------:R-:W-:Y:S02]  /*d850*/  ISETP.GE.U32.OR P5, PT, R22, UR6, P2 ;  /* 0x0000000616007c0c */ /* 0x000fe400097a6470 */
[----:B------:R-:W-:Y:S02]  /*d860*/  LOP3.LUT R78, R78, 0xfffffffd, RZ, 0xc0, !PT ;  /* 0xfffffffd4e4e7812 */ /* 0x000fe400078ec0ff */
[----:B------:R-:W-:-:S02]  /*d870*/  R2UR UR4, R80 ;  /* 0x00000000500472ca */ /* 0x000fc400000e0000 */
[----:B------:R-:W-:Y:S02]  /*d880*/  @P4 LOP3.LUT R78, R78, 0x2, RZ, 0xfc, !PT ;  /* 0x000000024e4e4812 */ /* 0x000fe400078efcff */
[----:B------:R-:W-:Y:S02]  /*d890*/  ISETP.GE.U32.OR P2, PT, R22, UR6, P6 ;  /* 0x0000000616007c0c */ /* 0x000fe4000b746470 */
[----:B------:R-:W-:Y:S02]  /*d8a0*/  LOP3.LUT R78, R78, 0xfffffffe, RZ, 0xc0, !PT ;  /* 0xfffffffe4e4e7812 */ /* 0x000fe400078ec0ff */
[----:B------:R-:W-:Y:S02]  /*d8b0*/  LEA.HI.X R21, R16, UR5, R0, 0x1, P0 ;  /* 0x0000000510157c11 */ /* 0x000fe400080f0c00 */
[----:B------:R-:W-:Y:S02]  /*d8c0*/  @P3 LOP3.LUT R78, R78, 0x1, RZ, 0xfc, !PT ;  /* 0x000000014e4e3812 */ /* 0x000fe400078efcff */
[----:B------:R-:W-:Y:S01]  /*d8d0*/  ISETP.GE.AND P0, PT, R74, UR7, PT ;  /* 0x000000074a007c0c */ /* 0x000fe2000bf06270 */
[----:B------:R-:W1:Y:S01]  /*d8e0*/  LDTM.x16 R4, tmem[UR4+-0xa0] ;  /* 0xffff6004000479ee */ /* 0x000e62000824ff00 */
[----:B------:R-:W-:-:S02]  /*d8f0*/  LOP3.LUT P6, RZ, R78, 0x4, RZ, 0xc0, !PT ;  /* 0x000000044eff7812 */ /* 0x000fc400078cc0ff */
[----:B------:R-:W-:Y:S02]  /*d900*/  ISETP.GE.AND P1, PT, R75, UR7, PT ;  /* 0x000000074b007c0c */ /* 0x000fe4000bf26270 */
[----:B------:R-:W-:Y:S02]  /*d910*/  ISETP.GE.U32.OR P3, PT, R22, UR6, P0 ;  /* 0x0000000616007c0c */ /* 0x000fe40008766470 */
[----:B------:R-:W-:Y:S02]  /*d920*/  ISETP.GE.AND P0, PT, R72, UR7, PT ;  /* 0x0000000748007c0c */ /* 0x000fe4000bf06270 */
[C---:B------:R-:W-:Y:S02]  /*d930*/  ISETP.GE.U32.OR P4, PT, R22.reuse, UR6, P1 ;  /* 0x0000000616007c0c */ /* 0x040fe40008f86470 */
[----:B------:R-:W-:-:S03]  /*d940*/  ISETP.GE.U32.OR P1, PT, R22, UR6, P0 ;  /* 0x0000000616007c0c */ /* 0x000fc60008726470 */
[----:B-1--4-:R-:W-:Y:S10]  /*d950*/  @P6 BRA `(.L_x_211) ;  /* 0x0000000000586947 */ /* 0x012ff40003800000 */
[----:B------:R-:W-:Y:S02]  /*d960*/  F2FP.F16.F32.PACK_AB R56, R57, R56 ;  /* 0x000000383938723e */ /* 0x000fe400000000ff */
[----:B------:R-:W-:Y:S02]  /*d970*/  F2FP.F16.F32.PACK_AB R60, R61, R60 ;  /* 0x0000003c3d3c723e */ /* 0x000fe400000000ff */
[----:B------:R-:W-:Y:S02]  /*d980*/  PRMT R0, R56, 0x7632, R0 ;  /* 0x0000763238007816 */ /* 0x000fe40000000000 */
[----:B------:R-:W-:Y:S02]  /*d990*/  PRMT R3, R60, 0x7632, R3 ;  /* 0x000076323c037816 */ /* 0x000fe40000000003 */
[----:B------:R-:W-:Y:S02]  /*d9a0*/  F2FP.F16.F32.PACK_AB R58, R59, R58 ;  /* 0x0000003a3b3a723e */ /* 0x000fe400000000ff */
[----:B------:R-:W-:-:S02]  /*d9b0*/  LOP3.LUT R0, R0, 0xffff, RZ, 0xc0, !PT ;  /* 0x0000ffff00007812 */ /* 0x000fc400078ec0ff */
[----:B------:R-:W-:Y:S02]  /*d9c0*/  LOP3.LUT R3, R3, 0xffff, RZ, 0xc0, !PT ;  /* 0x0000ffff03037812 */ /* 0x000fe400078ec0ff */
[----:B------:R-:W-:Y:S01]  /*d9d0*/  F2FP.F16.F32.PACK_AB R62, R63, R62 ;  /* 0x0000003e3f3e723e */ /* 0x000fe200000000ff */
[----:B------:R-:W-:Y:S01]  /*d9e0*/  IMAD.WIDE.U32 R86, R0, 0x10000, RZ ;  /* 0x0001000000567825 */ /* 0x000fe200078e00ff */
[----:B------:R-:W-:Y:S02]  /*d9f0*/  PRMT R57, R58, 0x7632, R57 ;  /* 0x000076323a397816 */ /* 0x000fe40000000039 */
[----:B------:R-:W-:Y:S01]  /*da00*/  PRMT R59, R62, 0x7632, R59 ;  /* 0x000076323e3b7816 */ /* 0x000fe2000000003b */
[----:B------:R-:W-:Y:S01]  /*da10*/  IMAD.WIDE.U32 R88, R3, 0x10000, RZ ;  /* 0x0001000003587825 */ /* 0x000fe200078e00ff */
[----:B------:R-:W-:Y:S02]  /*da20*/  LOP3.LUT R58, R87, 0xffff, R58, 0xf8, !PT ;  /* 0x0000ffff573a7812 */ /* 0x000fe400078ef83a */
[----:B------:R-:W-:Y:S01]  /*da30*/  LOP3.LUT R56, R86, 0xffff, R56, 0xf8, !PT ;  /* 0x0000ffff56387812 */ /* 0x000fe200078ef838 */
[----:B------:R-:W-:Y:S01]  /*da40*/  IMAD.U32 R57, R57, 0x10000, RZ ;  /* 0x0001000039397824 */ /* 0x000fe200078e00ff */
[----:B------:R-:W-:Y:S01]  /*da50*/  LOP3.LUT R60, R88, 0xffff, R60, 0xf8, !PT ;  /* 0x0000ffff583c7812 */ /* 0x000fe200078ef83c */
[----:B------:R-:W-:Y:S01]  /*da60*/  IMAD.U32 R59, R59, 0x10000, RZ ;  /* 0x000100003b3b7824 */ /* 0x000fe200078e00ff */
[----:B------:R-:W-:-:S02]  /*da70*/  LOP3.LUT R62, R89, 0xffff, R62, 0xf8, !PT ;  /* 0x0000ffff593e7812 */ /* 0x000fc400078ef83e */
[----:B------:R-:W-:Y:S01]  /*da80*/  LOP3.LUT R57, R58, R57, RZ, 0xfc, !PT ;  /* 0x000000393a397212 */ /* 0x000fe200078efcff */
[----:B------:R-:W-:Y:S01]  /*da90*/  IMAD.MOV.U32 R58, RZ, RZ, R60 ;  /* 0x000000ffff3a7224 */ /* 0x000fe200078e003c */
[----:B------:R-:W-:-:S05]  /*daa0*/  LOP3.LUT R59, R62, R59, RZ, 0xfc, !PT ;  /* 0x0000003b3e3b7212 */ /* 0x000fca00078efcff */
[----:B------:R1:W-:Y:S02]  /*dab0*/  STG.E.128 desc[UR38][R20.64], R56 ;  /* 0x0000003814007986 */ /* 0x0003e4000c101d26 */
.L_x_211:
[----:B------:R-:W-:Y:S05]  /*dac0*/  BSYNC.RECONVERGENT B0 ;  /* 0x0000000000007941 */ /* 0x000fea0003800200 */
.L_x_210:
[----:B------:R-:W-:Y:S01]  /*dad0*/  LOP3.LUT P0, RZ, R78, 0x2, RZ, 0xc0, !PT ;  /* 0x000000024eff7812 */ /* 0x000fe2000780c0ff */
[----:B------:R-:W-:-:S12]  /*dae0*/  BSSY.RECONVERGENT B0, `(.L_x_212) ;  /* 0x0000019000007945 */ /* 0x000fd80003800200 */
[----:B------:R-:W-:Y:S05]  /*daf0*/  @P0 BRA `(.L_x_213) ;  /* 0x00000000005c0947 */ /* 0x000fea0003800000 */
[----:B------:R-:W-:Y:S02]  /*db00*/  F2FP.F16.F32.PACK_AB R64, R65, R64 ;  /* 0x000000404140723e */ /* 0x000fe400000000ff */
[----:B------:R-:W-:Y:S02]  /*db10*/  F2FP.F16.F32.PACK_AB R68, R69, R68 ;  /* 0x000000444544723e */ /* 0x000fe400000000ff */
[----:B------:R-:W-:Y:S02]  /*db20*/  PRMT R0, R64, 0x7632, R0 ;  /* 0x0000763240007816 */ /* 0x000fe40000000000 */
[----:B------:R-:W-:Y:S02]  /*db30*/  F2FP.F16.F32.PACK_AB R66, R67, R66 ;  /* 0x000000424342723e */ /* 0x000fe400000000ff */
[----:B------:R-:W-:Y:S02]  /*db40*/  PRMT R3, R68, 0x7632, R3 ;  /* 0x0000763244037816 */ /* 0x000fe40000000003 */
[----:B------:R-:W-:-:S02]  /*db50*/  LOP3.LUT R0, R0, 0xffff, RZ, 0xc0, !PT ;  /* 0x0000ffff00007812 */ /* 0x000fc400078ec0ff */
[----:B------:R-:W-:Y:S02]  /*db60*/  F2FP.F16.F32.PACK_AB R70, R71, R70 ;  /* 0x000000464746723e */ /* 0x000fe400000000ff */
[----:B------:R-:W-:Y:S01]  /*db70*/  LOP3.LUT R3, R3, 0xffff, RZ, 0xc0, !PT ;  /* 0x0000ffff03037812 */ /* 0x000fe200078ec0ff */
[----:B-1----:R-:W-:Y:S01]  /*db80*/  IMAD.WIDE.U32 R58, R0, 0x10000, RZ ;  /* 0x00010000003a7825 */ /* 0x002fe200078e00ff */
        /* <DEDUP_REMOVED lines=9> */
[----:B------:R-:W-:Y:S02]  /*dc20*/  LOP3.LUT R56, R66, R56, RZ, 0xfc, !PT ;  /* 0x0000003842387212 */ /* 0x000fe400078efcff */
[----:B------:R-:W-:-:S03]  /*dc30*/  LOP3.LUT R59, R70, R57, RZ, 0xfc, !PT ;  /* 0x00000039463b7212 */ /* 0x000fc600078efcff */
[----:B------:R-:W-:Y:S02]  /*dc40*/  IMAD.MOV.U32 R57, RZ, RZ, R56 ;  /* 0x000000ffff397224 */ /* 0x000fe400078e0038 */
[----:B------:R-:W-:-:S05]  /*dc50*/  IMAD.MOV.U32 R56, RZ, RZ, R64 ;  /* 0x000000ffff387224 */ /* 0x000fca00078e0040 */
[----:B------:R2:W-:Y:S02]  /*dc60*/  STG.E.128 desc[UR38][R20.64+0x10], R56 ;  /* 0x0000103814007986 */ /* 0x0005e4000c101d26 */
.L_x_213:
[----:B------:R-:W-:Y:S05]  /*dc70*/  BSYNC.RECONVERGENT B0 ;  /* 0x0000000000007941 */ /* 0x000fea0003800200 */
.L_x_212:
[----:B------:R-:W-:Y:S01]  /*dc80*/  LOP3.LUT P0, RZ, R78, 0x1, RZ, 0xc0, !PT ;  /* 0x000000014eff7812 */ /* 0x000fe2000780c0ff */
[----:B------:R-:W-:-:S12]  /*dc90*/  BSSY.RECONVERGENT B0, `(.L_x_214) ;  /* 0x0000018000007945 */ /* 0x000fd80003800200 */
[----:B------:R-:W-:Y:S05]  /*dca0*/  @P0 BRA `(.L_x_215) ;  /* 0x0000000000580947 */ /* 0x000fea0003800000 */
        /* <DEDUP_REMOVED lines=8> */
[----:B-12---:R-:W-:Y:S01]  /*dd30*/  IMAD.WIDE.U32 R56, R0, 0x10000, RZ ;  /* 0x0001000000387825 */ /* 0x006fe200078e00ff */
        /* <DEDUP_REMOVED lines=13> */
.L_x_215:
[----:B------:R-:W-:Y:S05]  /*de10*/  BSYNC.RECONVERGENT B0 ;  /* 0x0000000000007941 */ /* 0x000fea0003800200 */
.L_x_214:
[----:B------:R-:W-:Y:S04]  /*de20*/  BSSY.RECONVERGENT B0, `(.L_x_216) ;  /* 0x0000019000007945 */ /* 0x000fe80003800200 */
        /* <DEDUP_REMOVED lines=9> */
[----:B---3--:R-:W-:Y:S01]  /*dec0*/  IMAD.WIDE.U32 R42, R0, 0x10000, RZ ;  /* 0x00010000002a7825 */ /* 0x008fe200078e00ff */
        /* <DEDUP_REMOVED lines=14> */
.L_x_217:
[----:B------:R-:W-:Y:S05]  /*dfb0*/  BSYNC.RECONVERGENT B0 ;  /* 0x0000000000007941 */ /* 0x000fea0003800200 */
.L_x_216:
[----:B------:R-:W-:Y:S04]  /*dfc0*/  BSSY.RECONVERGENT B0, `(.L_x_218) ;  /* 0x0000018000007945 */ /* 0x000fe80003800200 */
        /* <DEDUP_REMOVED lines=9> */
[----:B---34-:R-:W-:Y:S01]  /*e060*/  IMAD.WIDE.U32 R40, R0, 0x10000, RZ ;  /* 0x0001000000287825 */ /* 0x018fe200078e00ff */
        /* <DEDUP_REMOVED lines=13> */
.L_x_219:
[----:B------:R-:W-:Y:S05]  /*e140*/  BSYNC.RECONVERGENT B0 ;  /* 0x0000000000007941 */ /* 0x000fea0003800200 */
.L_x_218:
        /* <DEDUP_REMOVED lines=25> */
.L_x_221:
[----:B------:R-:W-:Y:S05]  /*e2e0*/  BSYNC.RECONVERGENT B0 ;  /* 0x0000000000007941 */ /* 0x000fea0003800200 */
.L_x_220:
        /* <DEDUP_REMOVED lines=24> */
.L_x_223:
[----:B------:R-:W-:Y:S05]  /*e470*/  BSYNC.RECONVERGENT B0 ;  /* 0x0000000000007941 */ /* 0x000fea0003800200 */
.L_x_222:
        /* <DEDUP_REMOVED lines=25> */
.L_x_225:
[----:B------:R-:W-:Y:S05]  /*e610*/  BSYNC.RECONVERGENT B0 ;  /* 0x0000000000007941 */ /* 0x000fea0003800200 */
.L_x_224:
[----:B------:R-:W-:Y:S01]  /*e620*/  NOP ;  /* 0x0000000000007918 */ /* 0x000fe20000000000 */
[----:B------:R-:W-:Y:S05]  /*e630*/  BRA.U !UP0, `(.L_x_226) ;  /* 0x0000000108087547 */ /* 0x000fea000b800000 */
[----:B------:R-:W-:Y:S05]  /*e640*/  BPT.TRAP 0x1 ;  /* 0x000000040000795c */ /* 0x000fea0000300000 */
[----:B------:R-:W-:Y:S05]  /*e650*/  BPT.TRAP 0x1 ;  /* 0x000000040000795c */ /* 0x000fea0000300000 */
.L_x_226:
[----:B------:R-:W-:-:S04]  /*e660*/  UIADD3 UR4, UPT, UPT, UR36, 0x388b0, URZ ;  /* 0x000388b024047890 */ /* 0x000fc8000fffe0ff */
[----:B------:R-:W-:-:S09]  /*e670*/  UPRMT UR4, UR37, 0x654, UR4 ;  /* 0x0000065425047896 */ /* 0x000fd20008000004 */
[----:B------:R-:W-:Y:S01]  /*e680*/  SYNCS.ARRIVE.TRANS64.RED.A1T0 RZ, [UR4], RZ ;  /* 0x000000ffffff79a7 */ /* 0x000fe20008100404 */
[----:B------:R-:W-:Y:S05]  /*e690*/  BRA.U !UP0, `(.L_x_227) ;  /* 0x0000000108047547 */ /* 0x000fea000b800000 */
[----:B------:R-:W-:Y:S05]  /*e6a0*/  BPT.TRAP 0x1 ;  /* 0x000000040000795c */ /* 0x000fea0000300000 */
.L_x_227:
[----:B------:R-:W-:Y:S02]  /*e6b0*/  SHF.L.U32 R3, RZ, 0x1f, RZ ;  /* 0x0000001fff037819 */ /* 0x000fe400000006ff */
[----:B------:R-:W-:Y:S02]  /*e6c0*/  SHF.R.U32.HI R0, RZ, 0x15, R84 ;  /* 0x00000015ff007819 */ /* 0x000fe40000011654 */
[----:B------:R-:W5:Y:S02]  /*e6d0*/  SYNCS.PHASECHK.TRANS64.TRYWAIT P1, [UR36+0x388a8], R3 ;  /* 0x0388a803ff0075a7 */ /* 0x000f640008021124 */
[----:B------:R-:W-:Y:S01]  /*e6e0*/  ISETP.NE.AND P0, PT, R83, R0, PT ;  /* 0x000000005300720c */ /* 0x000fe20003f05270 */
[----:B-----5:R-:W-:-:S12]  /*e6f0*/  @!P1 BRA `(.L_x_228) ;  /* 0x0000002800389947 */ /* 0x020fd80003800000 */
.L_x_311:
[----:B------:R-:W-:Y:S05]  /*e700*/  @!P0 BRA `(.L_x_229) ;  /* 0x0000000000408947 */ /* 0x000fea0003800000 */
[----:B------:R-:W-:Y:S01]  /*e710*/  MOV R14, 0x0 ;  /* 0x00000000000e7802 */ /* 0x000fe20000000f00 */
[----:B------:R-:W3:Y:S01]  /*e720*/  LDCU.64 UR8, c[0x4][0x80] ;  /* 0x01001000ff0877ac */ /* 0x000ee20008000a00 */
[----:B------:R-:W-:Y:S02]  /*e730*/  HFMA2 R12, -RZ, RZ, 0, 5.9604644775390625e-08 ;  /* 0x00000001ff0c7431 */ /* 0x000fe400000001ff */
[----:B------:R-:W-:Y:S01]  /*e740*/  IMAD.MOV.U32 R8, RZ, RZ, 0x192 ;  /* 0x00000192ff087424 */ /* 0x000fe200078e00ff */
[----:B------:R-:W5:Y:S01]  /*e750*/  LDCU.64 UR6, c[0x4][0x88] ;  /* 0x01001100ff0677ac */ /* 0x000f620008000a00 */
[----:B------:R-:W1:Y:S01]  /*e760*/  LDC.64 R14, c[0x4][R14] ;  /* 0x010000000e0e7b82 */ /* 0x000e620000000a00 */
[----:B------:R-:W-:Y:S01]  /*e770*/  IMAD.MOV.U32 R13, RZ, RZ, RZ ;  /* 0x000000ffff0d7224 */ /* 0x000fe200078e00ff */
[----:B------:R-:W2:Y:S01]  /*e780*/  LDCU.64 UR4, c[0x4][0x8] ;  /* 0x01000100ff0477ac */ /* 0x000ea20008000a00 */
[----:B---3--:R-:W-:Y:S01]  /*e790*/  IMAD.U32 R4, RZ, RZ, UR8 ;  /* 0x00000008ff047e24 */ /* 0x008fe2000f8e00ff */
[----:B------:R-:W-:Y:S01]  /*e7a0*/  MOV R5, UR9 ;  /* 0x0000000900057c02 */ /* 0x000fe20008000f00 */
[----:B-----5:R-:W-:Y:S01]  /*e7b0*/  IMAD.U32 R6, RZ, RZ, UR6 ;  /* 0x00000006ff067e24 */ /* 0x020fe2000f8e00ff */
[----:B------:R-:W-:Y:S01]  /*e7c0*/  MOV R7, UR7 ;  /* 0x0000000700077c02 */ /* 0x000fe20008000f00 */
[----:B--2---:R-:W-:Y:S01]  /*e7d0*/  IMAD.U32 R10, RZ, RZ, UR4 ;  /* 0x00000004ff0a7e24 */ /* 0x004fe2000f8e00ff */
[----:B------:R-:W-:-:S02]  /*e7e0*/  MOV R11, UR5 ;  /* 0x00000005000b7c02 */ /* 0x000fc40008000f00 */
[----:B-1--4-:R-:W-:-:S07]  /*e7f0*/  LEPC R20, `(.L_x_229) ;  /* 0x000000001014794e */ /* 0x012fce0000000000 */
[----:B------:R-:W-:Y:S05]  /*e800*/  CALL.ABS.NOINC R14 ;  /* 0x000000000e007343 */ /* 0x000fea0003c00000 */
.L_x_229:
[----:B------:R-:W-:Y:S01]  /*e810*/  VIADD R0, R80, 0xfffffea0 ;  /* 0xfffffea050007836 */ /* 0x000fe20000000000 */
[----:B------:R-:W-:Y:S05]  /*e820*/  WARPSYNC.ALL ;  /* 0x0000000000007948 */ /* 0x000fea0003800000 */
[----:B------:R-:W-:Y:S02]  /*e830*/  SHF.R.U32.HI R0, RZ, 0x15, R0 ;  /* 0x00000015ff007819 */ /* 0x000fe40000011600 */
[----:B------:R-:W-:Y:S02]  /*e840*/  R2UR UR4, R84 ;  /* 0x00000000540472ca */ /* 0x000fe400000e0000 */
[----:B------:R-:W-:-:S11]  /*e850*/  ISETP.NE.AND P0, PT, R83, R0, PT ;  /* 0x000000005300720c */ /* 0x000fd60003f05270 */
[----:B-12---:R-:W1:Y:S02]  /*e860*/  LDTM.x16 R56, tmem[UR4] ;  /* 0x00000004003879ee */ /* 0x006e640008240000 */
[----:B-1----:R-:W-:Y:S05]  /*e870*/  @!P0 BRA `(.L_x_230) ;  /* 0x0000000000408947 */ /* 0x002fea0003800000 */
[----:B------:R-:W-:Y:S01]  /*e880*/  MOV R14, 0x0 ;  /* 0x00000000000e7802 */ /* 0x000fe20000000f00 */
[----:B------:R-:W3:Y:S01]  /*e890*/  LDCU.64 UR8, c[0x4][0x80] ;  /* 0x01001000ff0877ac */ /* 0x000ee20008000a00 */
[----:B------:R-:W-:Y:S02]  /*e8a0*/  HFMA2 R12, -RZ, RZ, 0, 5.9604644775390625e-08 ;  /* 0x00000001ff0c7431 */ /* 0x000fe400000001ff */
[----:B------:R-:W-:Y:S01]  /*e8b0*/  IMAD.MOV.U32 R8, RZ, RZ, 0x192 ;  /* 0x00000192ff087424 */ /* 0x000fe200078e00ff */
[----:B------:R-:W1:Y:S01]  /*e8c0*/  LDCU.64 UR6, c[0x4][0x88] ;  /* 0x01001100ff0677ac */ /* 0x000e620008000a00 */
[----:B------:R-:W2:Y:S01]  /*e8d0*/  LDC.64 R14, c[0x4][R14] ;  /* 0x010000000e0e7b82 */ /* 0x000ea20000000a00 */
[----:B------:R-:W-:Y:S01]  /*e8e0*/  IMAD.MOV.U32 R13, RZ, RZ, RZ ;  /* 0x000000ffff0d7224 */ /* 0x000fe200078e00ff */
[----:B------:R-:W5:Y:S01]  /*e8f0*/  LDCU.64 UR4, c[0x4][0x8] ;  /* 0x01000100ff0477ac */ /* 0x000f620008000a00 */
[----:B---3--:R-:W-:Y:S01]  /*e900*/  IMAD.U32 R4, RZ, RZ, UR8 ;  /* 0x00000008ff047e24 */ /* 0x008fe2000f8e00ff */
[----:B------:R-:W-:Y:S01]  /*e910*/  MOV R5, UR9 ;  /* 0x0000000900057c02 */ /* 0x000fe20008000f00 */
[----:B-1----:R-:W-:Y:S01]  /*e920*/  IMAD.U32 R6, RZ, RZ, UR6 ;  /* 0x00000006ff067e24 */ /* 0x002fe2000f8e00ff */
[----:B------:R-:W-:Y:S01]  /*e930*/  MOV R7, UR7 ;  /* 0x0000000700077c02 */ /* 0x000fe20008000f00 */
[----:B-----5:R-:W-:Y:S01]  /*e940*/  IMAD.U32 R10, RZ, RZ, UR4 ;  /* 0x00000004ff0a7e24 */ /* 0x020fe2000f8e00ff */
[----:B------:R-:W-:-:S02]  /*e950*/  MOV R11, UR5 ;  /* 0x00000005000b7c02 */ /* 0x000fc40008000f00 */
[----:B----4-:R-:W-:-:S07]  /*e960*/  LEPC R20, `(.L_x_230) ;  /* 0x000000001014794e */ /* 0x010fce0000000000 */
[----:B--2---:R-:W-:Y:S05]  /*e970*/  CALL.ABS.NOINC R14 ;  /* 0x000000000e007343 */ /* 0x004fea0003c00000 */
.L_x_230:
[C---:B------:R-:W-:Y:S01]  /*e980*/  VIADD R0, R80.reuse, 0xfffffec0 ;  /* 0xfffffec050007836 */ /* 0x040fe20000000000 */
[----:B------:R-:W-:Y:S05]  /*e990*/  WARPSYNC.ALL ;  /* 0x0000000000007948 */ /* 0x000fea0003800000 */
[----:B------:R-:W-:Y:S02]  /*e9a0*/  SHF.R.U32.HI R0, RZ, 0x15, R0 ;  /* 0x00000015ff007819 */ /* 0x000fe40000011600 */
[----:B------:R-:W-:Y:S02]  /*e9b0*/  R2UR UR4, R80 ;  /* 0x00000000500472ca */ /* 0x000fe400000e0000 */
[----:B------:R-:W-:-:S11]  /*e9c0*/  ISETP.NE.AND P0, PT, R83, R0, PT ;  /* 0x000000005300720c */ /* 0x000fd60003f05270 */
[----:B---34-:R-:W1:Y:S02]  /*e9d0*/  LDTM.x16 R40, tmem[UR4+-0x160] ;  /* 0xfffea004002879ee */ /* 0x018e64000824ff00 */
        /* <DEDUP_REMOVED lines=17> */
.L_x_231:
        /* <DEDUP_REMOVED lines=23> */
.L_x_232:
[----:B------:R-:W-:Y:S05]  /*ec60*/  WARPSYNC.ALL ;  /* 0x0000000000007948 */ /* 0x000fea0003800000 */
[----:B------:R-:W1:Y:S01]  /*ec70*/  LDCU UR8, c[0x0][0x388] ;  /* 0x00007100ff0877ac */ /* 0x000e620008000800 */
[----:B------:R-:W-:Y:S01]  /*ec80*/  R2UR UR4, R80 ;  /* 0x00000000500472ca */ /* 0x000fe200000e0000 */
[----:B------:R-:W-:Y:S01]  /*ec90*/  BSSY.RECONVERGENT B0, `(.L_x_233) ;  /* 0x0000049000007945 */ /* 0x000fe20003800200 */
[----:B------:R-:W-:Y:S01]  /*eca0*/  IADD3 R81, P1, P0, R81, R82, R23 ;  /* 0x0000005251517210 */ /* 0x000fe2000783e017 */
[----:B------:R-:W2:Y:S01]  /*ecb0*/  LDCU UR5, c[0x0][0x384] ;  /* 0x00007080ff0577ac */ /* 0x000ea20008000800 */
[----:B------:R-:W-:-:S02]  /*ecc0*/  LOP3.LUT R78, R78, 0xfffffffd, RZ, 0xc0, !PT ;  /* 0xfffffffd4e4e7812 */ /* 0x000fc400078ec0ff */
[----:B------:R-:W-:Y:S01]  /*ecd0*/  IADD3.X R2, PT, PT, RZ, R2, RZ, P1, P0 ;  /* 0x00000002ff027210 */ /* 0x000fe20000fe04ff */
[----:B------:R-:W3:Y:S06]  /*ece0*/  LDCU.64 UR6, c[0x0][0x980] ;  /* 0x00013000ff0677ac */ /* 0x000eec0008000a00 */
[----:B------:R-:W4:Y:S01]  /*ecf0*/  LDTM.x16 R4, tmem[UR4+-0x120] ;  /* 0xfffee004000479ee */ /* 0x000f22000824ff00 */
[----:B------:R-:W4:Y:S01]  /*ed00*/  LDCU UR4, c[0x0][0x448] ;  /* 0x00008900ff0477ac */ /* 0x000f220008000800 */
[----:B-1----:R-:W-:Y:S02]  /*ed10*/  ISETP.GE.AND P6, PT, R23, UR8, PT ;  /* 0x0000000817007c0c */ /* 0x002fe4000bfc6270 */
[----:B------:R-:W-:-:S02]  /*ed20*/  ISETP.GE.AND P5, PT, R79, UR8, PT ;  /* 0x000000084f007c0c */ /* 0x000fc4000bfa6270 */
[C---:B--2---:R-:W-:Y:S02]  /*ed30*/  ISETP.GE.U32.OR P6, PT, R22.reuse, UR5, P6 ;  /* 0x0000000516007c0c */ /* 0x044fe4000b7c6470 */
[----:B------:R-:W-:Y:S02]  /*ed40*/  ISETP.GE.U32.OR P5, PT, R22, UR5, P5 ;  /* 0x0000000516007c0c */ /* 0x000fe4000afa6470 */
[----:B---3--:R-:W-:Y:S02]  /*ed50*/  LEA R20, P0, R81, UR6, 0x1 ;  /* 0x0000000651147c11 */ /* 0x008fe4000f8008ff */
[----:B------:R-:W-:Y:S02]  /*ed60*/  ISETP.GE.AND P4, PT, R77, UR8, PT ;  /* 0x000000084d007c0c */ /* 0x000fe4000bf86270 */
[----:B------:R-:W-:Y:S02]  /*ed70*/  ISETP.GE.AND P2, PT, R75, UR8, PT ;  /* 0x000000084b007c0c */ /* 0x000fe4000bf46270 */
[----:B------:R-:W-:-:S02]  /*ed80*/  LEA.HI.X R21, R81, UR7, R2, 0x1, P0 ;  /* 0x0000000751157c11 */ /* 0x000fc400080f0c02 */
[----:B------:R-:W-:Y:S02]  /*ed90*/  ISETP.GE.AND P0, PT, R73, UR8, PT ;  /* 0x0000000849007c0c */ /* 0x000fe4000bf06270 */
[----:B------:R-:W-:Y:S02]  /*eda0*/  @P6 LOP3.LUT R78, R78, 0x2, RZ, 0xfc, !PT ;  /* 0x000000024e4e6812 */ /* 0x000fe400078efcff */
[----:B------:R-:W-:Y:S01]  /*edb0*/  ISETP.GE.U32.OR P6, PT, R22, UR5, P4 ;  /* 0x0000000516007c0c */ /* 0x000fe2000a7c6470 */
[----:B----4-:R-:W-:Y:S01]  /*edc0*/  FMUL R23, R15, UR4 ;  /* 0x000000040f177c20 */ /* 0x010fe20008400000 */
[----:B------:R-:W-:Y:S01]  /*edd0*/  LOP3.LUT R78, R78, 0xfffffffe, RZ, 0xc0, !PT ;  /* 0xfffffffe4e4e7812 */ /* 0x000fe200078ec0ff */
[----:B------:R-:W-:Y:S01]  /*ede0*/  FMUL R16, R16, UR4 ;  /* 0x0000000410107c20 */ /* 0x000fe20008400000 */
[----:B------:R-:W-:Y:S01]  /*edf0*/  ISETP.GE.AND P3, PT, R76, UR8, PT ;  /* 0x000000084c007c0c */ /* 0x000fe2000bf66270 */
[----:B------:R-:W-:Y:S01]  /*ee00*/  FMUL R17, R17, UR4 ;  /* 0x0000000411117c20 */ /* 0x000fe20008400000 */
[----:B------:R-:W-:Y:S01]  /*ee10*/  ISETP.GE.U32.OR P4, PT, R22, UR5, P2 ;  /* 0x0000000516007c0c */ /* 0x000fe20009786470 */
[----:B------:R-:W-:Y:S01]  /*ee20*/  FMUL R18, R18, UR4 ;  /* 0x0000000412127c20 */ /* 0x000fe20008400000 */
[----:B------:R-:W-:Y:S01]  /*ee30*/  ISETP.GE.AND P1, PT, R74, UR8, PT ;  /* 0x000000084a007c0c */ /* 0x000fe2000bf26270 */
[----:B------:R-:W-:Y:S01]  /*ee40*/  FMUL R19, R19, UR4 ;  /* 0x0000000413137c20 */ /* 0x000fe20008400000 */
[----:B------:R-:W-:Y:S01]  /*ee50*/  ISETP.GE.U32.OR P2, PT, R22, UR5, P0 ;  /* 0x0000000516007c0c */ /* 0x000fe20008746470 */
[----:B------:R-:W-:Y:S01]  /*ee60*/  FMUL R73, R13, UR4 ;  /* 0x000000040d497c20 */ /* 0x000fe20008400000 */
[----:B------:R-:W-:Y:S01]  /*ee70*/  ISETP.GE.AND P0, PT, R72, UR8, PT ;  /* 0x0000000848007c0c */ /* 0x000fe2000bf06270 */
[----:B------:R-:W-:Y:S01]  /*ee80*/  FMUL R72, R12, UR4 ;  /* 0x000000040c487c20 */ /* 0x000fe20008400000 */
[----:B------:R-:W-:-:S02]  /*ee90*/  @P5 LOP3.LUT R78, R78, 0x1, RZ, 0xfc, !PT ;  /* 0x000000014e4e5812 */ /* 0x000fc400078efcff */
[C---:B------:R-:W-:Y:S02]  /*eea0*/  ISETP.GE.U32.OR P5, PT, R22.reuse, UR5, P3 ;  /* 0x0000000516007c0c */ /* 0x040fe40009fa6470 */
[C---:B------:R-:W-:Y:S02]  /*eeb0*/  ISETP.GE.U32.OR P3, PT, R22.reuse, UR5, P1 ;  /* 0x0000000516007c0c */ /* 0x040fe40008f66470 */
[----:B------:R-:W-:Y:S01]  /*eec0*/  ISETP.GE.U32.OR P1, PT, R22, UR5, P0 ;  /* 0x0000000516007c0c */ /* 0x000fe20008726470 */
[----:B------:R-:W-:Y:S01]  /*eed0*/  FMUL R22, R14, UR4 ;  /* 0x000000040e167c20 */ /* 0x000fe20008400000 */
[----:B------:R-:W-:-:S13]  /*eee0*/  LOP3.LUT P0, RZ, R78, 0x2, RZ, 0xc0, !PT ;  /* 0x000000024eff7812 */ /* 0x000fda000780c0ff */
[----:B------:R-:W-:Y:S05]  /*eef0*/  @P0 BRA `(.L_x_234) ;  /* 0x0000000000880947 */ /* 0x000fea0003800000 */
[----:B------:R-:W-:Y:S01]  /*ef00*/  FMUL R2, R56, UR4 ;  /* 0x0000000438027c20 */ /* 0x000fe20008400000 */
[----:B------:R-:W-:Y:S01]  /*ef10*/  FMUL R57, R57, UR4 ;  /* 0x0000000439397c20 */ /* 0x000fe20008400000 */
[----:B------:R-:W-:Y:S01]  /*ef20*/  FMUL R0, R60, UR4 ;  /* 0x000000043c007c20 */ /* 0x000fe20008400000 */
[----:B------:R-:W-:Y:S01]  /*ef30*/  FMUL R61, R61, UR4 ;  /* 0x000000043d3d7c20 */ /* 0x000fe20008400000 */
[----:B------:R-:W-:Y:S01]  /*ef40*/  FMUL R3, R58, UR4 ;  /* 0x000000043a037c20 */ /* 0x000fe20008400000 */
[----:B------:R-:W-:Y:S01]  /*ef50*/  FMUL R59, R59, UR4 ;  /* 0x000000043b3b7c20 */ /* 0x000fe20008400000 */
[----:B------:R-:W-:Y:S01]  /*ef60*/  F2FP.F16.F32.PACK_AB R2, R57, R2 ;  /* 0x000000023902723e */ /* 0x000fe200000000ff */
[----:B------:R-:W-:Y:S01]  /*ef70*/  FMUL R62, R62, UR4 ;  /* 0x000000043e3e7c20 */ /* 0x000fe20008400000 */
[----:B------:R-:W-:Y:S01]  /*ef80*/  F2FP.F16.F32.PACK_AB R0, R61, R0 ;  /* 0x000000003d00723e */ /* 0x000fe200000000ff */
[----:B------:R-:W-:Y:S01]  /*ef90*/  FMUL R63, R63, UR4 ;  /* 0x000000043f3f7c20 */ /* 0x000fe20008400000 */
[----:B------:R-:W-:-:S02]  /*efa0*/  PRMT R12, R2, 0x7632, R12 ;  /* 0x00007632020c7816 */ /* 0x000fc4000000000c */
[----:B------:R-:W-:Y:S02]  /*efb0*/  PRMT R14, R0, 0x7632, R14 ;  /* 0x00007632000e7816 */ /* 0x000fe4000000000e */
[----:B------:R-:W-:Y:S02]  /*efc0*/  PRMT R13, R2, 0x7610, R13 ;  /* 0x00007610020d7816 */ /* 0x000fe4000000000d */
[----:B------:R-:W-:Y:S02]  /*efd0*/  F2FP.F16.F32.PACK_AB R3, R59, R3 ;  /* 0x000000033b03723e */ /* 0x000fe400000000ff */
[----:B------:R-:W-:Y:S02]  /*efe0*/  F2FP.F16.F32.PACK_AB R2, R63, R62 ;  /* 0x0000003e3f02723e */ /* 0x000fe400000000ff */
[----:B------:R-:W-:Y:S02]  /*eff0*/  LOP3.LUT R12, R12, 0xffff, RZ, 0xc0, !PT ;  /* 0x0000ffff0c0c7812 */ /* 0x000fe400078ec0ff */
[----:B------:R-:W-:-:S02]  /*f000*/  LOP3.LUT R14, R14, 0xffff, RZ, 0xc0, !PT ;  /* 0x0000ffff0e0e7812 */ /* 0x000fc400078ec0ff */
[----:B------:R-:W-:Y:S01]  /*f010*/  PRMT R15, R3, 0x7632, R15 ;  /* 0x00007632030f7816 */ /* 0x000fe2000000000f */
[----:B------:R-:W-:Y:S01]  /*f020*/  IMAD.WIDE.U32 R58, R12, 0x10000, RZ ;  /* 0x000100000c3a7825 */ /* 0x000fe200078e00ff */
[----:B------:R-:W-:-:S03]  /*f030*/  PRMT R56, R2, 0x7632, R56 ;  /* 0x0000763202387816 */ /* 0x000fc60000000038 */
[----:B------:R-:W-:Y:S01]  /*f040*/  IMAD.WIDE.U32 R60, R14, 0x10000, RZ ;  /* 0x000100000e3c7825 */ /* 0x000fe200078e00ff */
[----:B------:R-:W-:Y:S02]  /*f050*/  LOP3.LUT R3, R59, 0xffff, R3, 0xf8, !PT ;  /* 0x0000ffff3b037812 */ /* 0x000fe400078ef803 */
[----:B------:R-:W-:Y:S01]  /*f060*/  LOP3.LUT R13, R58, 0xffff, R13, 0xf8, !PT ;  /* 0x0000ffff3a0d7812 */ /* 0x000fe200078ef80d */
[----:B------:R-:W-:Y:S01]  /*f070*/  IMAD.U32 R15, R15, 0x10000, RZ ;  /* 0x000100000f0f7824 */ /* 0x000fe200078e00ff */
[----:B------:R-:W-:Y:S01]  /*f080*/  LOP3.LUT R2, R61, 0xffff, R2, 0xf8, !PT ;  /* 0x0000ffff3d027812 */ /* 0x000fe200078ef802 */
[----:B------:R-:W-:Y:S01]  /*f090*/  IMAD.U32 R56, R56, 0x10000, RZ ;  /* 0x0001000038387824 */ /* 0x000fe200078e00ff */
[----:B------:R-:W-:Y:S01]  /*f0a0*/  LOP3.LUT R0, R60, 0xffff, R0, 0xf8, !PT ;  /* 0x0000ffff3c007812 */ /* 0x000fe200078ef800 */
[----:B------:R-:W-:Y:S01]  /*f0b0*/  IMAD.MOV.U32 R12, RZ, RZ, R13 ;  /* 0x000000ffff0c7224 */ /* 0x000fe200078e000d */
[----:B------:R-:W-:Y:S02]  /*f0c0*/  LOP3.LUT R3, R3, R15, RZ, 0xfc, !PT ;  /* 0x0000000f03037212 */ /* 0x000fe400078efcff */
[----:B------:R-:W-:Y:S01]  /*f0d0*/  LOP3.LUT R2, R2, R56, RZ, 0xfc, !PT ;  /* 0x0000003802027212 */ /* 0x000fe200078efcff */
[----:B------:R-:W-:-:S02]  /*f0e0*/  IMAD.MOV.U32 R14, RZ, RZ, R0 ;  /* 0x000000ffff0e7224 */ /* 0x000fc400078e0000 */
[----:B------:R-:W-:Y:S02]  /*f0f0*/  IMAD.MOV.U32 R13, RZ, RZ, R3 ;  /* 0x000000ffff0d7224 */ /* 0x000fe400078e0003 */
[----:B------:R-:W-:-:S05]  /*f100*/  IMAD.MOV.U32 R15, RZ, RZ, R2 ;  /* 0x000000ffff0f7224 */ /* 0x000fca00078e0002 */
[----:B------:R1:W-:Y:S02]  /*f110*/  STG.E.128 desc[UR38][R20.64], R12 ;  /* 0x0000000c14007986 */ /* 0x0003e4000c101d26 */
.L_x_234:
[----:B------:R-:W-:Y:S05]  /*f120*/  BSYNC.RECONVERGENT B0 ;  /* 0x0000000000007941 */ /* 0x000fea0003800200 */
.L_x_233:
[----:B------:R-:W-:Y:S01]  /*f130*/  LOP3.LUT P0, RZ, R78, 0x1, RZ, 0xc0, !PT ;  /* 0x000000014eff7812 */ /* 0x000fe2000780c0ff */
[----:B------:R-:W-:-:S12]  /*f140*/  BSSY.RECONVERGENT B0, `(.L_x_235) ;  /* 0x0000024000007945 */ /* 0x000fd80003800200 */
        /* <DEDUP_REMOVED lines=11> */
[----:B-1----:R-:W-:-:S02]  /*f200*/  PRMT R12, R0, 0x7632, R12 ;  /* 0x00007632000c7816 */ /* 0x002fc4000000000c */
        /* <DEDUP_REMOVED lines=23> */
.L_x_236:
[----:B------:R-:W-:Y:S05]  /*f380*/  BSYNC.RECONVERGENT B0 ;  /* 0x0000000000007941 */ /* 0x000fea0003800200 */
.L_x_235:
[----:B------:R-:W-:Y:S04]  /*f390*/  BSSY.RECONVERGENT B0, `(.L_x_237) ;  /* 0x0000024000007945 */ /* 0x000fe80003800200 */
        /* <DEDUP_REMOVED lines=11> */
[----:B-12---:R-:W-:-:S02]  /*f450*/  PRMT R12, R2, 0x7632, R12 ;  /* 0x00007632020c7816 */ /* 0x006fc4000000000c */
        /* <DEDUP_REMOVED lines=23> */
.L_x_238:
[----:B------:R-:W-:Y:S05]  /*f5d0*/  BSYNC.RECONVERGENT B0 ;  /* 0x0000000000007941 */ /* 0x000fea0003800200 */
.L_x_237:
        /* <DEDUP_REMOVED lines=12> */
[----:B-123--:R-:W-:-:S02]  /*f6a0*/  PRMT R12, R0, 0x7632, R12 ;  /* 0x00007632000c7816 */ /* 0x00efc4000000000c */
        /* <DEDUP_REMOVED lines=23> */
.L_x_240:
[----:B------:R-:W-:Y:S05]  /*f820*/  BSYNC.RECONVERGENT B0 ;  /* 0x0000000000007941 */ /* 0x000fea0003800200 */
.L_x_239:
        /* <DEDUP_REMOVED lines=12> */
[----:B-1234-:R-:W-:-:S02]  /*f8f0*/  PRMT R12, R2, 0x7632, R12 ;  /* 0x00007632020c7816 */ /* 0x01efc4000000000c */
        /* <DEDUP_REMOVED lines=23> */
.L_x_242:
[----:B------:R-:W-:Y:S05]  /*fa70*/  BSYNC.RECONVERGENT B0 ;  /* 0x0000000000007941 */ /* 0x000fea0003800200 */
.L_x_241:
        /* <DEDUP_REMOVED lines=36> */
.L_x_244:
[----:B------:R-:W-:Y:S05]  /*fcc0*/  BSYNC.RECONVERGENT B0 ;  /* 0x0000000000007941 */ /* 0x000fea0003800200 */
.L_x_243:
        /* <DEDUP_REMOVED lines=22> */
[----:B-1234-:R-:W-:Y:S01]  /*fe30*/  IMAD.WIDE.U32 R12, R6, 0x10000, RZ ;  /* 0x00010000060c7825 */ /* 0x01efe200078e00ff */
        /* <DEDUP_REMOVED lines=13> */
.L_x_246:
[----:B------:R-:W-:Y:S05]  /*ff10*/  BSYNC.RECONVERGENT B0 ;  /* 0x0000000000007941 */ /* 0x000fea0003800200 */
.L_x_245:
        /* <DEDUP_REMOVED lines=21> */
[----:B------:R-:W-:Y:S01]  /*10070*/  LOP3.LUT R7, R18, R4, RZ, 0xfc, !PT ;  /* 0x0000000412077212 */ /* 0x000fe200078efcff */
[----:B------:R-:W-:Y:S02]  /*10080*/  IMAD.MOV.U32 R4, RZ, RZ, R5 ;  /* 0x000000ffff047224 */ /* 0x000fe400078e0005 */
[----:B------:R-:W-:-:S05]  /*10090*/  IMAD.MOV.U32 R5, RZ, RZ, R3 ;  /* 0x000000ffff057224 */ /* 0x000fca00078e0003 */
[----:B------:R1:W-:Y:S02]  /*100a0*/  STG.E.128 desc[UR38][R20.64+0xd0], R4 ;  /* 0x0000d00414007986 */ /* 0x0003e4000c101d26 */
.L_x_248:
[----:B------:R-:W-:Y:S05]  /*100b0*/  BSYNC.RECONVERGENT B0 ;  /* 0x0000000000007941 */ /* 0x000fea0003800200 */
.L_x_247:
[----:B------:R-:W-:Y:S01]  /*100c0*/  UISETP.NE.AND UP0, UPT, UR46, 0x3, UPT ;  /* 0x000000032e00788c */ /* 0x000fe2000bf05270 */
[----:B------:R-:W-:-:S08]  /*100d0*/  NOP ;  /* 0x0000000000007918 */ /* 0x000fd00000000000 */
[----:B------:R-:W-:Y:S05]  /*100e0*/  BRA.U !UP0, `(.L_x_249) ;  /* 0x0000000108087547 */ /* 0x000fea000b800000 */
[----:B------:R-:W-:Y:S05]  /*100f0*/  BPT.TRAP 0x1 ;  /* 0x000000040000795c */ /* 0x000fea0000300000 */
[----:B------:R-:W-:Y:S05]  /*10100*/  BPT.TRAP 0x1 ;  /* 0x000000040000795c */ /* 0x000fea0000300000 */
.L_x_249:
[----:B------:R-:W-:Y:S02]  /*10110*/  UIADD3 UR4, UPT, UPT, UR36, 0x388b8, URZ ;  /* 0x000388b824047890 */ /* 0x000fe4000fffe0ff */
[----:B------:R-:W-:Y:S02]  /*10120*/  ULOP3.LUT UP0, URZ, UR40, 0x7, URZ, 0xc0, !UPT ;  /* 0x0000000728ff7892 */ /* 0x000fe4000f80c0ff */
[----:B------:R-:W-:-:S09]  /*10130*/  UPRMT UR4, UR37, 0x654, UR4 ;  /* 0x0000065425047896 */ /* 0x000fd20008000004 */
[----:B------:R-:W-:Y:S01]  /*10140*/  SYNCS.ARRIVE.TRANS64.RED.A1T0 RZ, [UR4], RZ ;  /* 0x000000ffffff79a7 */ /* 0x000fe20008100404 */
[----:B------:R-:W-:Y:S01]  /*10150*/  BAR.SYNC.DEFER_BLOCKING 0x1, 0x100 ;  /* 0x0044000000007b1d */ /* 0x000fe20000010000 */
[----:B------:R-:W-:-:S13]  /*10160*/  PLOP3.LUT P0, PT, PT, PT, UP0, 0x80, 0x8 ;  /* 0x000000000008781c */ /* 0x000fda0003f0f008 */
[----:B------:R-:W-:Y:S05]  /*10170*/  @P0 EXIT ;  /* 0x000000000000094d */ /* 0x000fea0003800000 */
[----:B------:R-:W5:Y:S01]  /*10180*/  S2UR UR5, SR_CgaCtaId ;  /* 0x00000000000579c3 */ /* 0x000f620000008800 */
[----:B------:R-:W-:Y:S01]  /*10190*/  UMOV UR4, 0x400 ;  /* 0x0000040000047882 */ /* 0x000fe20000000000 */
[----:B------:R-:W-:Y:S01]  /*101a0*/  IMAD.MOV.U32 R2, RZ, RZ, 0xffff ;  /* 0x0000ffffff027424 */ /* 0x000fe200078e00ff */
[----:B-----5:R-:W-:-:S09]  /*101b0*/  ULEA UR4, UR5, UR4, 0x18 ;  /* 0x0000000405047291 */ /* 0x020fd2000f8ec0ff */
[----:B------:R-:W5:Y:S01]  /*101c0*/  LDS R3, [UR4+0x388c0] ;  /* 0x0388c004ff037984 */ /* 0x000f620008000800 */
[----:B------:R-:W-:Y:S02]  /*101d0*/  UMOV UR4, 0x40 ;  /* 0x0000004000047882 */ /* 0x000fe40000000000 */
[----:B------:R-:W-:Y:S01]  /*101e0*/  ULEA UR5, UR5, UR4, 0x18 ;  /* 0x0000000405057291 */ /* 0x000fe2000f8ec0ff */
[----:B------:R-:W-:-:S08]  /*101f0*/  NOP ;  /* 0x0000000000007918 */ /* 0x000fd00000000000 */
[----:B------:R-:W1:Y:S01]  /*10200*/  LDS R0, [UR5+0x14] ;  /* 0x00001405ff007984 */ /* 0x000e620008000800 */
[----:B-----5:R-:W-:-:S04]  /*10210*/  LOP3.LUT R3, R3, 0xffff, RZ, 0xc0, !PT ;  /* 0x0000ffff03037812 */ /* 0x020fc800078ec0ff */
[----:B------:R-:W-:-:S04]  /*10220*/  SHF.R.U32.HI R3, RZ, 0x5, R3 ;  /* 0x00000005ff037819 */ /* 0x000fc80000011603 */
[----:B------:R-:W-:-:S04]  /*10230*/  SHF.L.U32 R2, R2, R3, RZ ;  /* 0x0000000302027219 */ /* 0x000fc800000006ff */
[----:B-1----:R-:W-:-:S04]  /*10240*/  LOP3.LUT R0, R0, R2, RZ, 0xc0, !PT ;  /* 0x0000000200007212 */ /* 0x002fc800078ec0ff */
[----:B------:R-:W-:Y:S01]  /*10250*/  ISETP.NE.AND P0, PT, R0, R2, PT ;  /* 0x000000020000720c */ /* 0x000fe20003f05270 */
[----:B------:R-:W-:-:S05]  /*10260*/  IMAD.MOV.U32 R0, RZ, RZ, 0x1 ;  /* 0x00000001ff007424 */ /* 0x000fca00078e00ff */
[----:B------:R-:W-:-:S07]  /*10270*/  SHF.L.U32 R0, R0, R3, RZ ;  /* 0x0000000300007219 */ /* 0x000fce00000006ff */
[----:B------:R-:W-:Y:S05]  /*10280*/  @P0 BRA `(.L_x_250) ;  /* 0x00000000005c0947 */ /* 0x000fea0003800000 */
[----:B------:R-:W1:Y:S02]  /*10290*/  LDS R3, [UR5+0x18] ;  /* 0x00001805ff037984 */ /* 0x000e640008000800 */
[----:B-1----:R-:W-:-:S04]  /*102a0*/  LOP3.LUT R3, R3, R0, RZ, 0xc0, !PT ;  /* 0x0000000003037212 */ /* 0x002fc800078ec0ff */
[----:B------:R-:W-:-:S13]  /*102b0*/  ISETP.NE.AND P0, PT, R3, R0, PT ;  /* 0x000000000300720c */ /* 0x000fda0003f05270 */
[----:B------:R-:W-:Y:S05]  /*102c0*/  @P0 BRA `(.L_x_251) ;  /* 0x0000000000400947 */ /* 0x000fea0003800000 */
[----:B------:R-:W-:Y:S01]  /*102d0*/  R2UR UR4, R2 ;  /* 0x00000000020472ca */ /* 0x000fe200000e0000 */
[----:B------:R-:W1:Y:S01]  /*102e0*/  S2R R3, SR_LANEID ;  /* 0x0000000000037919 */ /* 0x000e620000000000 */
[----:B------:R-:W-:-:S04]  /*102f0*/  LOP3.LUT R0, RZ, R0, RZ, 0x33, !PT ;  /* 0x00000000ff007212 */ /* 0x000fc800078e33ff */
[----:B------:R-:W5:Y:S07]  /*10300*/  REDUX UR7, R0 ;  /* 0x00000000000773c4 */ /* 0x000f6e0000000000 */
[----:B------:R-:W-:-:S03]  /*10310*/  ULOP3.LUT UR6, URZ, UR4, URZ, 0x33, !UPT ;  /* 0x00000004ff067292 */ /* 0x000fc6000f8e33ff */
[----:B------:R-:W-:Y:S02]  /*10320*/  VOTEU.ANY UR4, UPT, PT ;  /* 0x0000000000047886 */ /* 0x000fe400038e0100 */
[----:B------:R-:W-:Y:S01]  /*10330*/  UFLO.U32 UR4, UR4 ;  /* 0x00000004000472bd */ /* 0x000fe200080e0000 */
[----:B------:R-:W-:-:S04]  /*10340*/  IMAD.U32 R2, RZ, RZ, UR6 ;  /* 0x00000006ff027e24 */ /* 0x000fc8000f8e00ff */
[----:B------:R-:W2:Y:S02]  /*10350*/  REDUX UR8, R2 ;  /* 0x00000000020873c4 */ /* 0x000ea40000000000 */
[----:B------:R1:W-:Y:S01]  /*10360*/  UTCATOMSWS.AND URZ, UR6 ;  /* 0x0000000600ff79e3 */ /* 0x0003e20008000000 */
[----:B-----5:R-:W-:Y:S01]  /*10370*/  IMAD.U32 R0, RZ, RZ, UR7 ;  /* 0x00000007ff007e24 */ /* 0x020fe2000f8e00ff */
[----:B-1----:R-:W-:Y:S01]  /*10380*/  ISETP.EQ.U32.AND P0, PT, R3, UR4, PT ;  /* 0x0000000403007c0c */ /* 0x002fe2000bf02070 */
[----:B--2---:R-:W-:-:S12]  /*10390*/  IMAD.U32 R2, RZ, RZ, UR8 ;  /* 0x00000008ff027e24 */ /* 0x004fd8000f8e00ff */
[----:B------:R1:W-:Y:S04]  /*103a0*/  @P0 ATOMS.AND RZ, [UR5+0x14], R2 ;  /* 0x00001402ffff098c */ /* 0x0003e8000a800005 */
[----:B------:R1:W-:Y:S01]  /*103b0*/  @P0 ATOMS.AND RZ, [UR5+0x18], R0 ;  /* 0x00001800ffff098c */ /* 0x0003e2000a800005 */
[----:B------:R-:W-:Y:S05]  /*103c0*/  BRA `(.L_x_252) ;  /* 0x0000000000147947 */ /* 0x000fea0003800000 */
.L_x_251:
[----:B------:R-:W-:Y:S02]  /*103d0*/  MOV R2, 0x103f0 ;  /* 0x000103f000027802 */ /* 0x000fe40000000f00 */
[----:B--234-:R-:W-:Y:S05]  /*103e0*/  CALL.REL.NOINC `($__internal_0_$__cuda_sm10x_tcgen05_guardrail_trap_col_being_dealloced_not_returned_by_alloc) ;  /* 0x0000000c00147944 */ /* 0x01cfea0003c00000 */
[----:B------:R-:W-:Y:S05]  /*103f0*/  BRA `(.L_x_252) ;  /* 0x0000000000087947 */ /* 0x000fea0003800000 */
.L_x_250:
[----:B------:R-:W-:Y:S02]  /*10400*/  MOV R2, 0x10420 ;  /* 0x0001042000027802 */ /* 0x000fe40000000f00 */
[----:B--234-:R-:W-:Y:S05]  /*10410*/  CALL.REL.NOINC `($__internal_2_$__cuda_sm10x_tcgen05_guardrail_trap_unallocated_columns_being_dealloced) ;  /* 0x0000000c00207944 */ /* 0x01cfea0003c00000 */
.L_x_252:
[----:B------:R-:W-:Y:S01]  /*10420*/  NOP ;  /* 0x0000000000007918 */ /* 0x000fe20000000000 */
[----:B------:R-:W-:Y:S05]  /*10430*/  EXIT ;  /* 0x000000000000794d */ /* 0x000fea0003800000 */
.L_x_51:
[----:B------:R-:W-:-:S07]  /*10440*/  MOV R3, UR24 ;  /* 0x0000001800037c02 */ /* 0x000fce0008000f00 */
.L_x_253:
[----:B-1----:R1:W2:Y:S02]  /*10450*/  SYNCS.PHASECHK.TRANS64.TRYWAIT P0, [R3+URZ+0x38810], R0 ;  /* 0x03881000030075a7 */ /* 0x0022a400080011ff */
[----:B--2---:R-:W-:Y:S05]  /*10460*/  @!P0 NANOSLEEP.SYNCS 0x989680 ;  /* 0x009896800000895d */ /* 0x004fea0003900000 */
[----:B------:R-:W2:Y:S02]  /*10470*/  @!P0 SYNCS.PHASECHK.TRANS64 P0, [R3+URZ+0x38810], R0 ;  /* 0x03881000030085a7 */ /* 0x000ea400080010ff */
[----:B--2---:R-:W-:Y:S05]  /*10480*/  @!P0 BRA `(.L_x_253) ;  /* 0xfffffffc00f08947 */ /* 0x004fea000383ffff */
[----:B------:R-:W-:Y:S05]  /*10490*/  BRA `(.L_x_254) ;  /* 0xffffff1c008c7947 */ /* 0x000fea000383ffff */
.L_x_59:
[----:B------:R-:W-:-:S07]  /*104a0*/  MOV R3, UR24 ;  /* 0x0000001800037c02 */ /* 0x000fce0008000f00 */
.L_x_255:
[----:B-1----:R1:W3:Y:S02]  /*104b0*/  SYNCS.PHASECHK.TRANS64.TRYWAIT P0, [R3+URZ+0x38838], R0 ;  /* 0x03883800030075a7 */ /* 0x0022e400080011ff */
[----:B---3--:R-:W-:Y:S05]  /*104c0*/  @!P0 NANOSLEEP.SYNCS 0x989680 ;  /* 0x009896800000895d */ /* 0x008fea0003900000 */
[----:B------:R-:W3:Y:S02]  /*104d0*/  @!P0 SYNCS.PHASECHK.TRANS64 P0, [R3+URZ+0x38838], R0 ;  /* 0x03883800030085a7 */ /* 0x000ee400080010ff */
[----:B---3--:R-:W-:Y:S05]  /*104e0*/  @!P0 BRA `(.L_x_255) ;  /* 0xfffffffc00f08947 */ /* 0x008fea000383ffff */
[----:B------:R-:W-:Y:S05]  /*104f0*/  BRA `(.L_x_256) ;  /* 0xffffff2000647947 */ /* 0x000fea000383ffff */
.L_x_62:
[----:B------:R-:W-:-:S07]  /*10500*/  MOV R4, UR24 ;  /* 0x0000001800047c02 */ /* 0x000fce0008000f00 */
.L_x_257:
[----:B-1----:R1:W2:Y:S02]  /*10510*/  SYNCS.PHASECHK.TRANS64.TRYWAIT P0, [R4+URZ+0x38828], R0 ;  /* 0x03882800040075a7 */ /* 0x0022a400080011ff */
[----:B--2---:R-:W-:Y:S05]  /*10520*/  @!P0 NANOSLEEP.SYNCS 0x989680 ;  /* 0x009896800000895d */ /* 0x004fea0003900000 */
[----:B------:R-:W2:Y:S02]  /*10530*/  @!P0 SYNCS.PHASECHK.TRANS64 P0, [R4+URZ+0x38828], R0 ;  /* 0x03882800040085a7 */ /* 0x000ea400080010ff */
[----:B--2---:R-:W-:Y:S05]  /*10540*/  @!P0 BRA `(.L_x_257) ;  /* 0xfffffffc00f08947 */ /* 0x004fea000383ffff */
[----:B------:R-:W-:Y:S05]  /*10550*/  BRA `(.L_x_258) ;  /* 0xffffff2000f07947 */ /* 0x000fea000383ffff */
.L_x_68:
[----:B------:R-:W-:-:S07]  /*10560*/  MOV R4, UR24 ;  /* 0x0000001800047c02 */ /* 0x000fce0008000f00 */
.L_x_259:
[----:B-1----:R1:W3:Y:S02]  /*10570*/  SYNCS.PHASECHK.TRANS64.TRYWAIT P0, [R4+URZ+0x38848], R0 ;  /* 0x03884800040075a7 */ /* 0x0022e400080011ff */
[----:B---3--:R-:W-:Y:S05]  /*10580*/  @!P0 NANOSLEEP.SYNCS 0x989680 ;  /* 0x009896800000895d */ /* 0x008fea0003900000 */
[----:B------:R-:W3:Y:S02]  /*10590*/  @!P0 SYNCS.PHASECHK.TRANS64 P0, [R4+URZ+0x38848], R0 ;  /* 0x03884800040085a7 */ /* 0x000ee400080010ff */
[----:B---3--:R-:W-:Y:S05]  /*105a0*/  @!P0 BRA `(.L_x_259) ;  /* 0xfffffffc00f08947 */ /* 0x008fea000383ffff */
[----:B------:R-:W-:Y:S05]  /*105b0*/  BRA `(.L_x_260) ;  /* 0xffffff2400b07947 */ /* 0x000fea000383ffff */
.L_x_72:
[----:B------:R-:W-:Y:S07]  /*105c0*/  MOV R0, UR17 ;  /* 0x0000001100007c02 */ /* 0x000fee0008000f00 */
.L_x_261:
[----:B-1----:R1:W4:Y:S02]  /*105d0*/  SYNCS.PHASECHK.TRANS64.TRYWAIT P0, [R0+URZ+0x38810], R5 ;  /* 0x03881005000075a7 */ /* 0x00232400080011ff */
[----:B----4-:R-:W-:Y:S05]  /*105e0*/  @!P0 NANOSLEEP.SYNCS 0x989680 ;  /* 0x009896800000895d */ /* 0x010fea0003900000 */
[----:B------:R-:W4:Y:S02]  /*105f0*/  @!P0 SYNCS.PHASECHK.TRANS64 P0, [R0+URZ+0x38810], R5 ;  /* 0x03881005000085a7 */ /* 0x000f2400080010ff */
[----:B----4-:R-:W-:Y:S05]  /*10600*/  @!P0 BRA `(.L_x_261) ;  /* 0xfffffffc00f08947 */ /* 0x010fea000383ffff */
[----:B------:R-:W-:Y:S05]  /*10610*/  BRA `(.L_x_262) ;  /* 0xffffff2800807947 */ /* 0x000fea000383ffff */
.L_x_78:
[----:B------:R-:W-:Y:S07]  /*10620*/  MOV R0, UR24 ;  /* 0x0000001800007c02 */ /* 0x000fee0008000f00 */
.L_x_263:
[----:B-1----:R1:W4:Y:S02]  /*10630*/  SYNCS.PHASECHK.TRANS64.TRYWAIT P0, [R0+URZ+0x38838], R4 ;  /* 0x03883804000075a7 */ /* 0x00232400080011ff */
[----:B----4-:R-:W-:Y:S05]  /*10640*/  @!P0 NANOSLEEP.SYNCS 0x989680 ;  /* 0x009896800000895d */ /* 0x010fea0003900000 */
[----:B------:R-:W4:Y:S02]  /*10650*/  @!P0 SYNCS.PHASECHK.TRANS64 P0, [R0+URZ+0x38838], R4 ;  /* 0x03883804000085a7 */ /* 0x000f2400080010ff */
[----:B----4-:R-:W-:Y:S05]  /*10660*/  @!P0 BRA `(.L_x_263) ;  /* 0xfffffffc00f08947 */ /* 0x010fea000383ffff */
[----:B------:R-:W-:Y:S05]  /*10670*/  BRA `(.L_x_264) ;  /* 0xffffff2c00007947 */ /* 0x000fea000383ffff */
.L_x_81:
[----:B------:R-:W-:Y:S07]  /*10680*/  MOV R4, UR24 ;  /* 0x0000001800047c02 */ /* 0x000fee0008000f00 */
.L_x_265:
[----:B--2---:R2:W4:Y:S02]  /*10690*/  SYNCS.PHASECHK.TRANS64.TRYWAIT P0, [R4+URZ+0x38828], R6 ;  /* 0x03882806040075a7 */ /* 0x00452400080011ff */
[----:B----4-:R-:W-:Y:S05]  /*106a0*/  @!P0 NANOSLEEP.SYNCS 0x989680 ;  /* 0x009896800000895d */ /* 0x010fea0003900000 */
[----:B------:R-:W4:Y:S02]  /*106b0*/  @!P0 SYNCS.PHASECHK.TRANS64 P0, [R4+URZ+0x38828], R6 ;  /* 0x03882806040085a7 */ /* 0x000f2400080010ff */
[----:B----4-:R-:W-:Y:S05]  /*106c0*/  @!P0 BRA `(.L_x_265) ;  /* 0xfffffffc00f08947 */ /* 0x010fea000383ffff */
[----:B------:R-:W-:Y:S05]  /*106d0*/  BRA `(.L_x_266) ;  /* 0xffffff2c00907947 */ /* 0x000fea000383ffff */
.L_x_86:
[----:B--2---:R-:W-:Y:S07]  /*106e0*/  MOV R4, UR24 ;  /* 0x0000001800047c02 */ /* 0x004fee0008000f00 */
.L_x_267:
[----:B-1----:R1:W2:Y:S02]  /*106f0*/  SYNCS.PHASECHK.TRANS64.TRYWAIT P0, [R4+URZ+0x38848], R5 ;  /* 0x03884805040075a7 */ /* 0x0022a400080011ff */
[----:B--2---:R-:W-:Y:S05]  /*10700*/  @!P0 NANOSLEEP.SYNCS 0x989680 ;  /* 0x009896800000895d */ /* 0x004fea0003900000 */
[----:B------:R-:W2:Y:S02]  /*10710*/  @!P0 SYNCS.PHASECHK.TRANS64 P0, [R4+URZ+0x38848], R5 ;  /* 0x03884805040085a7 */ /* 0x000ea400080010ff */
[----:B--2---:R-:W-:Y:S05]  /*10720*/  @!P0 BRA `(.L_x_267) ;  /* 0xfffffffc00f08947 */ /* 0x004fea000383ffff */
[----:B------:R-:W-:Y:S05]  /*10730*/  BRA `(.L_x_268) ;  /* 0xffffff2c00e87947 */ /* 0x000fea000383ffff */
.L_x_95:
[----:B------:R-:W-:-:S07]  /*10740*/  MOV R2, UR22 ;  /* 0x0000001600027c02 */ /* 0x000fce0008000f00 */
.L_x_269:
[----:B-1----:R1:W2:Y:S02]  /*10750*/  SYNCS.PHASECHK.TRANS64.TRYWAIT P0, [R2+URZ+0x38800], R6 ;  /* 0x03880006020075a7 */ /* 0x0022a400080011ff */
[----:B--2---:R-:W-:Y:S05]  /*10760*/  @!P0 NANOSLEEP.SYNCS 0x989680 ;  /* 0x009896800000895d */ /* 0x004fea0003900000 */
[----:B------:R-:W2:Y:S02]  /*10770*/  @!P0 SYNCS.PHASECHK.TRANS64 P0, [R2+URZ+0x38800], R6 ;  /* 0x03880006020085a7 */ /* 0x000ea400080010ff */
[----:B--2---:R-:W-:Y:S05]  /*10780*/  @!P0 BRA `(.L_x_269) ;  /* 0xfffffffc00f08947 */ /* 0x004fea000383ffff */
[----:B------:R-:W-:Y:S05]  /*10790*/  BRA `(.L_x_270) ;  /* 0xffffff3400a47947 */ /* 0x000fea000383ffff */
.L_x_96:
[----:B------:R-:W-:-:S07]  /*107a0*/  MOV R8, UR22 ;  /* 0x0000001600087c02 */ /* 0x000fce0008000f00 */
.L_x_271:
[----:B-1----:R1:W2:Y:S02]  /*107b0*/  SYNCS.PHASECHK.TRANS64.TRYWAIT P0, [R8+URZ+0x38858], R0 ;  /* 0x03885800080075a7 */ /* 0x0022a400080011ff */
[----:B--2---:R-:W-:Y:S05]  /*107c0*/  @!P0 NANOSLEEP.SYNCS 0x989680 ;  /* 0x009896800000895d */ /* 0x004fea0003900000 */
[----:B------:R-:W2:Y:S02]  /*107d0*/  @!P0 SYNCS.PHASECHK.TRANS64 P0, [R8+URZ+0x38858], R0 ;  /* 0x03885800080085a7 */ /* 0x000ea400080010ff */
[----:B--2---:R-:W-:Y:S05]  /*107e0*/  @!P0 BRA `(.L_x_271) ;  /* 0xfffffffc00f08947 */ /* 0x004fea000383ffff */
[----:B------:R-:W-:Y:S05]  /*107f0*/  BRA `(.L_x_272) ;  /* 0xffffff3400a07947 */ /* 0x000fea000383ffff */
.L_x_99:
[----:B------:R-:W-:-:S07]  /*10800*/  MOV R2, UR22 ;  /* 0x0000001600027c02 */ /* 0x000fce0008000f00 */
.L_x_273:
[----:B---3--:R3:W4:Y:S02]  /*10810*/  SYNCS.PHASECHK.TRANS64.TRYWAIT P0, [R2+URZ+0x38820], R6 ;  /* 0x03882006020075a7 */ /* 0x00872400080011ff */
[----:B----4-:R-:W-:Y:S05]  /*10820*/  @!P0 NANOSLEEP.SYNCS 0x989680 ;  /* 0x009896800000895d */ /* 0x010fea0003900000 */
[----:B------:R-:W4:Y:S02]  /*10830*/  @!P0 SYNCS.PHASECHK.TRANS64 P0, [R2+URZ+0x38820], R6 ;  /* 0x03882006020085a7 */ /* 0x000f2400080010ff */
[----:B----4-:R-:W-:Y:S05]  /*10840*/  @!P0 BRA `(.L_x_273) ;  /* 0xfffffffc00f08947 */ /* 0x010fea000383ffff */
[----:B------:R-:W-:Y:S05]  /*10850*/  BRA `(.L_x_274) ;  /* 0xffffff3800b07947 */ /* 0x000fea000383ffff */
.L_x_101:
[----:B---3--:R-:W-:-:S07]  /*10860*/  MOV R2, UR22 ;  /* 0x0000001600027c02 */ /* 0x008fce0008000f00 */
.L_x_275:
[----:B---3--:R3:W4:Y:S02]  /*10870*/  SYNCS.PHASECHK.TRANS64.TRYWAIT P0, [R2+URZ+0x38868], R0 ;  /* 0x03886800020075a7 */ /* 0x00872400080011ff */
[----:B----4-:R-:W-:Y:S05]  /*10880*/  @!P0 NANOSLEEP.SYNCS 0x989680 ;  /* 0x009896800000895d */ /* 0x010fea0003900000 */
[----:B------:R-:W4:Y:S02]  /*10890*/  @!P0 SYNCS.PHASECHK.TRANS64 P0, [R2+URZ+0x38868], R0 ;  /* 0x03886800020085a7 */ /* 0x000f2400080010ff */
[----:B----4-:R-:W-:Y:S05]  /*108a0*/  @!P0 BRA `(.L_x_275) ;  /* 0xfffffffc00f08947 */ /* 0x010fea000383ffff */
[----:B------:R-:W-:Y:S05]  /*108b0*/  BRA `(.L_x_276) ;  /* 0xffffff3800a87947 */ /* 0x000fea000383ffff */
.L_x_103:
[----:B------:R-:W-:-:S07]  /*108c0*/  MOV R7, UR22 ;  /* 0x0000001600077c02 */ /* 0x000fce0008000f00 */
.L_x_277:
[----:B---3--:R3:W4:Y:S02]  /*108d0*/  SYNCS.PHASECHK.TRANS64.TRYWAIT P0, [R7+URZ+0x38878], R0 ;  /* 0x03887800070075a7 */ /* 0x00872400080011ff */
[----:B----4-:R-:W-:Y:S05]  /*108e0*/  @!P0 NANOSLEEP.SYNCS 0x989680 ;  /* 0x009896800000895d */ /* 0x010fea0003900000 */
[----:B------:R-:W4:Y:S02]  /*108f0*/  @!P0 SYNCS.PHASECHK.TRANS64 P0, [R7+URZ+0x38878], R0 ;  /* 0x03887800070085a7 */ /* 0x000f2400080010ff */
[----:B----4-:R-:W-:Y:S05]  /*10900*/  @!P0 BRA `(.L_x_277) ;  /* 0xfffffffc00f08947 */ /* 0x010fea000383ffff */
[----:B------:R-:W-:Y:S05]  /*10910*/  BRA `(.L_x_278) ;  /* 0xffffff3800a87947 */ /* 0x000fea000383ffff */
.L_x_106:
[----:B------:R-:W-:-:S07]  /*10920*/  MOV R3, UR22 ;  /* 0x0000001600037c02 */ /* 0x000fce0008000f00 */
.L_x_279:
[----:B--2---:R2:W3:Y:S02]  /*10930*/  SYNCS.PHASECHK.TRANS64.TRYWAIT P0, [R3+URZ+0x38880], R6 ;  /* 0x03888006030075a7 */ /* 0x0044e400080011ff */
[----:B---3--:R-:W-:Y:S05]  /*10940*/  @!P0 NANOSLEEP.SYNCS 0x989680 ;  /* 0x009896800000895d */ /* 0x008fea0003900000 */
[----:B------:R-:W3:Y:S02]  /*10950*/  @!P0 SYNCS.PHASECHK.TRANS64 P0, [R3+URZ+0x38880], R6 ;  /* 0x03888006030085a7 */ /* 0x000ee400080010ff */
[----:B---3--:R-:W-:Y:S05]  /*10960*/  @!P0 BRA `(.L_x_279) ;  /* 0xfffffffc00f08947 */ /* 0x008fea000383ffff */
[----:B------:R-:W-:Y:S05]  /*10970*/  BRA `(.L_x_280) ;  /* 0xffffff3c00d07947 */ /* 0x000fea000383ffff */
.L_x_112:
[----:B------:R-:W-:Y:S07]  /*10980*/  MOV R0, UR4 ;  /* 0x0000000400007c02 */ /* 0x000fee0008000f00 */
.L_x_281:
[----:B-1----:R1:W2:Y:S02]  /*10990*/  SYNCS.PHASECHK.TRANS64.TRYWAIT P0, [R0+URZ+0x38800], R2 ;  /* 0x03880002000075a7 */ /* 0x0022a400080011ff */
[----:B--2---:R-:W-:Y:S05]  /*109a0*/  @!P0 NANOSLEEP.SYNCS 0x989680 ;  /* 0x009896800000895d */ /* 0x004fea0003900000 */
[----:B------:R-:W2:Y:S02]  /*109b0*/  @!P0 SYNCS.PHASECHK.TRANS64 P0, [R0+URZ+0x38800], R2 ;  /* 0x03880002000085a7 */ /* 0x000ea400080010ff */
[----:B--2---:R-:W-:Y:S05]  /*109c0*/  @!P0 BRA `(.L_x_281) ;  /* 0xfffffffc00f08947 */ /* 0x004fea000383ffff */
[----:B------:R-:W-:Y:S05]  /*109d0*/  BRA `(.L_x_282) ;  /* 0xffffff4800047947 */ /* 0x000fea000383ffff */
.L_x_114:
[----:B------:R-:W-:Y:S07]  /*109e0*/  MOV R3, UR22 ;  /* 0x0000001600037c02 */ /* 0x000fee0008000f00 */
.L_x_283:
[----:B-1----:R1:W2:Y:S02]  /*109f0*/  SYNCS.PHASECHK.TRANS64.TRYWAIT P0, [R3+URZ+0x38858], R14 ;  /* 0x0388580e030075a7 */ /* 0x0022a400080011ff */
[----:B--2---:R-:W-:Y:S05]  /*10a00*/  @!P0 NANOSLEEP.SYNCS 0x989680 ;  /* 0x009896800000895d */ /* 0x004fea0003900000 */
[----:B------:R-:W2:Y:S02]  /*10a10*/  @!P0 SYNCS.PHASECHK.TRANS64 P0, [R3+URZ+0x38858], R14 ;  /* 0x0388580e030085a7 */ /* 0x000ea400080010ff */
[----:B--2---:R-:W-:Y:S05]  /*10a20*/  @!P0 BRA `(.L_x_283) ;  /* 0xfffffffc00f08947 */ /* 0x004fea000383ffff */
[----:B------:R-:W-:Y:S05]  /*10a30*/  BRA `(.L_x_284) ;  /* 0xffffff4800087947 */ /* 0x000fea000383ffff */
.L_x_117:
[----:B------:R-:W-:Y:S07]  /*10a40*/  MOV R0, UR22 ;  /* 0x0000001600007c02 */ /* 0x000fee0008000f00 */
.L_x_285:
[----:B--2---:R2:W3:Y:S02]  /*10a50*/  SYNCS.PHASECHK.TRANS64.TRYWAIT P0, [R0+URZ+0x38890], R2 ;  /* 0x03889002000075a7 */ /* 0x0044e400080011ff */
[----:B---3--:R-:W-:Y:S05]  /*10a60*/  @!P0 NANOSLEEP.SYNCS 0x989680 ;  /* 0x009896800000895d */ /* 0x008fea0003900000 */
[----:B------:R-:W3:Y:S02]  /*10a70*/  @!P0 SYNCS.PHASECHK.TRANS64 P0, [R0+URZ+0x38890], R2 ;  /* 0x03889002000085a7 */ /* 0x000ee400080010ff */
[----:B---3--:R-:W-:Y:S05]  /*10a80*/  @!P0 BRA `(.L_x_285) ;  /* 0xfffffffc00f08947 */ /* 0x008fea000383ffff */
[----:B------:R-:W-:Y:S05]  /*10a90*/  BRA `(.L_x_286) ;  /* 0xffffff4c00207947 */ /* 0x000fea000383ffff */
.L_x_119:
[----:B------:R-:W-:Y:S07]  /*10aa0*/  MOV R0, UR22 ;  /* 0x0000001600007c02 */ /* 0x000fee0008000f00 */
.L_x_287:
[----:B--2---:R2:W3:Y:S02]  /*10ab0*/  SYNCS.PHASECHK.TRANS64.TRYWAIT P0, [R0+URZ+0x38868], R2 ;  /* 0x03886802000075a7 */ /* 0x0044e400080011ff */
[----:B---3--:R-:W-:Y:S05]  /*10ac0*/  @!P0 NANOSLEEP.SYNCS 0x989680 ;  /* 0x009896800000895d */ /* 0x008fea0003900000 */
[----:B------:R-:W3:Y:S02]  /*10ad0*/  @!P0 SYNCS.PHASECHK.TRANS64 P0, [R0+URZ+0x38868], R2 ;  /* 0x03886802000085a7 */ /* 0x000ee400080010ff */
[----:B---3--:R-:W-:Y:S05]  /*10ae0*/  @!P0 BRA `(.L_x_287) ;  /* 0xfffffffc00f08947 */ /* 0x008fea000383ffff */
[----:B------:R-:W-:Y:S05]  /*10af0*/  BRA `(.L_x_288) ;  /* 0xffffff4c001c7947 */ /* 0x000fea000383ffff */
.L_x_125:
[----:B------:R-:W-:Y:S07]  /*10b00*/  MOV R0, UR22 ;  /* 0x0000001600007c02 */ /* 0x000fee0008000f00 */
.L_x_289:
[----:B---3--:R3:W4:Y:S02]  /*10b10*/  SYNCS.PHASECHK.TRANS64.TRYWAIT P0, [R0+URZ+0x38878], R2 ;  /* 0x03887802000075a7 */ /* 0x00872400080011ff */
[----:B----4-:R-:W-:Y:S05]  /*10b20*/  @!P0 NANOSLEEP.SYNCS 0x989680 ;  /* 0x009896800000895d */ /* 0x010fea0003900000 */
[----:B------:R-:W4:Y:S02]  /*10b30*/  @!P0 SYNCS.PHASECHK.TRANS64 P0, [R0+URZ+0x38878], R2 ;  /* 0x03887802000085a7 */ /* 0x000f2400080010ff */
[----:B----4-:R-:W-:Y:S05]  /*10b40*/  @!P0 BRA `(.L_x_289) ;  /* 0xfffffffc00f08947 */ /* 0x010fea000383ffff */
[----:B------:R-:W-:Y:S05]  /*10b50*/  BRA `(.L_x_290) ;  /* 0xffffff5400807947 */ /* 0x000fea000383ffff */
.L_x_127:
[----:B------:R-:W-:Y:S07]  /*10b60*/  MOV R3, UR22 ;  /* 0x0000001600037c02 */ /* 0x000fee0008000f00 */
.L_x_291:
[----:B---3--:R3:W4:Y:S02]  /*10b70*/  SYNCS.PHASECHK.TRANS64.TRYWAIT P0, [R3+URZ+0x38820], R14 ;  /* 0x0388200e030075a7 */ /* 0x00872400080011ff */
[----:B----4-:R-:W-:Y:S05]  /*10b80*/  @!P0 NANOSLEEP.SYNCS 0x989680 ;  /* 0x009896800000895d */ /* 0x010fea0003900000 */
[----:B------:R-:W4:Y:S02]  /*10b90*/  @!P0 SYNCS.PHASECHK.TRANS64 P0, [R3+URZ+0x38820], R14 ;  /* 0x0388200e030085a7 */ /* 0x000f2400080010ff */
[----:B----4-:R-:W-:Y:S05]  /*10ba0*/  @!P0 BRA `(.L_x_291) ;  /* 0xfffffffc00f08947 */ /* 0x010fea000383ffff */
[----:B------:R-:W-:Y:S05]  /*10bb0*/  BRA `(.L_x_292) ;  /* 0xffffff5400847947 */ /* 0x000fea000383ffff */
.L_x_130:
[----:B------:R-:W-:Y:S07]  /*10bc0*/  MOV R3, UR22 ;  /* 0x0000001600037c02 */ /* 0x000fee0008000f00 */
.L_x_293:
[----:B--2---:R2:W3:Y:S02]  /*10bd0*/  SYNCS.PHASECHK.TRANS64.TRYWAIT P0, [R3+URZ+0x38880], R14 ;  /* 0x0388800e030075a7 */ /* 0x0044e400080011ff */
[----:B---3--:R-:W-:Y:S05]  /*10be0*/  @!P0 NANOSLEEP.SYNCS 0x989680 ;  /* 0x009896800000895d */ /* 0x008fea0003900000 */
[----:B------:R-:W3:Y:S02]  /*10bf0*/  @!P0 SYNCS.PHASECHK.TRANS64 P0, [R3+URZ+0x38880], R14 ;  /* 0x0388800e030085a7 */ /* 0x000ee400080010ff */
[----:B---3--:R-:W-:Y:S05]  /*10c00*/  @!P0 BRA `(.L_x_293) ;  /* 0xfffffffc00f08947 */ /* 0x008fea000383ffff */
[----:B------:R-:W-:Y:S05]  /*10c10*/  BRA `(.L_x_294) ;  /* 0xffffff58007c7947 */ /* 0x000fea000383ffff */
.L_x_135:
[----:B-1----:R-:W-:-:S07]  /*10c20*/  MOV R0, UR22 ;  /* 0x0000001600007c02 */ /* 0x002fce0008000f00 */
.L_x_295:
[----:B-1----:R1:W2:Y:S02]  /*10c30*/  SYNCS.PHASECHK.TRANS64.TRYWAIT P0, [R0+URZ+0x388b0], R2 ;  /* 0x0388b002000075a7 */ /* 0x0022a400080011ff */
[----:B--2---:R-:W-:Y:S05]  /*10c40*/  @!P0 NANOSLEEP.SYNCS 0x989680 ;  /* 0x009896800000895d */ /* 0x004fea0003900000 */
[----:B------:R-:W2:Y:S02]  /*10c50*/  @!P0 SYNCS.PHASECHK.TRANS64 P0, [R0+URZ+0x388b0], R2 ;  /* 0x0388b002000085a7 */ /* 0x000ea400080010ff */
[----:B--2---:R-:W-:Y:S05]  /*10c60*/  @!P0 BRA `(.L_x_295) ;  /* 0xfffffffc00f08947 */ /* 0x004fea000383ffff */
[----:B------:R-:W-:Y:S05]  /*10c70*/  BRA `(.L_x_296) ;  /* 0xffffff5c00a47947 */ /* 0x000fea000383ffff */
.L_x_138:
[----:B------:R-:W-:-:S07]  /*10c80*/  MOV R0, UR22 ;  /* 0x0000001600007c02 */ /* 0x000fce0008000f00 */
.L_x_297:
[----:B--2---:R2:W3:Y:S02]  /*10c90*/  SYNCS.PHASECHK.TRANS64.TRYWAIT P0, [R0+URZ+0x388b8], R2 ;  /* 0x0388b802000075a7 */ /* 0x0044e400080011ff */
[----:B---3--:R-:W-:Y:S05]  /*10ca0*/  @!P0 NANOSLEEP.SYNCS 0x989680 ;  /* 0x009896800000895d */ /* 0x008fea0003900000 */
[----:B------:R-:W3:Y:S02]  /*10cb0*/  @!P0 SYNCS.PHASECHK.TRANS64 P0, [R0+URZ+0x388b8], R2 ;  /* 0x0388b802000085a7 */ /* 0x000ee400080010ff */
[----:B---3--:R-:W-:Y:S05]  /*10cc0*/  @!P0 BRA `(.L_x_297) ;  /* 0xfffffffc00f08947 */ /* 0x008fea000383ffff */
[----:B------:R-:W-:Y:S05]  /*10cd0*/  BRA `(.L_x_298) ;  /* 0xffffff5c00ac7947 */ /* 0x000fea000383ffff */
.L_x_140:
[----:B------:R-:W-:-:S07]  /*10ce0*/  MOV R3, UR22 ;  /* 0x0000001600037c02 */ /* 0x000fce0008000f00 */
.L_x_299:
[----:B--2---:R2:W3:Y:S02]  /*10cf0*/  SYNCS.PHASECHK.TRANS64.TRYWAIT P0, [R3+URZ+0x38890], R12 ;  /* 0x0388900c030075a7 */ /* 0x0044e400080011ff */
[----:B---3--:R-:W-:Y:S05]  /*10d00*/  @!P0 NANOSLEEP.SYNCS 0x989680 ;  /* 0x009896800000895d */ /* 0x008fea0003900000 */
[----:B------:R-:W3:Y:S02]  /*10d10*/  @!P0 SYNCS.PHASECHK.TRANS64 P0, [R3+URZ+0x38890], R12 ;  /* 0x0388900c030085a7 */ /* 0x000ee400080010ff */
[----:B---3--:R-:W-:Y:S05]  /*10d20*/  @!P0 BRA `(.L_x_299) ;  /* 0xfffffffc00f08947 */ /* 0x008fea000383ffff */
[----:B------:R-:W-:Y:S05]  /*10d30*/  BRA `(.L_x_300) ;  /* 0xffffff5c00b07947 */ /* 0x000fea000383ffff */
.L_x_148:
[----:B------:R-:W-:-:S07]  /*10d40*/  MOV R2, UR14 ;  /* 0x0000000e00027c02 */ /* 0x000fce0008000f00 */
.L_x_301:
[----:B-1----:R1:W2:Y:S02]  /*10d50*/  SYNCS.PHASECHK.TRANS64.TRYWAIT P0, [R2+URZ+0x38870], R3 ;  /* 0x03887003020075a7 */ /* 0x0022a400080011ff */
[----:B--2---:R-:W-:Y:S05]  /*10d60*/  @!P0 NANOSLEEP.SYNCS 0x989680 ;  /* 0x009896800000895d */ /* 0x004fea0003900000 */
[----:B------:R-:W2:Y:S02]  /*10d70*/  @!P0 SYNCS.PHASECHK.TRANS64 P0, [R2+URZ+0x38870], R3 ;  /* 0x03887003020085a7 */ /* 0x000ea400080010ff */
[----:B--2---:R-:W-:Y:S05]  /*10d80*/  @!P0 BRA `(.L_x_301) ;  /* 0xfffffffc00f08947 */ /* 0x004fea000383ffff */
[----:B------:R-:W-:Y:S05]  /*10d90*/  BRA `(.L_x_302) ;  /* 0xffffff6c00087947 */ /* 0x000fea000383ffff */
.L_x_170:
[----:B-1----:R1:W2:Y:S02]  /*10da0*/  SYNCS.PHASECHK.TRANS64.TRYWAIT P1, [R2+URZ+0x38850], R0 ;  /* 0x03885000020075a7 */ /* 0x0022a400080211ff */
[----:B--2---:R-:W-:Y:S05]  /*10db0*/  @!P1 NANOSLEEP.SYNCS 0x989680 ;  /* 0x009896800000995d */ /* 0x004fea0003900000 */
[----:B------:R-:W2:Y:S02]  /*10dc0*/  @!P1 SYNCS.PHASECHK.TRANS64 P1, [R2+URZ+0x38850], R0 ;  /* 0x03885000020095a7 */ /* 0x000ea400080210ff */
[----:B--2---:R-:W-:Y:S05]  /*10dd0*/  @!P1 BRA `(.L_x_170) ;  /* 0xfffffffc00f09947 */ /* 0x004fea000383ffff */
[----:B------:R-:W-:Y:S05]  /*10de0*/  BRA `(.L_x_303) ;  /* 0xffffff7c00387947 */ /* 0x000fea000383ffff */
.L_x_173:
[----:B-1----:R1:W2:Y:S02]  /*10df0*/  SYNCS.PHASECHK.TRANS64.TRYWAIT P1, [R2+URZ+0x38888], R0 ;  /* 0x03888800020075a7 */ /* 0x0022a400080211ff */
[----:B--2---:R-:W-:Y:S05]  /*10e00*/  @!P1 NANOSLEEP.SYNCS 0x989680 ;  /* 0x009896800000995d */ /* 0x004fea0003900000 */
[----:B------:R-:W2:Y:S02]  /*10e10*/  @!P1 SYNCS.PHASECHK.TRANS64 P1, [R2+URZ+0x38888], R0 ;  /* 0x03888800020095a7 */ /* 0x000ea400080210ff */
[----:B--2---:R-:W-:Y:S05]  /*10e20*/  @!P1 BRA `(.L_x_173) ;  /* 0xfffffffc00f09947 */ /* 0x004fea000383ffff */
[----:B------:R-:W-:Y:S05]  /*10e30*/  BRA `(.L_x_304) ;  /* 0xffffff7c00447947 */ /* 0x000fea000383ffff */
.L_x_175:
[----:B-1----:R1:W2:Y:S02]  /*10e40*/  SYNCS.PHASECHK.TRANS64.TRYWAIT P0, [R2+URZ+0x38830], R3 ;  /* 0x03883003020075a7 */ /* 0x0022a400080011ff */
[----:B--2---:R-:W-:Y:S05]  /*10e50*/  @!P0 NANOSLEEP.SYNCS 0x989680 ;  /* 0x009896800000895d */ /* 0x004fea0003900000 */
[----:B------:R-:W2:Y:S02]  /*10e60*/  @!P0 SYNCS.PHASECHK.TRANS64 P0, [R2+URZ+0x38830], R3 ;  /* 0x03883003020085a7 */ /* 0x000ea400080010ff */
[----:B--2---:R-:W-:Y:S05]  /*10e70*/  @!P0 BRA `(.L_x_175) ;  /* 0xfffffffc00f08947 */ /* 0x004fea000383ffff */
[----:B------:R-:W-:Y:S05]  /*10e80*/  BRA `(.L_x_305) ;  /* 0xffffff7c005c7947 */ /* 0x000fea000383ffff */
.L_x_189:
[----:B------:R1:W1:Y:S02]  /*10e90*/  SYNCS.PHASECHK.TRANS64.TRYWAIT P1, [R2+URZ+0x38840], R0 ;  /* 0x03884000020075a7 */ /* 0x00026400080211ff */
[----:B-1----:R-:W-:Y:S05]  /*10ea0*/  @!P1 NANOSLEEP.SYNCS 0x989680 ;  /* 0x009896800000995d */ /* 0x002fea0003900000 */
[----:B------:R-:W1:Y:S02]  /*10eb0*/  @!P1 SYNCS.PHASECHK.TRANS64 P1, [R2+URZ+0x38840], R0 ;  /* 0x03884000020095a7 */ /* 0x000e6400080210ff */
[----:B-1----:R-:W-:Y:S05]  /*10ec0*/  @!P1 BRA `(.L_x_189) ;  /* 0xfffffffc00f09947 */ /* 0x002fea000383ffff */
[----:B------:R-:W-:Y:S05]  /*10ed0*/  BRA `(.L_x_306) ;  /* 0xffffffa0001c7947 */ /* 0x000fea000383ffff */
.L_x_192:
[----:B------:R1:W1:Y:S02]  /*10ee0*/  SYNCS.PHASECHK.TRANS64.TRYWAIT P1, [R2+URZ+0x38860], R0 ;  /* 0x03886000020075a7 */ /* 0x00026400080211ff */
[----:B-1----:R-:W-:Y:S05]  /*10ef0*/  @!P1 NANOSLEEP.SYNCS 0x989680 ;  /* 0x009896800000995d */ /* 0x002fea0003900000 */
[----:B------:R-:W1:Y:S02]  /*10f00*/  @!P1 SYNCS.PHASECHK.TRANS64 P1, [R2+URZ+0x38860], R0 ;  /* 0x03886000020095a7 */ /* 0x000e6400080210ff */
[----:B-1----:R-:W-:Y:S05]  /*10f10*/  @!P1 BRA `(.L_x_192) ;  /* 0xfffffffc00f09947 */ /* 0x002fea000383ffff */
[----:B------:R-:W-:Y:S05]  /*10f20*/  BRA `(.L_x_307) ;  /* 0xffffffa000287947 */ /* 0x000fea000383ffff */
.L_x_195:
[----:B------:R1:W1:Y:S02]  /*10f30*/  SYNCS.PHASECHK.TRANS64.TRYWAIT P1, [R2+URZ+0x38898], R0 ;  /* 0x03889800020075a7 */ /* 0x00026400080211ff */
[----:B-1----:R-:W-:Y:S05]  /*10f40*/  @!P1 NANOSLEEP.SYNCS 0x989680 ;  /* 0x009896800000995d */ /* 0x002fea0003900000 */
[----:B------:R-:W1:Y:S02]  /*10f50*/  @!P1 SYNCS.PHASECHK.TRANS64 P1, [R2+URZ+0x38898], R0 ;  /* 0x03889800020095a7 */ /* 0x000e6400080210ff */
[----:B-1----:R-:W-:Y:S05]  /*10f60*/  @!P1 BRA `(.L_x_195) ;  /* 0xfffffffc00f09947 */ /* 0x002fea000383ffff */
[----:B------:R-:W-:Y:S05]  /*10f70*/  BRA `(.L_x_308) ;  /* 0xffffffa000507947 */ /* 0x000fea000383ffff */
.L_x_205:
[----:B-1----:R-:W-:-:S04]  /*10f80*/  MOV R3, UR36 ;  /* 0x0000002400037c02 */ /* 0x002fc80008000f00 */
[----:B------:R1:W2:Y:S03]  /*10f90*/  SYNCS.PHASECHK.TRANS64.TRYWAIT P1, [R3+URZ+0x388a0], R0 ;  /* 0x0388a000030075a7 */ /* 0x0002a600080211ff */
[----:B--2---:R-:W-:Y:S05]  /*10fa0*/  @!P1 NANOSLEEP.SYNCS 0x989680 ;  /* 0x009896800000995d */ /* 0x004fea0003900000 */
[----:B------:R-:W2:Y:S02]  /*10fb0*/  @!P1 SYNCS.PHASECHK.TRANS64 P1, [R3+URZ+0x388a0], R0 ;  /* 0x0388a000030095a7 */ /* 0x000ea400080210ff */
[----:B--2---:R-:W-:Y:S05]  /*10fc0*/  @!P1 BRA `(.L_x_205) ;  /* 0xfffffffc00ec9947 */ /* 0x004fea000383ffff */
[----:B------:R-:W-:Y:S05]  /*10fd0*/  BRA `(.L_x_309) ;  /* 0xffffffc000507947 */ /* 0x000fea000383ffff */
.L_x_228:
[----:B------:R-:W-:-:S07]  /*10fe0*/  MOV R0, UR36 ;  /* 0x0000002400007c02 */ /* 0x000fce0008000f00 */
.L_x_310:
[----:B------:R1:W1:Y:S02]  /*10ff0*/  SYNCS.PHASECHK.TRANS64.TRYWAIT P1, [R0+URZ+0x388a8], R3 ;  /* 0x0388a803000075a7 */ /* 0x00026400080211ff */
[----:B-1----:R-:W-:Y:S05]  /*11000*/  @!P1 NANOSLEEP.SYNCS 0x989680 ;  /* 0x009896800000995d */ /* 0x002fea0003900000 */
[----:B------:R-:W1:Y:S02]  /*11010*/  @!P1 SYNCS.PHASECHK.TRANS64 P1, [R0+URZ+0x388a8], R3 ;  /* 0x0388a803000095a7 */ /* 0x000e6400080210ff */
[----:B-1----:R-:W-:Y:S05]  /*11020*/  @!P1 BRA `(.L_x_310) ;  /* 0xfffffffc00f09947 */ /* 0x002fea000383ffff */
[----:B------:R-:W-:Y:S05]  /*11030*/  BRA `(.L_x_311) ;  /* 0xffffffd400b07947 */ /* 0x000fea000383ffff */
        .weak           $__internal_0_$__cuda_sm10x_tcgen05_guardrail_trap_col_being_dealloced_not_returned_by_alloc
        .type           $__internal_0_$__cuda_sm10x_tcgen05_guardrail_trap_col_being_dealloced_not_returned_by_alloc,@function
        .size           $__internal_0_$__cuda_sm10x_tcgen05_guardrail_trap_col_being_dealloced_not_returned_by_alloc,($__internal_1_$__cuda_sm10x_tcgen05_guardrail_trap_phase_invalid_during_alloc - $__internal_0_$__cuda_sm10x_tcgen05_guardrail_trap_col_being_dealloced_not_returned_by_alloc)
$__internal_0_$__cuda_sm10x_tcgen05_guardrail_trap_col_being_dealloced_not_returned_by_alloc:
[----:B------:R-:W-:Y:S05]  /*11040*/  BPT.TRAP 0x1 ;  /* 0x000000040000795c */ /* 0x000fea0000300000 */
[----:B------:R-:W-:-:S04]  /*11050*/  MOV R3, 0x0 ;  /* 0x0000000000037802 */ /* 0x000fc80000000f00 */
[----:B------:R-:W-:Y:S05]  /*11060*/  RET.REL.NODEC R2 `(_ZN7cutlass13device_kernelINS_4fmha6kernel36Sm100FmhaBwdKernelTmaWarpSpecializedIN4cute5tupleIJiiiiNS5_IJNS5_IJiiEEEiEEEEEENS_6half_tEfNS5_IJNS4_1CILi128EEESB_SB_SB_EEENS1_10collective12ResidualMaskEEEEEvNT_6ParamsE) ;  /* 0xfffffeec02e47950 */ /* 0x000fea0003c3ffff */
        .weak           $__internal_1_$__cuda_sm10x_tcgen05_guardrail_trap_phase_invalid_during_alloc
        .type           $__internal_1_$__cuda_sm10x_tcgen05_guardrail_trap_phase_invalid_during_alloc,@function
        .size           $__internal_1_$__cuda_sm10x_tcgen05_guardrail_trap_phase_invalid_during_alloc,($__internal_2_$__cuda_sm10x_tcgen05_guardrail_trap_unallocated_columns_being_dealloced - $__internal_1_$__cuda_sm10x_tcgen05_guardrail_trap_phase_invalid_during_alloc)
$__internal_1_$__cuda_sm10x_tcgen05_guardrail_trap_phase_invalid_during_alloc:
[----:B------:R-:W-:Y:S05]  /*11070*/  BPT.TRAP 0x1 ;  /* 0x000000040000795c */ /* 0x000fea0000300000 */
[----:B------:R-:W-:-:S04]  /*11080*/  HFMA2 R3, -RZ, RZ, 0, 0 ;  /* 0x00000000ff037431 */ /* 0x000fc800000001ff */
[----:B------:R-:W-:Y:S05]  /*11090*/  RET.REL.NODEC R2 `(_ZN7cutlass13device_kernelINS_4fmha6kernel36Sm100FmhaBwdKernelTmaWarpSpecializedIN4cute5tupleIJiiiiNS5_IJNS5_IJiiEEEiEEEEEENS_6half_tEfNS5_IJNS4_1CILi128EEESB_SB_SB_EEENS1_10collective12ResidualMaskEEEEEvNT_6ParamsE) ;  /* 0xfffffeec02d87950 */ /* 0x000fea0003c3ffff */
        .weak           $__internal_2_$__cuda_sm10x_tcgen05_guardrail_trap_unallocated_columns_being_dealloced
        .type           $__internal_2_$__cuda_sm10x_tcgen05_guardrail_trap_unallocated_columns_being_dealloced,@function
        .size           $__internal_2_$__cuda_sm10x_tcgen05_guardrail_trap_unallocated_columns_being_dealloced,($__internal_3_$__cuda_sm20_div_u16 - $__internal_2_$__cuda_sm10x_tcgen05_guardrail_trap_unallocated_columns_being_dealloced)
$__internal_2_$__cuda_sm10x_tcgen05_guardrail_trap_unallocated_columns_being_dealloced:
[----:B------:R-:W-:Y:S05]  /*110a0*/  BPT.TRAP 0x1 ;  /* 0x000000040000795c */ /* 0x000fea0000300000 */
[----:B------:R-:W-:-:S04]  /*110b0*/  MOV R3, 0x0 ;  /* 0x0000000000037802 */ /* 0x000fc80000000f00 */
[----:B------:R-:W-:Y:S05]  /*110c0*/  RET.REL.NODEC R2 `(_ZN7cutlass13device_kernelINS_4fmha6kernel36Sm100FmhaBwdKernelTmaWarpSpecializedIN4cute5tupleIJiiiiNS5_IJNS5_IJiiEEEiEEEEEENS_6half_tEfNS5_IJNS4_1CILi128EEESB_SB_SB_EEENS1_10collective12ResidualMaskEEEEEvNT_6ParamsE) ;  /* 0xfffffeec02cc7950 */ /* 0x000fea0003c3ffff */
        .weak           $__internal_3_$__cuda_sm20_div_u16
        .type           $__internal_3_$__cuda_sm20_div_u16,@function
        .size           $__internal_3_$__cuda_sm20_div_u16,(.L_x_321 - $__internal_3_$__cuda_sm20_div_u16)
$__internal_3_$__cuda_sm20_div_u16:
[----:B------:R-:W1:Y:S01]  /*110d0*/  I2F.U16 R5, R6 ;  /* 0x0000000600057306 */ /* 0x000e620000101000 */
[----:B------:R-:W-:Y:S01]  /*110e0*/  IMAD.MOV.U32 R3, RZ, RZ, 0x4b800000 ;  /* 0x4b800000ff037424 */ /* 0x000fe200078e00ff */
[----:B------:R-:W-:-:S04]  /*110f0*/  LOP3.LUT R0, R0, 0xffff, RZ, 0xc0, !PT ;  /* 0x0000ffff00007812 */ /* 0x000fc800078ec0ff */
[----:B------:R-:W-:Y:S02]  /*11100*/  I2FP.F32.U32.RZ R0, R0 ;  /* 0x0000000000007245 */ /* 0x000fe4000020d000 */
[C---:B-1----:R-:W-:Y:S02]  /*11110*/  FSETP.GEU.AND P0, PT, |R5|.reuse, 1.175494350822287508e-38, PT ;  /* 0x008000000500780b */ /* 0x042fe40003f0e200 */
[----:B------:R-:W-:Y:S02]  /*11120*/  FSETP.GT.AND P1, PT, |R5|, 8.50705917302346158658e+37, PT ;  /* 0x7e8000000500780b */ /* 0x000fe40003f24200 */
[----:B------:R-:W-:Y:S02]  /*11130*/  FSEL R3, R3, 1, !P0 ;  /* 0x3f80000003037808 */ /* 0x000fe40004000000 */
[----:B------:R-:W-:Y:S02]  /*11140*/  ISETP.NE.U32.AND P0, PT, R6, RZ, PT ;  /* 0x000000ff0600720c */ /* 0x000fe40003f05070 */
[----:B------:R-:W-:-:S05]  /*11150*/  FSEL R3, R3, 0.25, !P1 ;  /* 0x3e80000003037808 */ /* 0x000fca0004800000 */
[----:B------:R-:W-:-:S06]  /*11160*/  FMUL R5, R5, R3 ;  /* 0x0000000305057220 */ /* 0x000fcc0000400000 */
[----:B------:R-:W1:Y:S02]  /*11170*/  MUFU.RCP R5, R5 ;  /* 0x0000000500057308 */ /* 0x000e640000001000 */
[----:B-1----:R-:W-:-:S04]  /*11180*/  FMUL R5, R3, R5 ;  /* 0x0000000503057220 */ /* 0x002fc80000400000 */
[----:B------:R-:W-:-:S04]  /*11190*/  VIADD R5, R5, 0x2 ;  /* 0x0000000205057836 */ /* 0x000fc80000000000 */
[----:B------:R-:W-:Y:S01]  /*111a0*/  FMUL.RZ R0, R0, R5 ;  /* 0x0000000500007220 */ /* 0x000fe2000040c000 */
[----:B------:R-:W-:-:S05]  /*111b0*/  IMAD.MOV.U32 R5, RZ, RZ, 0x0 ;  /* 0x00000000ff057424 */ /* 0x000fca00078e00ff */
[----:B------:R-:W1:Y:S02]  /*111c0*/  F2I.U32.TRUNC.NTZ R0, R0 ;  /* 0x0000000000007305 */ /* 0x000e64000020f000 */
[----:B-1----:R-:W-:Y:S01]  /*111d0*/  LOP3.LUT R16, R0, 0xffff, RZ, 0xc0, !PT ;  /* 0x0000ffff00107812 */ /* 0x002fe200078ec0ff */
[----:B------:R-:W-:Y:S01]  /*111e0*/  @!P0 IMAD.MOV.U32 R16, RZ, RZ, -0x1 ;  /* 0xffffffffff108424 */ /* 0x000fe200078e00ff */
[----:B------:R-:W-:Y:S06]  /*111f0*/  RET.REL.NODEC R4 `(_ZN7cutlass13device_kernelINS_4fmha6kernel36Sm100FmhaBwdKernelTmaWarpSpecializedIN4cute5tupleIJiiiiNS5_IJNS5_IJiiEEEiEEEEEENS_6half_tEfNS5_IJNS4_1CILi128EEESB_SB_SB_EEENS1_10collective12ResidualMaskEEEEEvNT_6ParamsE) ;  /* 0xfffffeec04807950 */ /* 0x000fec0003c3ffff */
.L_x_312:
[----:B------:R-:W-:-:S00]  /*11200*/  BRA `(.L_x_312) ;  /* 0xfffffffc00fc7947 */ /* 0x000fc0000383ffff */
[----:B------:R-:W-:-:S00]  /*11210*/  NOP ;  /* 0x0000000000007918 */ /* 0x000fc00000000000 */
        /* <DEDUP_REMOVED lines=14> */
.L_x_321:


//--------------------- .nv.global.init           --------------------------
	.section	.nv.global.init,"aw",@progbits
.nv.global.init:
	.type		$str$25,@object
	.size		$str$25,($str$26 - $str$25)
$str$25:
        /*0000*/ 	.byte	0x28, 0x61, 0x64, 0x64, 0x72, 0x65, 0x73, 0x73, 0x20, 0x26, 0x20, 0x6d, 0x61, 0x73, 0x6b, 0x29
        /*0010*/ 	.byte	0x20, 0x3d, 0x3d, 0x20, 0x30, 0x00
	.type		$str$26,@object
	.size		$str$26,($str$24 - $str$26)
$str$26:
        /*0016*/ 	.byte	0x2f, 0x74, 0x6d, 0x70, 0x2f, 0x63, 0x75, 0x74, 0x6c, 0x61, 0x73, 0x73, 0x5f, 0x73, 0x77, 0x65
        /*0026*/ 	.byte	0x65, 0x70, 0x5f, 0x73, 0x72, 0x63, 0x2f, 0x69, 0x6e, 0x63, 0x6c, 0x75, 0x64, 0x65, 0x2f, 0x63
        /*0036*/ 	.byte	0x75, 0x74, 0x65, 0x2f, 0x70, 0x6f, 0x69, 0x6e, 0x74, 0x65, 0x72, 0x5f, 0x66, 0x6c, 0x61, 0x67
        /*0046*/ 	.byte	0x67, 0x65, 0x64, 0x2e, 0x68, 0x70, 0x70, 0x00
	.type		$str$24,@object
	.size		$str$24,($str$23 - $str$24)
$str$24:
        /*004e*/ 	.byte	0x2f, 0x74, 0x6d, 0x70, 0x2f, 0x63, 0x75, 0x74, 0x6c, 0x61, 0x73, 0x73, 0x5f, 0x73, 0x77, 0x65
        /*005e*/ 	.byte	0x65, 0x70, 0x5f, 0x73, 0x72, 0x63, 0x2f, 0x69, 0x6e, 0x63, 0x6c, 0x75, 0x64, 0x65, 0x2f, 0x63
        /*006e*/ 	.byte	0x75, 0x74, 0x65, 0x2f, 0x61, 0x74, 0x6f, 0x6d, 0x2f, 0x63, 0x6f, 0x70, 0x79, 0x5f, 0x74, 0x72
        /*007e*/ 	.byte	0x61, 0x69, 0x74, 0x73, 0x5f, 0x73, 0x6d, 0x31, 0x30, 0x30, 0x2e, 0x68, 0x70, 0x70, 0x00
	.type		$str$23,@object
	.size		$str$23,(__unnamed_3 - $str$23)
$str$23:
        /*008d*/ 	.byte	0x28, 0x28, 0x75, 0x69, 0x6e, 0x74, 0x33, 0x32, 0x5f, 0x74, 0x28, 0x74, 0x68, 0x72, 0x65, 0x61
        /*009d*/ 	.byte	0x64, 0x49, 0x64, 0x78, 0x2e, 0x78, 0x29, 0x20, 0x2f, 0x20, 0x33, 0x32, 0x29, 0x20, 0x25, 0x20
        /*00ad*/ 	.byte	0x34, 0x29, 0x20, 0x3d, 0x3d, 0x20, 0x28, 0x28, 0x28, 0x74, 0x6d, 0x65, 0x6d, 0x5f, 0x61, 0x64
        /*00bd*/ 	.byte	0x64, 0x72, 0x20, 0x3e, 0x3e, 0x20, 0x31, 0x36, 0x29, 0x20, 0x2f, 0x20, 0x33, 0x32, 0x29, 0x20
        /*00cd*/ 	.byte	0x25, 0x20, 0x34, 0x29, 0x00
	.type		__unnamed_3,@object
	.size		__unnamed_3,(__unnamed_1 - __unnamed_3)
__unnamed_3:
        /* <DEDUP_REMOVED lines=25> */
        /*0262*/ 	.byte	0x34, 0x3e, 0x3e, 0x3e, 0x3e, 0x20, 0x26, 0x5d, 0x00
	.type		__unnamed_1,@object
	.size		__unnamed_1,(__unnamed_2 - __unnamed_1)
__unnamed_1:
        /* <DEDUP_REMOVED lines=31> */
        /*045b*/ 	.byte	0x31, 0x3e, 0x3e, 0x3e, 0x5d, 0x00
	.type		__unnamed_2,@object
	.size		__unnamed_2,(__unnamed_4 - __unnamed_2)
__unnamed_2:
        /* <DEDUP_REMOVED lines=32> */
        /*0661*/ 	.byte	0x3c, 0x31, 0x33, 0x31, 0x30, 0x37, 0x32, 0x3e, 0x3e, 0x3e, 0x3e, 0x5d, 0x00
	.type		__unnamed_4,@object
	.size		__unnamed_4,(.L_4 - __unnamed_4)
__unnamed_4:
        /* <DEDUP_REMOVED lines=37> */
        /*08be*/ 	.byte	0x3a, 0x43, 0x3c, 0x30, 0x3e, 0x3e, 0x3e, 0x3e, 0x5d, 0x00
.L_4:


//--------------------- .nv.shared._ZN7cutlass13device_kernelINS_4fmha6kernel36Sm100FmhaBwdKernelTmaWarpSpecializedIN4cute5tupleIJiiiiNS5_IJNS5_IJiiEEEiEEEEEENS_6half_tEfNS5_IJNS4_1CILi128EEESB_SB_SB_EEENS1_10collective12ResidualMaskEEEEEvNT_6ParamsE --------------------------
	.section	.nv.shared._ZN7cutlass13device_kernelINS_4fmha6kernel36Sm100FmhaBwdKernelTmaWarpSpecializedIN4cute5tupleIJiiiiNS5_IJNS5_IJiiEEEiEEEEEENS_6half_tEfNS5_IJNS4_1CILi128EEESB_SB_SB_EEENS1_10collective12ResidualMaskEEEEEvNT_6ParamsE,"aw",@nobits
	.sectionflags	@""
	.align	16
	.zero		1024


//--------------------- .nv.shared.reserved.0     --------------------------
	.section	.nv.shared.reserved.0,"aw",@nobits
	.weak		__nv_reservedSMEM_offset_0_alias
	.size		__nv_reservedSMEM_offset_0_alias, 0, 64
	.other		__nv_reservedSMEM_offset_0_alias,@"STO_CUDA_RESERVED_SHARED STV_DEFAULT"
__nv_reservedSMEM_offset_0_alias:
	.zero		0
.nv.shared.reserved.0:
	.zero		64
	.weak		__nv_reservedSMEM_tcgen05_partition
	.type		__nv_reservedSMEM_tcgen05_partition,@object
	.size		__nv_reservedSMEM_tcgen05_partition,(.L_0 - __nv_reservedSMEM_tcgen05_partition)
__nv_reservedSMEM_tcgen05_partition:
	.zero		32
.L_0:


//--------------------- .nv.global                --------------------------
	.section	.nv.global,"aw",@nobits
.nv.global:
	.type		_ZN39_INTERNAL_e87d2417_4_k_cu_aa71a581_39484cute1_E,@object
	.size		_ZN39_INTERNAL_e87d2417_4_k_cu_aa71a581_39484cute1_E,(_ZN39_INTERNAL_e87d2417_4_k_cu_aa71a581_39484cuda3std3__45__cpo6cbeginE - _ZN39_INTERNAL_e87d2417_4_k_cu_aa71a581_39484cute1_E)
_ZN39_INTERNAL_e87d2417_4_k_cu_aa71a581_39484cute1_E:
	.zero		1
	.type		_ZN39_INTERNAL_e87d2417_4_k_cu_aa71a581_39484cuda3std3__45__cpo6cbeginE,@object
	.size		_ZN39_INTERNAL_e87d2417_4_k_cu_aa71a581_39484cuda3std3__45__cpo6cbeginE,(_ZN39_INTERNAL_e87d2417_4_k_cu_aa71a581_39484cuda3std3__48in_placeE - _ZN39_INTERNAL_e87d2417_4_k_cu_aa71a581_39484cuda3std3__45__cpo6cbeginE)
_ZN39_INTERNAL_e87d2417_4_k_cu_aa71a581_39484cuda3std3__45__cpo6cbeginE:
	.zero		1
	.type		_ZN39_INTERNAL_e87d2417_4_k_cu_aa71a581_39484cuda3std3__48in_placeE,@object
	.size		_ZN39_INTERNAL_e87d2417_4_k_cu_aa71a581_39484cuda3std3__48in_placeE,(_ZN39_INTERNAL_e87d2417_4_k_cu_aa71a581_39484cuda3std6ranges3__45__cpo9iter_moveE - _ZN39_INTERNAL_e87d2417_4_k_cu_aa71a581_39484cuda3std3__48in_placeE)
_ZN39_INTERNAL_e87d2417_4_k_cu_aa71a581_39484cuda3std3__48in_placeE:
	.zero		1
	.type		_ZN39_INTERNAL_e87d2417_4_k_cu_aa71a581_39484cuda3std6ranges3__45__cpo9iter_moveE,@object
	.size		_ZN39_INTERNAL_e87d2417_4_k_cu_aa71a581_39484cuda3std6ranges3__45__cpo9iter_moveE,(_ZN39_INTERNAL_e87d2417_4_k_cu_aa71a581_39484cuda3std3__45__cpo5beginE - _ZN39_INTERNAL_e87d2417_4_k_cu_aa71a581_39484cuda3std6ranges3__45__cpo9iter_moveE)
_ZN39_INTERNAL_e87d2417_4_k_cu_aa71a581_39484cuda3std6ranges3__45__cpo9iter_moveE:
	.zero		1
	.type		_ZN39_INTERNAL_e87d2417_4_k_cu_aa71a581_39484cuda3std3__45__cpo5beginE,@object
	.size		_ZN39_INTERNAL_e87d2417_4_k_cu_aa71a581_39484cuda3std3__45__cpo5beginE,(_ZN39_INTERNAL_e87d2417_4_k_cu_aa71a581_39484cuda3std3__441_GLOBAL__N__e87d2417_4_k_cu_aa71a581_39486ignoreE - _ZN39_INTERNAL_e87d2417_4_k_cu_aa71a581_39484cuda3std3__45__cpo5beginE)
_ZN39_INTERNAL_e87d2417_4_k_cu_aa71a581_39484cuda3std3__45__cpo5beginE:
	.zero		1
	.type		_ZN39_INTERNAL_e87d2417_4_k_cu_aa71a581_39484cuda3std3__441_GLOBAL__N__e87d2417_4_k_cu_aa71a581_39486ignoreE,@object
	.size		_ZN39_INTERNAL_e87d2417_4_k_cu_aa71a581_39484cuda3std3__441_GLOBAL__N__e87d2417_4_k_cu_aa71a581_39486ignoreE,(_ZN39_INTERNAL_e87d2417_4_k_cu_aa71a581_39484cute7productE - _ZN39_INTERNAL_e87d2417_4_k_cu_aa71a581_39484cuda3std3__441_GLOBAL__N__e87d2417_4_k_cu_aa71a581_39486ignoreE)
_ZN39_INTERNAL_e87d2417_4_k_cu_aa71a581_39484cuda3std3__441_GLOBAL__N__e87d2417_4_k_cu_aa71a581_39486ignoreE:
	.zero		1
	.type		_ZN39_INTERNAL_e87d2417_4_k_cu_aa71a581_39484cute7productE,@object
	.size		_ZN39_INTERNAL_e87d2417_4_k_cu_aa71a581_39484cute7productE,(_ZN39_INTERNAL_e87d2417_4_k_cu_aa71a581_39484cuda3std3__45__cpo3endE - _ZN39_INTERNAL_e87d2417_4_k_cu_aa71a581_39484cute7productE)
_ZN39_INTERNAL_e87d2417_4_k_cu_aa71a581_39484cute7productE:
	.zero		1
	.type		_ZN39_INTERNAL_e87d2417_4_k_cu_aa71a581_39484cuda3std3__45__cpo3endE,@object
	.size		_ZN39_INTERNAL_e87d2417_4_k_cu_aa71a581_39484cuda3std3__45__cpo3endE,(_ZN39_INTERNAL_e87d2417_4_k_cu_aa71a581_39484cuda3std3__419piecewise_constructE - _ZN39_INTERNAL_e87d2417_4_k_cu_aa71a581_39484cuda3std3__45__cpo3endE)
_ZN39_INTERNAL_e87d2417_4_k_cu_aa71a581_39484cuda3std3__45__cpo3endE:
	.zero		1
	.type		_ZN39_INTERNAL_e87d2417_4_k_cu_aa71a581_39484cuda3std3__419piecewise_constructE,@object
	.size		_ZN39_INTERNAL_e87d2417_4_k_cu_aa71a581_39484cuda3std3__419piecewise_constructE,(_ZN39_INTERNAL_e87d2417_4_k_cu_aa71a581_39484cuda3std3__45__cpo4cendE - _ZN39_INTERNAL_e87d2417_4_k_cu_aa71a581_39484cuda3std3__419piecewise_constructE)
_ZN39_INTERNAL_e87d2417_4_k_cu_aa71a581_39484cuda3std3__419piecewise_constructE:
	.zero		1
	.type		_ZN39_INTERNAL_e87d2417_4_k_cu_aa71a581_39484cuda3std3__45__cpo4cendE,@object
	.size		_ZN39_INTERNAL_e87d2417_4_k_cu_aa71a581_39484cuda3std3__45__cpo4cendE,(_ZN39_INTERNAL_e87d2417_4_k_cu_aa71a581_39484cuda3std6ranges3__45__cpo4swapE - _ZN39_INTERNAL_e87d2417_4_k_cu_aa71a581_39484cuda3std3__45__cpo4cendE)
_ZN39_INTERNAL_e87d2417_4_k_cu_aa71a581_39484cuda3std3__45__cpo4cendE:
	.zero		1
	.type		_ZN39_INTERNAL_e87d2417_4_k_cu_aa71a581_39484cuda3std6ranges3__45__cpo4swapE,@object
	.size		_ZN39_INTERNAL_e87d2417_4_k_cu_aa71a581_39484cuda3std6ranges3__45__cpo4swapE,(.L_12 - _ZN39_INTERNAL_e87d2417_4_k_cu_aa71a581_39484cuda3std6ranges3__45__cpo4swapE)
_ZN39_INTERNAL_e87d2417_4_k_cu_aa71a581_39484cuda3std6ranges3__45__cpo4swapE:
	.zero		1
.L_12:


//--------------------- .nv.constant0._ZN7cutlass13device_kernelINS_4fmha6kernel36Sm100FmhaBwdKernelTmaWarpSpecializedIN4cute5tupleIJiiiiNS5_IJNS5_IJiiEEEiEEEEEENS_6half_tEfNS5_IJNS4_1CILi128EEESB_SB_SB_EEENS1_10collective12ResidualMaskEEEEEvNT_6ParamsE --------------------------
	.section	.nv.constant0._ZN7cutlass13device_kernelINS_4fmha6kernel36Sm100FmhaBwdKernelTmaWarpSpecializedIN4cute5tupleIJiiiiNS5_IJNS5_IJiiEEEiEEEEEENS_6half_tEfNS5_IJNS4_1CILi128EEESB_SB_SB_EEENS1_10collective12ResidualMaskEEEEEvNT_6ParamsE,"a",@progbits
	.sectionflags	@""
	.align	4
.nv.constant0._ZN7cutlass13device_kernelINS_4fmha6kernel36Sm100FmhaBwdKernelTmaWarpSpecializedIN4cute5tupleIJiiiiNS5_IJNS5_IJiiEEEiEEEEEENS_6half_tEfNS5_IJNS4_1CILi128EEESB_SB_SB_EEENS1_10collective12ResidualMaskEEEEEvNT_6ParamsE:
	.zero		2560


//--------------------- SYMBOLS --------------------------

	.type		.nv.reservedSmem.offset0,@object
	.size		.nv.reservedSmem.offset0,0x4
	.type		.nv.reservedSmem.cap,@object
	.size		.nv.reservedSmem.cap,0x4
	.type		__assertfail,@function
